//
// Generated by NVIDIA NVVM Compiler
//
// Compiler Build ID: CL-36424714
// Cuda compilation tools, release 13.0, V13.0.88
// Based on NVVM 20.0.0
//

.version 9.0
.target sm_100
.address_size 64

	// .globl	fill_kernel
.global .align 4 .b8 __cudart_i2opi_f[24] = {65, 144, 67, 60, 153, 149, 98, 219, 192, 221, 52, 245, 209, 87, 39, 252, 41, 21, 68, 78, 110, 131, 249, 162};

.visible .entry fill_kernel(
	.param .u32 fill_kernel_param_0,
	.param .f32 fill_kernel_param_1,
	.param .u64 .ptr .align 1 fill_kernel_param_2
)
{
	.reg .pred 	%p<2>;
	.reg .b32 	%r<9>;
	.reg .b32 	%f<2>;
	.reg .b64 	%rd<5>;

	ld.param.u32 	%r2, [fill_kernel_param_0];
	ld.param.f32 	%f1, [fill_kernel_param_1];
	ld.param.u64 	%rd1, [fill_kernel_param_2];
	mov.u32 	%r3, %ctaid.x;
	mov.u32 	%r4, %ctaid.y;
	mov.u32 	%r5, %nctaid.x;
	mad.lo.s32 	%r6, %r4, %r5, %r3;
	mov.u32 	%r7, %ntid.x;
	mov.u32 	%r8, %tid.x;
	mad.lo.s32 	%r1, %r6, %r7, %r8;
	setp.ge.s32 	%p1, %r1, %r2;
	@%p1 bra 	$L__BB0_2;
	cvta.to.global.u64 	%rd2, %rd1;
	mul.wide.s32 	%rd3, %r1, 4;
	add.s64 	%rd4, %rd2, %rd3;
	st.global.f32 	[%rd4], %f1;
$L__BB0_2:
	ret;

}
	// .globl	copy_kernel
.visible .entry copy_kernel(
	.param .u32 copy_kernel_param_0,
	.param .u64 .ptr .align 1 copy_kernel_param_1,
	.param .u32 copy_kernel_param_2,
	.param .u64 .ptr .align 1 copy_kernel_param_3,
	.param .u32 copy_kernel_param_4
)
{
	.reg .pred 	%p<2>;
	.reg .b32 	%r<13>;
	.reg .b32 	%f<2>;
	.reg .b64 	%rd<9>;

	ld.param.u32 	%r4, [copy_kernel_param_0];
	ld.param.u64 	%rd1, [copy_kernel_param_1];
	ld.param.u32 	%r2, [copy_kernel_param_2];
	ld.param.u64 	%rd2, [copy_kernel_param_3];
	ld.param.u32 	%r3, [copy_kernel_param_4];
	mov.u32 	%r5, %ctaid.x;
	mov.u32 	%r6, %ctaid.y;
	mov.u32 	%r7, %nctaid.x;
	mad.lo.s32 	%r8, %r6, %r7, %r5;
	mov.u32 	%r9, %ntid.x;
	mov.u32 	%r10, %tid.x;
	mad.lo.s32 	%r1, %r8, %r9, %r10;
	setp.ge.s32 	%p1, %r1, %r4;
	@%p1 bra 	$L__BB1_2;
	cvta.to.global.u64 	%rd3, %rd1;
	cvta.to.global.u64 	%rd4, %rd2;
	add.s32 	%r11, %r1, %r2;
	mul.wide.s32 	%rd5, %r11, 4;
	add.s64 	%rd6, %rd3, %rd5;
	ld.global.f32 	%f1, [%rd6];
	add.s32 	%r12, %r3, %r1;
	mul.wide.s32 	%rd7, %r12, 4;
	add.s64 	%rd8, %rd4, %rd7;
	st.global.f32 	[%rd8], %f1;
$L__BB1_2:
	ret;

}
	// .globl	copy_number_kernel
.visible .entry copy_number_kernel(
	.param .u32 copy_number_kernel_param_0,
	.param .u64 .ptr .align 1 copy_number_kernel_param_1,
	.param .u64 .ptr .align 1 copy_number_kernel_param_2,
	.param .u32 copy_number_kernel_param_3,
	.param .u32 copy_number_kernel_param_4,
	.param .u32 copy_number_kernel_param_5,
	.param .u32 copy_number_kernel_param_6,
	.param .u32 copy_number_kernel_param_7,
	.param .u32 copy_number_kernel_param_8
)
{
	.reg .pred 	%p<3>;
	.reg .b32 	%r<28>;
	.reg .b32 	%f<3>;
	.reg .b64 	%rd<13>;

	ld.param.u32 	%r8, [copy_number_kernel_param_0];
	ld.param.u64 	%rd3, [copy_number_kernel_param_1];
	ld.param.u64 	%rd4, [copy_number_kernel_param_2];
	ld.param.u32 	%r3, [copy_number_kernel_param_4];
	ld.param.u32 	%r4, [copy_number_kernel_param_5];
	ld.param.u32 	%r5, [copy_number_kernel_param_6];
	ld.param.u32 	%r6, [copy_number_kernel_param_7];
	ld.param.u32 	%r7, [copy_number_kernel_param_8];
	cvta.to.global.u64 	%rd1, %rd3;
	cvta.to.global.u64 	%rd2, %rd4;
	mov.u32 	%r9, %ctaid.x;
	mov.u32 	%r10, %ctaid.y;
	mov.u32 	%r11, %nctaid.x;
	mad.lo.s32 	%r12, %r10, %r11, %r9;
	mov.u32 	%r13, %ntid.x;
	mov.u32 	%r14, %tid.x;
	mad.lo.s32 	%r1, %r12, %r13, %r14;
	setp.ge.s32 	%p1, %r1, %r8;
	@%p1 bra 	$L__BB2_4;
	mul.lo.s32 	%r15, %r4, %r3;
	mul.lo.s32 	%r16, %r15, %r5;
	div.s32 	%r17, %r1, %r16;
	add.s32 	%r18, %r17, %r6;
	div.s32 	%r19, %r1, %r4;
	div.s32 	%r20, %r19, %r5;
	rem.s32 	%r21, %r20, %r3;
	div.s32 	%r22, %r1, %r5;
	rem.s32 	%r23, %r22, %r4;
	mul.lo.s32 	%r24, %r19, %r4;
	sub.s32 	%r25, %r1, %r24;
	mad.lo.s32 	%r26, %r21, %r4, %r23;
	mad.lo.s32 	%r27, %r18, %r16, %r25;
	mad.lo.s32 	%r2, %r26, %r5, %r27;
	setp.ne.s32 	%p2, %r7, 0;
	@%p2 bra 	$L__BB2_3;
	mul.wide.s32 	%rd9, %r2, 4;
	add.s64 	%rd10, %rd1, %rd9;
	ld.global.f32 	%f2, [%rd10];
	mul.wide.s32 	%rd11, %r1, 4;
	add.s64 	%rd12, %rd2, %rd11;
	st.global.f32 	[%rd12], %f2;
	bra.uni 	$L__BB2_4;
$L__BB2_3:
	mul.wide.s32 	%rd5, %r1, 4;
	add.s64 	%rd6, %rd2, %rd5;
	ld.global.f32 	%f1, [%rd6];
	mul.wide.s32 	%rd7, %r2, 4;
	add.s64 	%rd8, %rd1, %rd7;
	st.global.f32 	[%rd8], %f1;
$L__BB2_4:
	ret;

}
	// .globl	copy_channel_kernel
.visible .entry copy_channel_kernel(
	.param .u32 copy_channel_kernel_param_0,
	.param .u64 .ptr .align 1 copy_channel_kernel_param_1,
	.param .u64 .ptr .align 1 copy_channel_kernel_param_2,
	.param .u32 copy_channel_kernel_param_3,
	.param .u32 copy_channel_kernel_param_4,
	.param .u32 copy_channel_kernel_param_5,
	.param .u32 copy_channel_kernel_param_6,
	.param .u32 copy_channel_kernel_param_7,
	.param .u32 copy_channel_kernel_param_8
)
{
	.reg .pred 	%p<3>;
	.reg .b32 	%r<32>;
	.reg .b32 	%f<3>;
	.reg .b64 	%rd<13>;

	ld.param.u32 	%r3, [copy_channel_kernel_param_0];
	ld.param.u64 	%rd3, [copy_channel_kernel_param_1];
	ld.param.u64 	%rd4, [copy_channel_kernel_param_2];
	ld.param.u32 	%r4, [copy_channel_kernel_param_3];
	ld.param.u32 	%r5, [copy_channel_kernel_param_4];
	ld.param.u32 	%r6, [copy_channel_kernel_param_5];
	ld.param.u32 	%r7, [copy_channel_kernel_param_6];
	ld.param.u32 	%r8, [copy_channel_kernel_param_7];
	ld.param.u32 	%r9, [copy_channel_kernel_param_8];
	cvta.to.global.u64 	%rd1, %rd3;
	cvta.to.global.u64 	%rd2, %rd4;
	mov.u32 	%r10, %ctaid.x;
	mov.u32 	%r11, %ctaid.y;
	mov.u32 	%r12, %nctaid.x;
	mad.lo.s32 	%r13, %r11, %r12, %r10;
	mov.u32 	%r14, %ntid.x;
	mov.u32 	%r15, %tid.x;
	mad.lo.s32 	%r1, %r13, %r14, %r15;
	setp.ge.s32 	%p1, %r1, %r3;
	@%p1 bra 	$L__BB3_4;
	div.s32 	%r16, %r3, %r4;
	div.s32 	%r17, %r16, %r6;
	div.s32 	%r18, %r17, %r7;
	mul.lo.s32 	%r19, %r7, %r6;
	mul.lo.s32 	%r20, %r19, %r18;
	div.s32 	%r21, %r1, %r20;
	div.s32 	%r22, %r1, %r6;
	div.s32 	%r23, %r22, %r7;
	rem.s32 	%r24, %r23, %r18;
	add.s32 	%r25, %r24, %r8;
	div.s32 	%r26, %r1, %r7;
	rem.s32 	%r27, %r26, %r6;
	mul.lo.s32 	%r28, %r22, %r6;
	sub.s32 	%r29, %r1, %r28;
	mad.lo.s32 	%r30, %r21, %r5, %r25;
	mad.lo.s32 	%r31, %r30, %r6, %r27;
	mad.lo.s32 	%r2, %r31, %r7, %r29;
	setp.ne.s32 	%p2, %r9, 0;
	@%p2 bra 	$L__BB3_3;
	mul.wide.s32 	%rd9, %r2, 4;
	add.s64 	%rd10, %rd1, %rd9;
	ld.global.f32 	%f2, [%rd10];
	mul.wide.s32 	%rd11, %r1, 4;
	add.s64 	%rd12, %rd2, %rd11;
	st.global.f32 	[%rd12], %f2;
	bra.uni 	$L__BB3_4;
$L__BB3_3:
	mul.wide.s32 	%rd5, %r1, 4;
	add.s64 	%rd6, %rd2, %rd5;
	ld.global.f32 	%f1, [%rd6];
	mul.wide.s32 	%rd7, %r2, 4;
	add.s64 	%rd8, %rd1, %rd7;
	st.global.f32 	[%rd8], %f1;
$L__BB3_4:
	ret;

}
	// .globl	broadcast_kernel
.visible .entry broadcast_kernel(
	.param .u32 broadcast_kernel_param_0,
	.param .u64 .ptr .align 1 broadcast_kernel_param_1,
	.param .u64 .ptr .align 1 broadcast_kernel_param_2
)
{
	.reg .pred 	%p<2>;
	.reg .b32 	%r<9>;
	.reg .b32 	%f<2>;
	.reg .b64 	%rd<7>;

	ld.param.u32 	%r2, [broadcast_kernel_param_0];
	ld.param.u64 	%rd1, [broadcast_kernel_param_1];
	ld.param.u64 	%rd2, [broadcast_kernel_param_2];
	mov.u32 	%r3, %ctaid.x;
	mov.u32 	%r4, %ctaid.y;
	mov.u32 	%r5, %nctaid.x;
	mad.lo.s32 	%r6, %r4, %r5, %r3;
	mov.u32 	%r7, %ntid.x;
	mov.u32 	%r8, %tid.x;
	mad.lo.s32 	%r1, %r6, %r7, %r8;
	setp.ge.s32 	%p1, %r1, %r2;
	@%p1 bra 	$L__BB4_2;
	cvta.to.global.u64 	%rd3, %rd1;
	cvta.to.global.u64 	%rd4, %rd2;
	ld.global.f32 	%f1, [%rd3];
	mul.wide.s32 	%rd5, %r1, 4;
	add.s64 	%rd6, %rd4, %rd5;
	st.global.f32 	[%rd6], %f1;
$L__BB4_2:
	ret;

}
	// .globl	broadcast_number_kernel
.visible .entry broadcast_number_kernel(
	.param .u32 broadcast_number_kernel_param_0,
	.param .u64 .ptr .align 1 broadcast_number_kernel_param_1,
	.param .u64 .ptr .align 1 broadcast_number_kernel_param_2,
	.param .u32 broadcast_number_kernel_param_3,
	.param .u32 broadcast_number_kernel_param_4,
	.param .u32 broadcast_number_kernel_param_5
)
{
	.reg .pred 	%p<2>;
	.reg .b32 	%r<15>;
	.reg .b32 	%f<2>;
	.reg .b64 	%rd<9>;

	ld.param.u32 	%r5, [broadcast_number_kernel_param_0];
	ld.param.u64 	%rd1, [broadcast_number_kernel_param_1];
	ld.param.u64 	%rd2, [broadcast_number_kernel_param_2];
	ld.param.u32 	%r2, [broadcast_number_kernel_param_3];
	ld.param.u32 	%r3, [broadcast_number_kernel_param_4];
	ld.param.u32 	%r4, [broadcast_number_kernel_param_5];
	mov.u32 	%r6, %ctaid.x;
	mov.u32 	%r7, %ctaid.y;
	mov.u32 	%r8, %nctaid.x;
	mad.lo.s32 	%r9, %r7, %r8, %r6;
	mov.u32 	%r10, %ntid.x;
	mov.u32 	%r11, %tid.x;
	mad.lo.s32 	%r1, %r9, %r10, %r11;
	setp.ge.s32 	%p1, %r1, %r5;
	@%p1 bra 	$L__BB5_2;
	cvta.to.global.u64 	%rd3, %rd1;
	cvta.to.global.u64 	%rd4, %rd2;
	div.s32 	%r12, %r1, %r2;
	div.s32 	%r13, %r12, %r3;
	div.s32 	%r14, %r13, %r4;
	mul.wide.s32 	%rd5, %r14, 4;
	add.s64 	%rd6, %rd3, %rd5;
	ld.global.f32 	%f1, [%rd6];
	mul.wide.s32 	%rd7, %r1, 4;
	add.s64 	%rd8, %rd4, %rd7;
	st.global.f32 	[%rd8], %f1;
$L__BB5_2:
	ret;

}
	// .globl	add_kernel
.visible .entry add_kernel(
	.param .u32 add_kernel_param_0,
	.param .u64 .ptr .align 1 add_kernel_param_1,
	.param .u64 .ptr .align 1 add_kernel_param_2,
	.param .u64 .ptr .align 1 add_kernel_param_3
)
{
	.reg .pred 	%p<2>;
	.reg .b32 	%r<9>;
	.reg .b32 	%f<4>;
	.reg .b64 	%rd<11>;

	ld.param.u32 	%r2, [add_kernel_param_0];
	ld.param.u64 	%rd1, [add_kernel_param_1];
	ld.param.u64 	%rd2, [add_kernel_param_2];
	ld.param.u64 	%rd3, [add_kernel_param_3];
	mov.u32 	%r3, %ctaid.x;
	mov.u32 	%r4, %ctaid.y;
	mov.u32 	%r5, %nctaid.x;
	mad.lo.s32 	%r6, %r4, %r5, %r3;
	mov.u32 	%r7, %ntid.x;
	mov.u32 	%r8, %tid.x;
	mad.lo.s32 	%r1, %r6, %r7, %r8;
	setp.ge.s32 	%p1, %r1, %r2;
	@%p1 bra 	$L__BB6_2;
	cvta.to.global.u64 	%rd4, %rd1;
	cvta.to.global.u64 	%rd5, %rd2;
	cvta.to.global.u64 	%rd6, %rd3;
	mul.wide.s32 	%rd7, %r1, 4;
	add.s64 	%rd8, %rd4, %rd7;
	ld.global.f32 	%f1, [%rd8];
	add.s64 	%rd9, %rd5, %rd7;
	ld.global.f32 	%f2, [%rd9];
	add.f32 	%f3, %f1, %f2;
	add.s64 	%rd10, %rd6, %rd7;
	st.global.f32 	[%rd10], %f3;
$L__BB6_2:
	ret;

}
	// .globl	sum_kernel
.visible .entry sum_kernel(
	.param .u32 sum_kernel_param_0,
	.param .u64 .ptr .align 1 sum_kernel_param_1,
	.param .u64 .ptr .align 1 sum_kernel_param_2
)
{
	.reg .pred 	%p<12>;
	.reg .b32 	%r<30>;
	.reg .b32 	%f<70>;
	.reg .b64 	%rd<18>;

	ld.param.u32 	%r16, [sum_kernel_param_0];
	ld.param.u64 	%rd9, [sum_kernel_param_1];
	ld.param.u64 	%rd10, [sum_kernel_param_2];
	cvta.to.global.u64 	%rd1, %rd10;
	cvta.to.global.u64 	%rd2, %rd9;
	mov.u32 	%r17, %ctaid.x;
	mov.u32 	%r18, %ctaid.y;
	mov.u32 	%r19, %nctaid.x;
	mad.lo.s32 	%r20, %r18, %r19, %r17;
	mov.u32 	%r21, %ntid.x;
	mov.u32 	%r22, %tid.x;
	mad.lo.s32 	%r23, %r20, %r21, %r22;
	setp.gt.s32 	%p1, %r23, 0;
	setp.lt.s32 	%p2, %r16, 1;
	or.pred  	%p3, %p1, %p2;
	@%p3 bra 	$L__BB7_13;
	ld.global.f32 	%f66, [%rd1];
	and.b32  	%r1, %r16, 15;
	setp.lt.u32 	%p4, %r16, 16;
	mov.b32 	%r27, 0;
	@%p4 bra 	$L__BB7_4;
	and.b32  	%r27, %r16, 2147483632;
	neg.s32 	%r25, %r27;
	add.s64 	%rd16, %rd2, 32;
$L__BB7_3:
	.pragma "nounroll";
	ld.global.f32 	%f11, [%rd16+-32];
	add.f32 	%f12, %f11, %f66;
	st.global.f32 	[%rd1], %f12;
	ld.global.f32 	%f13, [%rd16+-28];
	add.f32 	%f14, %f13, %f12;
	st.global.f32 	[%rd1], %f14;
	ld.global.f32 	%f15, [%rd16+-24];
	add.f32 	%f16, %f15, %f14;
	st.global.f32 	[%rd1], %f16;
	ld.global.f32 	%f17, [%rd16+-20];
	add.f32 	%f18, %f17, %f16;
	st.global.f32 	[%rd1], %f18;
	ld.global.f32 	%f19, [%rd16+-16];
	add.f32 	%f20, %f19, %f18;
	st.global.f32 	[%rd1], %f20;
	ld.global.f32 	%f21, [%rd16+-12];
	add.f32 	%f22, %f21, %f20;
	st.global.f32 	[%rd1], %f22;
	ld.global.f32 	%f23, [%rd16+-8];
	add.f32 	%f24, %f23, %f22;
	st.global.f32 	[%rd1], %f24;
	ld.global.f32 	%f25, [%rd16+-4];
	add.f32 	%f26, %f25, %f24;
	st.global.f32 	[%rd1], %f26;
	ld.global.f32 	%f27, [%rd16];
	add.f32 	%f28, %f27, %f26;
	st.global.f32 	[%rd1], %f28;
	ld.global.f32 	%f29, [%rd16+4];
	add.f32 	%f30, %f29, %f28;
	st.global.f32 	[%rd1], %f30;
	ld.global.f32 	%f31, [%rd16+8];
	add.f32 	%f32, %f31, %f30;
	st.global.f32 	[%rd1], %f32;
	ld.global.f32 	%f33, [%rd16+12];
	add.f32 	%f34, %f33, %f32;
	st.global.f32 	[%rd1], %f34;
	ld.global.f32 	%f35, [%rd16+16];
	add.f32 	%f36, %f35, %f34;
	st.global.f32 	[%rd1], %f36;
	ld.global.f32 	%f37, [%rd16+20];
	add.f32 	%f38, %f37, %f36;
	st.global.f32 	[%rd1], %f38;
	ld.global.f32 	%f39, [%rd16+24];
	add.f32 	%f40, %f39, %f38;
	st.global.f32 	[%rd1], %f40;
	ld.global.f32 	%f41, [%rd16+28];
	add.f32 	%f66, %f41, %f40;
	st.global.f32 	[%rd1], %f66;
	add.s32 	%r25, %r25, 16;
	add.s64 	%rd16, %rd16, 64;
	setp.ne.s32 	%p5, %r25, 0;
	@%p5 bra 	$L__BB7_3;
$L__BB7_4:
	setp.eq.s32 	%p6, %r1, 0;
	@%p6 bra 	$L__BB7_13;
	and.b32  	%r7, %r16, 7;
	setp.lt.u32 	%p7, %r1, 8;
	@%p7 bra 	$L__BB7_7;
	mul.wide.u32 	%rd11, %r27, 4;
	add.s64 	%rd12, %rd2, %rd11;
	ld.global.f32 	%f42, [%rd12];
	add.f32 	%f43, %f42, %f66;
	st.global.f32 	[%rd1], %f43;
	ld.global.f32 	%f44, [%rd12+4];
	add.f32 	%f45, %f44, %f43;
	st.global.f32 	[%rd1], %f45;
	ld.global.f32 	%f46, [%rd12+8];
	add.f32 	%f47, %f46, %f45;
	st.global.f32 	[%rd1], %f47;
	ld.global.f32 	%f48, [%rd12+12];
	add.f32 	%f49, %f48, %f47;
	st.global.f32 	[%rd1], %f49;
	ld.global.f32 	%f50, [%rd12+16];
	add.f32 	%f51, %f50, %f49;
	st.global.f32 	[%rd1], %f51;
	ld.global.f32 	%f52, [%rd12+20];
	add.f32 	%f53, %f52, %f51;
	st.global.f32 	[%rd1], %f53;
	ld.global.f32 	%f54, [%rd12+24];
	add.f32 	%f55, %f54, %f53;
	st.global.f32 	[%rd1], %f55;
	ld.global.f32 	%f56, [%rd12+28];
	add.f32 	%f66, %f56, %f55;
	st.global.f32 	[%rd1], %f66;
	add.s32 	%r27, %r27, 8;
$L__BB7_7:
	setp.eq.s32 	%p8, %r7, 0;
	@%p8 bra 	$L__BB7_13;
	and.b32  	%r10, %r16, 3;
	setp.lt.u32 	%p9, %r7, 4;
	@%p9 bra 	$L__BB7_10;
	mul.wide.u32 	%rd13, %r27, 4;
	add.s64 	%rd14, %rd2, %rd13;
	ld.global.f32 	%f57, [%rd14];
	add.f32 	%f58, %f57, %f66;
	st.global.f32 	[%rd1], %f58;
	ld.global.f32 	%f59, [%rd14+4];
	add.f32 	%f60, %f59, %f58;
	st.global.f32 	[%rd1], %f60;
	ld.global.f32 	%f61, [%rd14+8];
	add.f32 	%f62, %f61, %f60;
	st.global.f32 	[%rd1], %f62;
	ld.global.f32 	%f63, [%rd14+12];
	add.f32 	%f66, %f63, %f62;
	st.global.f32 	[%rd1], %f66;
	add.s32 	%r27, %r27, 4;
$L__BB7_10:
	setp.eq.s32 	%p10, %r10, 0;
	@%p10 bra 	$L__BB7_13;
	mul.wide.u32 	%rd15, %r27, 4;
	add.s64 	%rd17, %rd2, %rd15;
	neg.s32 	%r29, %r10;
$L__BB7_12:
	.pragma "nounroll";
	ld.global.f32 	%f64, [%rd17];
	add.f32 	%f66, %f64, %f66;
	st.global.f32 	[%rd1], %f66;
	add.s64 	%rd17, %rd17, 4;
	add.s32 	%r29, %r29, 1;
	setp.ne.s32 	%p11, %r29, 0;
	@%p11 bra 	$L__BB7_12;
$L__BB7_13:
	ret;

}
	// .globl	sum_channel_kernel
.visible .entry sum_channel_kernel(
	.param .u32 sum_channel_kernel_param_0,
	.param .u64 .ptr .align 1 sum_channel_kernel_param_1,
	.param .u64 .ptr .align 1 sum_channel_kernel_param_2,
	.param .u32 sum_channel_kernel_param_3,
	.param .u32 sum_channel_kernel_param_4,
	.param .u32 sum_channel_kernel_param_5
)
{
	.reg .pred 	%p<11>;
	.reg .b32 	%r<45>;
	.reg .b32 	%f<70>;
	.reg .b64 	%rd<16>;

	ld.param.u32 	%r27, [sum_channel_kernel_param_0];
	ld.param.u64 	%rd5, [sum_channel_kernel_param_1];
	ld.param.u64 	%rd4, [sum_channel_kernel_param_2];
	ld.param.u32 	%r24, [sum_channel_kernel_param_3];
	ld.param.u32 	%r25, [sum_channel_kernel_param_4];
	ld.param.u32 	%r26, [sum_channel_kernel_param_5];
	cvta.to.global.u64 	%rd1, %rd5;
	mov.u32 	%r28, %ctaid.x;
	mov.u32 	%r29, %ctaid.y;
	mov.u32 	%r30, %nctaid.x;
	mad.lo.s32 	%r31, %r29, %r30, %r28;
	mov.u32 	%r32, %ntid.x;
	mov.u32 	%r33, %tid.x;
	mad.lo.s32 	%r1, %r31, %r32, %r33;
	setp.ge.s32 	%p1, %r1, %r27;
	@%p1 bra 	$L__BB8_14;
	mul.lo.s32 	%r34, %r25, %r24;
	mul.lo.s32 	%r2, %r34, %r26;
	setp.lt.s32 	%p2, %r2, 1;
	@%p2 bra 	$L__BB8_14;
	mul.lo.s32 	%r3, %r2, %r1;
	cvta.to.global.u64 	%rd6, %rd4;
	mul.wide.s32 	%rd7, %r1, 4;
	add.s64 	%rd2, %rd6, %rd7;
	ld.global.f32 	%f66, [%rd2];
	and.b32  	%r4, %r2, 15;
	setp.lt.u32 	%p3, %r2, 16;
	mov.b32 	%r41, 0;
	@%p3 bra 	$L__BB8_5;
	and.b32  	%r41, %r2, 2147483632;
	neg.s32 	%r39, %r41;
	add.s64 	%rd3, %rd1, 32;
	mov.u32 	%r38, %r3;
$L__BB8_4:
	.pragma "nounroll";
	mul.wide.s32 	%rd8, %r38, 4;
	add.s64 	%rd9, %rd3, %rd8;
	ld.global.f32 	%f11, [%rd9+-32];
	add.f32 	%f12, %f11, %f66;
	st.global.f32 	[%rd2], %f12;
	ld.global.f32 	%f13, [%rd9+-28];
	add.f32 	%f14, %f13, %f12;
	st.global.f32 	[%rd2], %f14;
	ld.global.f32 	%f15, [%rd9+-24];
	add.f32 	%f16, %f15, %f14;
	st.global.f32 	[%rd2], %f16;
	ld.global.f32 	%f17, [%rd9+-20];
	add.f32 	%f18, %f17, %f16;
	st.global.f32 	[%rd2], %f18;
	ld.global.f32 	%f19, [%rd9+-16];
	add.f32 	%f20, %f19, %f18;
	st.global.f32 	[%rd2], %f20;
	ld.global.f32 	%f21, [%rd9+-12];
	add.f32 	%f22, %f21, %f20;
	st.global.f32 	[%rd2], %f22;
	ld.global.f32 	%f23, [%rd9+-8];
	add.f32 	%f24, %f23, %f22;
	st.global.f32 	[%rd2], %f24;
	ld.global.f32 	%f25, [%rd9+-4];
	add.f32 	%f26, %f25, %f24;
	st.global.f32 	[%rd2], %f26;
	ld.global.f32 	%f27, [%rd9];
	add.f32 	%f28, %f27, %f26;
	st.global.f32 	[%rd2], %f28;
	ld.global.f32 	%f29, [%rd9+4];
	add.f32 	%f30, %f29, %f28;
	st.global.f32 	[%rd2], %f30;
	ld.global.f32 	%f31, [%rd9+8];
	add.f32 	%f32, %f31, %f30;
	st.global.f32 	[%rd2], %f32;
	ld.global.f32 	%f33, [%rd9+12];
	add.f32 	%f34, %f33, %f32;
	st.global.f32 	[%rd2], %f34;
	ld.global.f32 	%f35, [%rd9+16];
	add.f32 	%f36, %f35, %f34;
	st.global.f32 	[%rd2], %f36;
	ld.global.f32 	%f37, [%rd9+20];
	add.f32 	%f38, %f37, %f36;
	st.global.f32 	[%rd2], %f38;
	ld.global.f32 	%f39, [%rd9+24];
	add.f32 	%f40, %f39, %f38;
	st.global.f32 	[%rd2], %f40;
	ld.global.f32 	%f41, [%rd9+28];
	add.f32 	%f66, %f41, %f40;
	st.global.f32 	[%rd2], %f66;
	add.s32 	%r39, %r39, 16;
	add.s32 	%r38, %r38, 16;
	setp.ne.s32 	%p4, %r39, 0;
	@%p4 bra 	$L__BB8_4;
$L__BB8_5:
	setp.eq.s32 	%p5, %r4, 0;
	@%p5 bra 	$L__BB8_14;
	and.b32  	%r12, %r2, 7;
	setp.lt.u32 	%p6, %r4, 8;
	@%p6 bra 	$L__BB8_8;
	add.s32 	%r36, %r41, %r3;
	mul.wide.s32 	%rd10, %r36, 4;
	add.s64 	%rd11, %rd1, %rd10;
	ld.global.f32 	%f42, [%rd11];
	add.f32 	%f43, %f42, %f66;
	st.global.f32 	[%rd2], %f43;
	ld.global.f32 	%f44, [%rd11+4];
	add.f32 	%f45, %f44, %f43;
	st.global.f32 	[%rd2], %f45;
	ld.global.f32 	%f46, [%rd11+8];
	add.f32 	%f47, %f46, %f45;
	st.global.f32 	[%rd2], %f47;
	ld.global.f32 	%f48, [%rd11+12];
	add.f32 	%f49, %f48, %f47;
	st.global.f32 	[%rd2], %f49;
	ld.global.f32 	%f50, [%rd11+16];
	add.f32 	%f51, %f50, %f49;
	st.global.f32 	[%rd2], %f51;
	ld.global.f32 	%f52, [%rd11+20];
	add.f32 	%f53, %f52, %f51;
	st.global.f32 	[%rd2], %f53;
	ld.global.f32 	%f54, [%rd11+24];
	add.f32 	%f55, %f54, %f53;
	st.global.f32 	[%rd2], %f55;
	ld.global.f32 	%f56, [%rd11+28];
	add.f32 	%f66, %f56, %f55;
	st.global.f32 	[%rd2], %f66;
	add.s32 	%r41, %r41, 8;
$L__BB8_8:
	setp.eq.s32 	%p7, %r12, 0;
	@%p7 bra 	$L__BB8_14;
	and.b32  	%r15, %r2, 3;
	setp.lt.u32 	%p8, %r12, 4;
	@%p8 bra 	$L__BB8_11;
	add.s32 	%r37, %r41, %r3;
	mul.wide.s32 	%rd12, %r37, 4;
	add.s64 	%rd13, %rd1, %rd12;
	ld.global.f32 	%f57, [%rd13];
	add.f32 	%f58, %f57, %f66;
	st.global.f32 	[%rd2], %f58;
	ld.global.f32 	%f59, [%rd13+4];
	add.f32 	%f60, %f59, %f58;
	st.global.f32 	[%rd2], %f60;
	ld.global.f32 	%f61, [%rd13+8];
	add.f32 	%f62, %f61, %f60;
	st.global.f32 	[%rd2], %f62;
	ld.global.f32 	%f63, [%rd13+12];
	add.f32 	%f66, %f63, %f62;
	st.global.f32 	[%rd2], %f66;
	add.s32 	%r41, %r41, 4;
$L__BB8_11:
	setp.eq.s32 	%p9, %r15, 0;
	@%p9 bra 	$L__BB8_14;
	add.s32 	%r44, %r41, %r3;
	neg.s32 	%r43, %r15;
$L__BB8_13:
	.pragma "nounroll";
	mul.wide.s32 	%rd14, %r44, 4;
	add.s64 	%rd15, %rd1, %rd14;
	ld.global.f32 	%f64, [%rd15];
	add.f32 	%f66, %f64, %f66;
	st.global.f32 	[%rd2], %f66;
	add.s32 	%r44, %r44, 1;
	add.s32 	%r43, %r43, 1;
	setp.ne.s32 	%p10, %r43, 0;
	@%p10 bra 	$L__BB8_13;
$L__BB8_14:
	ret;

}
	// .globl	add_scalar_kernel
.visible .entry add_scalar_kernel(
	.param .u32 add_scalar_kernel_param_0,
	.param .u64 .ptr .align 1 add_scalar_kernel_param_1,
	.param .f32 add_scalar_kernel_param_2,
	.param .u64 .ptr .align 1 add_scalar_kernel_param_3
)
{
	.reg .pred 	%p<2>;
	.reg .b32 	%r<9>;
	.reg .b32 	%f<4>;
	.reg .b64 	%rd<8>;

	ld.param.u32 	%r2, [add_scalar_kernel_param_0];
	ld.param.u64 	%rd1, [add_scalar_kernel_param_1];
	ld.param.f32 	%f1, [add_scalar_kernel_param_2];
	ld.param.u64 	%rd2, [add_scalar_kernel_param_3];
	mov.u32 	%r3, %ctaid.x;
	mov.u32 	%r4, %ctaid.y;
	mov.u32 	%r5, %nctaid.x;
	mad.lo.s32 	%r6, %r4, %r5, %r3;
	mov.u32 	%r7, %ntid.x;
	mov.u32 	%r8, %tid.x;
	mad.lo.s32 	%r1, %r6, %r7, %r8;
	setp.ge.s32 	%p1, %r1, %r2;
	@%p1 bra 	$L__BB9_2;
	cvta.to.global.u64 	%rd3, %rd1;
	cvta.to.global.u64 	%rd4, %rd2;
	mul.wide.s32 	%rd5, %r1, 4;
	add.s64 	%rd6, %rd3, %rd5;
	ld.global.f32 	%f2, [%rd6];
	add.f32 	%f3, %f1, %f2;
	add.s64 	%rd7, %rd4, %rd5;
	st.global.f32 	[%rd7], %f3;
$L__BB9_2:
	ret;

}
	// .globl	add_number_kernel
.visible .entry add_number_kernel(
	.param .u32 add_number_kernel_param_0,
	.param .u64 .ptr .align 1 add_number_kernel_param_1,
	.param .u64 .ptr .align 1 add_number_kernel_param_2,
	.param .u32 add_number_kernel_param_3,
	.param .u32 add_number_kernel_param_4,
	.param .u32 add_number_kernel_param_5,
	.param .u32 add_number_kernel_param_6,
	.param .u32 add_number_kernel_param_7
)
{
	.reg .pred 	%p<2>;
	.reg .b32 	%r<27>;
	.reg .b32 	%f<4>;
	.reg .b64 	%rd<9>;

	ld.param.u32 	%r6, [add_number_kernel_param_0];
	ld.param.u64 	%rd1, [add_number_kernel_param_1];
	ld.param.u64 	%rd2, [add_number_kernel_param_2];
	ld.param.u32 	%r2, [add_number_kernel_param_4];
	ld.param.u32 	%r3, [add_number_kernel_param_5];
	ld.param.u32 	%r4, [add_number_kernel_param_6];
	ld.param.u32 	%r5, [add_number_kernel_param_7];
	mov.u32 	%r7, %ctaid.x;
	mov.u32 	%r8, %ctaid.y;
	mov.u32 	%r9, %nctaid.x;
	mad.lo.s32 	%r10, %r8, %r9, %r7;
	mov.u32 	%r11, %ntid.x;
	mov.u32 	%r12, %tid.x;
	mad.lo.s32 	%r1, %r10, %r11, %r12;
	setp.ge.s32 	%p1, %r1, %r6;
	@%p1 bra 	$L__BB10_2;
	cvta.to.global.u64 	%rd3, %rd2;
	cvta.to.global.u64 	%rd4, %rd1;
	mul.lo.s32 	%r13, %r3, %r2;
	mul.lo.s32 	%r14, %r13, %r4;
	div.s32 	%r15, %r1, %r14;
	add.s32 	%r16, %r15, %r5;
	div.s32 	%r17, %r1, %r3;
	div.s32 	%r18, %r17, %r4;
	rem.s32 	%r19, %r18, %r2;
	div.s32 	%r20, %r1, %r4;
	rem.s32 	%r21, %r20, %r3;
	mul.lo.s32 	%r22, %r17, %r3;
	sub.s32 	%r23, %r1, %r22;
	mad.lo.s32 	%r24, %r19, %r3, %r21;
	mad.lo.s32 	%r25, %r16, %r14, %r23;
	mad.lo.s32 	%r26, %r24, %r4, %r25;
	mul.wide.s32 	%rd5, %r1, 4;
	add.s64 	%rd6, %rd3, %rd5;
	ld.global.f32 	%f1, [%rd6];
	mul.wide.s32 	%rd7, %r26, 4;
	add.s64 	%rd8, %rd4, %rd7;
	ld.global.f32 	%f2, [%rd8];
	add.f32 	%f3, %f1, %f2;
	st.global.f32 	[%rd8], %f3;
$L__BB10_2:
	ret;

}
	// .globl	add_channel_kernel
.visible .entry add_channel_kernel(
	.param .u32 add_channel_kernel_param_0,
	.param .u64 .ptr .align 1 add_channel_kernel_param_1,
	.param .u64 .ptr .align 1 add_channel_kernel_param_2,
	.param .u32 add_channel_kernel_param_3,
	.param .u32 add_channel_kernel_param_4,
	.param .u32 add_channel_kernel_param_5,
	.param .u32 add_channel_kernel_param_6,
	.param .u32 add_channel_kernel_param_7
)
{
	.reg .pred 	%p<2>;
	.reg .b32 	%r<31>;
	.reg .b32 	%f<4>;
	.reg .b64 	%rd<9>;

	ld.param.u32 	%r2, [add_channel_kernel_param_0];
	ld.param.u64 	%rd1, [add_channel_kernel_param_1];
	ld.param.u64 	%rd2, [add_channel_kernel_param_2];
	ld.param.u32 	%r3, [add_channel_kernel_param_3];
	ld.param.u32 	%r4, [add_channel_kernel_param_4];
	ld.param.u32 	%r5, [add_channel_kernel_param_5];
	ld.param.u32 	%r6, [add_channel_kernel_param_6];
	ld.param.u32 	%r7, [add_channel_kernel_param_7];
	mov.u32 	%r8, %ctaid.x;
	mov.u32 	%r9, %ctaid.y;
	mov.u32 	%r10, %nctaid.x;
	mad.lo.s32 	%r11, %r9, %r10, %r8;
	mov.u32 	%r12, %ntid.x;
	mov.u32 	%r13, %tid.x;
	mad.lo.s32 	%r1, %r11, %r12, %r13;
	setp.ge.s32 	%p1, %r1, %r2;
	@%p1 bra 	$L__BB11_2;
	cvta.to.global.u64 	%rd3, %rd2;
	cvta.to.global.u64 	%rd4, %rd1;
	div.s32 	%r14, %r2, %r3;
	div.s32 	%r15, %r14, %r5;
	div.s32 	%r16, %r15, %r6;
	mul.lo.s32 	%r17, %r6, %r5;
	mul.lo.s32 	%r18, %r17, %r16;
	div.s32 	%r19, %r1, %r18;
	div.s32 	%r20, %r1, %r5;
	div.s32 	%r21, %r20, %r6;
	rem.s32 	%r22, %r21, %r16;
	add.s32 	%r23, %r22, %r7;
	div.s32 	%r24, %r1, %r6;
	rem.s32 	%r25, %r24, %r5;
	mul.lo.s32 	%r26, %r20, %r5;
	sub.s32 	%r27, %r1, %r26;
	mad.lo.s32 	%r28, %r19, %r4, %r23;
	mad.lo.s32 	%r29, %r28, %r5, %r25;
	mad.lo.s32 	%r30, %r29, %r6, %r27;
	mul.wide.s32 	%rd5, %r1, 4;
	add.s64 	%rd6, %rd3, %rd5;
	ld.global.f32 	%f1, [%rd6];
	mul.wide.s32 	%rd7, %r30, 4;
	add.s64 	%rd8, %rd4, %rd7;
	ld.global.f32 	%f2, [%rd8];
	add.f32 	%f3, %f1, %f2;
	st.global.f32 	[%rd8], %f3;
$L__BB11_2:
	ret;

}
	// .globl	sub_kernel
.visible .entry sub_kernel(
	.param .u32 sub_kernel_param_0,
	.param .u64 .ptr .align 1 sub_kernel_param_1,
	.param .u64 .ptr .align 1 sub_kernel_param_2,
	.param .u64 .ptr .align 1 sub_kernel_param_3
)
{
	.reg .pred 	%p<2>;
	.reg .b32 	%r<9>;
	.reg .b32 	%f<4>;
	.reg .b64 	%rd<11>;

	ld.param.u32 	%r2, [sub_kernel_param_0];
	ld.param.u64 	%rd1, [sub_kernel_param_1];
	ld.param.u64 	%rd2, [sub_kernel_param_2];
	ld.param.u64 	%rd3, [sub_kernel_param_3];
	mov.u32 	%r3, %ctaid.x;
	mov.u32 	%r4, %ctaid.y;
	mov.u32 	%r5, %nctaid.x;
	mad.lo.s32 	%r6, %r4, %r5, %r3;
	mov.u32 	%r7, %ntid.x;
	mov.u32 	%r8, %tid.x;
	mad.lo.s32 	%r1, %r6, %r7, %r8;
	setp.ge.s32 	%p1, %r1, %r2;
	@%p1 bra 	$L__BB12_2;
	cvta.to.global.u64 	%rd4, %rd1;
	cvta.to.global.u64 	%rd5, %rd2;
	cvta.to.global.u64 	%rd6, %rd3;
	mul.wide.s32 	%rd7, %r1, 4;
	add.s64 	%rd8, %rd4, %rd7;
	ld.global.f32 	%f1, [%rd8];
	add.s64 	%rd9, %rd5, %rd7;
	ld.global.f32 	%f2, [%rd9];
	sub.f32 	%f3, %f1, %f2;
	add.s64 	%rd10, %rd6, %rd7;
	st.global.f32 	[%rd10], %f3;
$L__BB12_2:
	ret;

}
	// .globl	sub_scalar_kernel
.visible .entry sub_scalar_kernel(
	.param .u32 sub_scalar_kernel_param_0,
	.param .u64 .ptr .align 1 sub_scalar_kernel_param_1,
	.param .f32 sub_scalar_kernel_param_2,
	.param .u64 .ptr .align 1 sub_scalar_kernel_param_3
)
{
	.reg .pred 	%p<2>;
	.reg .b32 	%r<9>;
	.reg .b32 	%f<4>;
	.reg .b64 	%rd<8>;

	ld.param.u32 	%r2, [sub_scalar_kernel_param_0];
	ld.param.u64 	%rd1, [sub_scalar_kernel_param_1];
	ld.param.f32 	%f1, [sub_scalar_kernel_param_2];
	ld.param.u64 	%rd2, [sub_scalar_kernel_param_3];
	mov.u32 	%r3, %ctaid.x;
	mov.u32 	%r4, %ctaid.y;
	mov.u32 	%r5, %nctaid.x;
	mad.lo.s32 	%r6, %r4, %r5, %r3;
	mov.u32 	%r7, %ntid.x;
	mov.u32 	%r8, %tid.x;
	mad.lo.s32 	%r1, %r6, %r7, %r8;
	setp.ge.s32 	%p1, %r1, %r2;
	@%p1 bra 	$L__BB13_2;
	cvta.to.global.u64 	%rd3, %rd1;
	cvta.to.global.u64 	%rd4, %rd2;
	mul.wide.s32 	%rd5, %r1, 4;
	add.s64 	%rd6, %rd3, %rd5;
	ld.global.f32 	%f2, [%rd6];
	sub.f32 	%f3, %f2, %f1;
	add.s64 	%rd7, %rd4, %rd5;
	st.global.f32 	[%rd7], %f3;
$L__BB13_2:
	ret;

}
	// .globl	scalar_sub_kernel
.visible .entry scalar_sub_kernel(
	.param .u32 scalar_sub_kernel_param_0,
	.param .f32 scalar_sub_kernel_param_1,
	.param .u64 .ptr .align 1 scalar_sub_kernel_param_2,
	.param .u64 .ptr .align 1 scalar_sub_kernel_param_3
)
{
	.reg .pred 	%p<2>;
	.reg .b32 	%r<9>;
	.reg .b32 	%f<4>;
	.reg .b64 	%rd<8>;

	ld.param.u32 	%r2, [scalar_sub_kernel_param_0];
	ld.param.f32 	%f1, [scalar_sub_kernel_param_1];
	ld.param.u64 	%rd1, [scalar_sub_kernel_param_2];
	ld.param.u64 	%rd2, [scalar_sub_kernel_param_3];
	mov.u32 	%r3, %ctaid.x;
	mov.u32 	%r4, %ctaid.y;
	mov.u32 	%r5, %nctaid.x;
	mad.lo.s32 	%r6, %r4, %r5, %r3;
	mov.u32 	%r7, %ntid.x;
	mov.u32 	%r8, %tid.x;
	mad.lo.s32 	%r1, %r6, %r7, %r8;
	setp.ge.s32 	%p1, %r1, %r2;
	@%p1 bra 	$L__BB14_2;
	cvta.to.global.u64 	%rd3, %rd1;
	cvta.to.global.u64 	%rd4, %rd2;
	mul.wide.s32 	%rd5, %r1, 4;
	add.s64 	%rd6, %rd3, %rd5;
	ld.global.f32 	%f2, [%rd6];
	sub.f32 	%f3, %f1, %f2;
	add.s64 	%rd7, %rd4, %rd5;
	st.global.f32 	[%rd7], %f3;
$L__BB14_2:
	ret;

}
	// .globl	mul_kernel
.visible .entry mul_kernel(
	.param .u32 mul_kernel_param_0,
	.param .u64 .ptr .align 1 mul_kernel_param_1,
	.param .u64 .ptr .align 1 mul_kernel_param_2,
	.param .u64 .ptr .align 1 mul_kernel_param_3
)
{
	.reg .pred 	%p<2>;
	.reg .b32 	%r<9>;
	.reg .b32 	%f<4>;
	.reg .b64 	%rd<11>;

	ld.param.u32 	%r2, [mul_kernel_param_0];
	ld.param.u64 	%rd1, [mul_kernel_param_1];
	ld.param.u64 	%rd2, [mul_kernel_param_2];
	ld.param.u64 	%rd3, [mul_kernel_param_3];
	mov.u32 	%r3, %ctaid.x;
	mov.u32 	%r4, %ctaid.y;
	mov.u32 	%r5, %nctaid.x;
	mad.lo.s32 	%r6, %r4, %r5, %r3;
	mov.u32 	%r7, %ntid.x;
	mov.u32 	%r8, %tid.x;
	mad.lo.s32 	%r1, %r6, %r7, %r8;
	setp.ge.s32 	%p1, %r1, %r2;
	@%p1 bra 	$L__BB15_2;
	cvta.to.global.u64 	%rd4, %rd1;
	cvta.to.global.u64 	%rd5, %rd2;
	cvta.to.global.u64 	%rd6, %rd3;
	mul.wide.s32 	%rd7, %r1, 4;
	add.s64 	%rd8, %rd4, %rd7;
	ld.global.f32 	%f1, [%rd8];
	add.s64 	%rd9, %rd5, %rd7;
	ld.global.f32 	%f2, [%rd9];
	mul.f32 	%f3, %f1, %f2;
	add.s64 	%rd10, %rd6, %rd7;
	st.global.f32 	[%rd10], %f3;
$L__BB15_2:
	ret;

}
	// .globl	mul_scalar_kernel
.visible .entry mul_scalar_kernel(
	.param .u32 mul_scalar_kernel_param_0,
	.param .u64 .ptr .align 1 mul_scalar_kernel_param_1,
	.param .f32 mul_scalar_kernel_param_2,
	.param .u64 .ptr .align 1 mul_scalar_kernel_param_3
)
{
	.reg .pred 	%p<2>;
	.reg .b32 	%r<9>;
	.reg .b32 	%f<4>;
	.reg .b64 	%rd<8>;

	ld.param.u32 	%r2, [mul_scalar_kernel_param_0];
	ld.param.u64 	%rd1, [mul_scalar_kernel_param_1];
	ld.param.f32 	%f1, [mul_scalar_kernel_param_2];
	ld.param.u64 	%rd2, [mul_scalar_kernel_param_3];
	mov.u32 	%r3, %ctaid.x;
	mov.u32 	%r4, %ctaid.y;
	mov.u32 	%r5, %nctaid.x;
	mad.lo.s32 	%r6, %r4, %r5, %r3;
	mov.u32 	%r7, %ntid.x;
	mov.u32 	%r8, %tid.x;
	mad.lo.s32 	%r1, %r6, %r7, %r8;
	setp.ge.s32 	%p1, %r1, %r2;
	@%p1 bra 	$L__BB16_2;
	cvta.to.global.u64 	%rd3, %rd1;
	cvta.to.global.u64 	%rd4, %rd2;
	mul.wide.s32 	%rd5, %r1, 4;
	add.s64 	%rd6, %rd3, %rd5;
	ld.global.f32 	%f2, [%rd6];
	mul.f32 	%f3, %f1, %f2;
	add.s64 	%rd7, %rd4, %rd5;
	st.global.f32 	[%rd7], %f3;
$L__BB16_2:
	ret;

}
	// .globl	mul_plus_kernel
.visible .entry mul_plus_kernel(
	.param .u32 mul_plus_kernel_param_0,
	.param .u64 .ptr .align 1 mul_plus_kernel_param_1,
	.param .u64 .ptr .align 1 mul_plus_kernel_param_2,
	.param .u64 .ptr .align 1 mul_plus_kernel_param_3
)
{
	.reg .pred 	%p<2>;
	.reg .b32 	%r<9>;
	.reg .b32 	%f<5>;
	.reg .b64 	%rd<11>;

	ld.param.u32 	%r2, [mul_plus_kernel_param_0];
	ld.param.u64 	%rd1, [mul_plus_kernel_param_1];
	ld.param.u64 	%rd2, [mul_plus_kernel_param_2];
	ld.param.u64 	%rd3, [mul_plus_kernel_param_3];
	mov.u32 	%r3, %ctaid.x;
	mov.u32 	%r4, %ctaid.y;
	mov.u32 	%r5, %nctaid.x;
	mad.lo.s32 	%r6, %r4, %r5, %r3;
	mov.u32 	%r7, %ntid.x;
	mov.u32 	%r8, %tid.x;
	mad.lo.s32 	%r1, %r6, %r7, %r8;
	setp.ge.s32 	%p1, %r1, %r2;
	@%p1 bra 	$L__BB17_2;
	cvta.to.global.u64 	%rd4, %rd1;
	cvta.to.global.u64 	%rd5, %rd2;
	cvta.to.global.u64 	%rd6, %rd3;
	mul.wide.s32 	%rd7, %r1, 4;
	add.s64 	%rd8, %rd4, %rd7;
	ld.global.f32 	%f1, [%rd8];
	add.s64 	%rd9, %rd5, %rd7;
	ld.global.f32 	%f2, [%rd9];
	add.s64 	%rd10, %rd6, %rd7;
	ld.global.f32 	%f3, [%rd10];
	fma.rn.f32 	%f4, %f1, %f2, %f3;
	st.global.f32 	[%rd10], %f4;
$L__BB17_2:
	ret;

}
	// .globl	mul_plus_scalar_kernel
.visible .entry mul_plus_scalar_kernel(
	.param .u32 mul_plus_scalar_kernel_param_0,
	.param .u64 .ptr .align 1 mul_plus_scalar_kernel_param_1,
	.param .f32 mul_plus_scalar_kernel_param_2,
	.param .u64 .ptr .align 1 mul_plus_scalar_kernel_param_3
)
{
	.reg .pred 	%p<2>;
	.reg .b32 	%r<9>;
	.reg .b32 	%f<5>;
	.reg .b64 	%rd<8>;

	ld.param.u32 	%r2, [mul_plus_scalar_kernel_param_0];
	ld.param.u64 	%rd1, [mul_plus_scalar_kernel_param_1];
	ld.param.f32 	%f1, [mul_plus_scalar_kernel_param_2];
	ld.param.u64 	%rd2, [mul_plus_scalar_kernel_param_3];
	mov.u32 	%r3, %ctaid.x;
	mov.u32 	%r4, %ctaid.y;
	mov.u32 	%r5, %nctaid.x;
	mad.lo.s32 	%r6, %r4, %r5, %r3;
	mov.u32 	%r7, %ntid.x;
	mov.u32 	%r8, %tid.x;
	mad.lo.s32 	%r1, %r6, %r7, %r8;
	setp.ge.s32 	%p1, %r1, %r2;
	@%p1 bra 	$L__BB18_2;
	cvta.to.global.u64 	%rd3, %rd1;
	cvta.to.global.u64 	%rd4, %rd2;
	mul.wide.s32 	%rd5, %r1, 4;
	add.s64 	%rd6, %rd3, %rd5;
	ld.global.f32 	%f2, [%rd6];
	add.s64 	%rd7, %rd4, %rd5;
	ld.global.f32 	%f3, [%rd7];
	fma.rn.f32 	%f4, %f1, %f2, %f3;
	st.global.f32 	[%rd7], %f4;
$L__BB18_2:
	ret;

}
	// .globl	div_kernel
.visible .entry div_kernel(
	.param .u32 div_kernel_param_0,
	.param .u64 .ptr .align 1 div_kernel_param_1,
	.param .u64 .ptr .align 1 div_kernel_param_2,
	.param .u64 .ptr .align 1 div_kernel_param_3
)
{
	.reg .pred 	%p<2>;
	.reg .b32 	%r<9>;
	.reg .b32 	%f<4>;
	.reg .b64 	%rd<11>;

	ld.param.u32 	%r2, [div_kernel_param_0];
	ld.param.u64 	%rd1, [div_kernel_param_1];
	ld.param.u64 	%rd2, [div_kernel_param_2];
	ld.param.u64 	%rd3, [div_kernel_param_3];
	mov.u32 	%r3, %ctaid.x;
	mov.u32 	%r4, %ctaid.y;
	mov.u32 	%r5, %nctaid.x;
	mad.lo.s32 	%r6, %r4, %r5, %r3;
	mov.u32 	%r7, %ntid.x;
	mov.u32 	%r8, %tid.x;
	mad.lo.s32 	%r1, %r6, %r7, %r8;
	setp.ge.s32 	%p1, %r1, %r2;
	@%p1 bra 	$L__BB19_2;
	cvta.to.global.u64 	%rd4, %rd1;
	cvta.to.global.u64 	%rd5, %rd2;
	cvta.to.global.u64 	%rd6, %rd3;
	mul.wide.s32 	%rd7, %r1, 4;
	add.s64 	%rd8, %rd4, %rd7;
	ld.global.f32 	%f1, [%rd8];
	add.s64 	%rd9, %rd5, %rd7;
	ld.global.f32 	%f2, [%rd9];
	div.rn.f32 	%f3, %f1, %f2;
	add.s64 	%rd10, %rd6, %rd7;
	st.global.f32 	[%rd10], %f3;
$L__BB19_2:
	ret;

}
	// .globl	div_scalar_kernel
.visible .entry div_scalar_kernel(
	.param .u32 div_scalar_kernel_param_0,
	.param .u64 .ptr .align 1 div_scalar_kernel_param_1,
	.param .f32 div_scalar_kernel_param_2,
	.param .u64 .ptr .align 1 div_scalar_kernel_param_3
)
{
	.reg .pred 	%p<2>;
	.reg .b32 	%r<9>;
	.reg .b32 	%f<4>;
	.reg .b64 	%rd<8>;

	ld.param.u32 	%r2, [div_scalar_kernel_param_0];
	ld.param.u64 	%rd1, [div_scalar_kernel_param_1];
	ld.param.f32 	%f1, [div_scalar_kernel_param_2];
	ld.param.u64 	%rd2, [div_scalar_kernel_param_3];
	mov.u32 	%r3, %ctaid.x;
	mov.u32 	%r4, %ctaid.y;
	mov.u32 	%r5, %nctaid.x;
	mad.lo.s32 	%r6, %r4, %r5, %r3;
	mov.u32 	%r7, %ntid.x;
	mov.u32 	%r8, %tid.x;
	mad.lo.s32 	%r1, %r6, %r7, %r8;
	setp.ge.s32 	%p1, %r1, %r2;
	@%p1 bra 	$L__BB20_2;
	cvta.to.global.u64 	%rd3, %rd1;
	cvta.to.global.u64 	%rd4, %rd2;
	mul.wide.s32 	%rd5, %r1, 4;
	add.s64 	%rd6, %rd3, %rd5;
	ld.global.f32 	%f2, [%rd6];
	div.rn.f32 	%f3, %f2, %f1;
	add.s64 	%rd7, %rd4, %rd5;
	st.global.f32 	[%rd7], %f3;
$L__BB20_2:
	ret;

}
	// .globl	scalar_div_kernel
.visible .entry scalar_div_kernel(
	.param .u32 scalar_div_kernel_param_0,
	.param .u64 .ptr .align 1 scalar_div_kernel_param_1,
	.param .f32 scalar_div_kernel_param_2,
	.param .u64 .ptr .align 1 scalar_div_kernel_param_3
)
{
	.reg .pred 	%p<2>;
	.reg .b32 	%r<9>;
	.reg .b32 	%f<4>;
	.reg .b64 	%rd<8>;

	ld.param.u32 	%r2, [scalar_div_kernel_param_0];
	ld.param.u64 	%rd1, [scalar_div_kernel_param_1];
	ld.param.f32 	%f1, [scalar_div_kernel_param_2];
	ld.param.u64 	%rd2, [scalar_div_kernel_param_3];
	mov.u32 	%r3, %ctaid.x;
	mov.u32 	%r4, %ctaid.y;
	mov.u32 	%r5, %nctaid.x;
	mad.lo.s32 	%r6, %r4, %r5, %r3;
	mov.u32 	%r7, %ntid.x;
	mov.u32 	%r8, %tid.x;
	mad.lo.s32 	%r1, %r6, %r7, %r8;
	setp.ge.s32 	%p1, %r1, %r2;
	@%p1 bra 	$L__BB21_2;
	cvta.to.global.u64 	%rd3, %rd1;
	cvta.to.global.u64 	%rd4, %rd2;
	mul.wide.s32 	%rd5, %r1, 4;
	add.s64 	%rd6, %rd3, %rd5;
	ld.global.f32 	%f2, [%rd6];
	div.rn.f32 	%f3, %f1, %f2;
	add.s64 	%rd7, %rd4, %rd5;
	st.global.f32 	[%rd7], %f3;
$L__BB21_2:
	ret;

}
	// .globl	div_bGrad_kernel
.visible .entry div_bGrad_kernel(
	.param .u32 div_bGrad_kernel_param_0,
	.param .u64 .ptr .align 1 div_bGrad_kernel_param_1,
	.param .u64 .ptr .align 1 div_bGrad_kernel_param_2,
	.param .u64 .ptr .align 1 div_bGrad_kernel_param_3,
	.param .u64 .ptr .align 1 div_bGrad_kernel_param_4
)
{
	.reg .pred 	%p<2>;
	.reg .b32 	%r<9>;
	.reg .b32 	%f<9>;
	.reg .b64 	%rd<14>;

	ld.param.u32 	%r2, [div_bGrad_kernel_param_0];
	ld.param.u64 	%rd1, [div_bGrad_kernel_param_1];
	ld.param.u64 	%rd2, [div_bGrad_kernel_param_2];
	ld.param.u64 	%rd3, [div_bGrad_kernel_param_3];
	ld.param.u64 	%rd4, [div_bGrad_kernel_param_4];
	mov.u32 	%r3, %ctaid.x;
	mov.u32 	%r4, %ctaid.y;
	mov.u32 	%r5, %nctaid.x;
	mad.lo.s32 	%r6, %r4, %r5, %r3;
	mov.u32 	%r7, %ntid.x;
	mov.u32 	%r8, %tid.x;
	mad.lo.s32 	%r1, %r6, %r7, %r8;
	setp.ge.s32 	%p1, %r1, %r2;
	@%p1 bra 	$L__BB22_2;
	cvta.to.global.u64 	%rd5, %rd3;
	cvta.to.global.u64 	%rd6, %rd1;
	cvta.to.global.u64 	%rd7, %rd2;
	cvta.to.global.u64 	%rd8, %rd4;
	mul.wide.s32 	%rd9, %r1, 4;
	add.s64 	%rd10, %rd5, %rd9;
	ld.global.f32 	%f1, [%rd10];
	add.s64 	%rd11, %rd6, %rd9;
	ld.global.f32 	%f2, [%rd11];
	mul.f32 	%f3, %f2, %f1;
	add.s64 	%rd12, %rd7, %rd9;
	ld.global.f32 	%f4, [%rd12];
	mul.f32 	%f5, %f4, %f4;
	div.rn.f32 	%f6, %f3, %f5;
	add.s64 	%rd13, %rd8, %rd9;
	ld.global.f32 	%f7, [%rd13];
	sub.f32 	%f8, %f7, %f6;
	st.global.f32 	[%rd13], %f8;
$L__BB22_2:
	ret;

}
	// .globl	div_scalar_bGrad_kernel
.visible .entry div_scalar_bGrad_kernel(
	.param .u32 div_scalar_bGrad_kernel_param_0,
	.param .u64 .ptr .align 1 div_scalar_bGrad_kernel_param_1,
	.param .f32 div_scalar_bGrad_kernel_param_2,
	.param .u64 .ptr .align 1 div_scalar_bGrad_kernel_param_3,
	.param .u64 .ptr .align 1 div_scalar_bGrad_kernel_param_4
)
{
	.reg .pred 	%p<2>;
	.reg .b32 	%r<9>;
	.reg .b32 	%f<9>;
	.reg .b64 	%rd<11>;

	ld.param.u32 	%r2, [div_scalar_bGrad_kernel_param_0];
	ld.param.u64 	%rd1, [div_scalar_bGrad_kernel_param_1];
	ld.param.f32 	%f1, [div_scalar_bGrad_kernel_param_2];
	ld.param.u64 	%rd2, [div_scalar_bGrad_kernel_param_3];
	ld.param.u64 	%rd3, [div_scalar_bGrad_kernel_param_4];
	mov.u32 	%r3, %ctaid.x;
	mov.u32 	%r4, %ctaid.y;
	mov.u32 	%r5, %nctaid.x;
	mad.lo.s32 	%r6, %r4, %r5, %r3;
	mov.u32 	%r7, %ntid.x;
	mov.u32 	%r8, %tid.x;
	mad.lo.s32 	%r1, %r6, %r7, %r8;
	setp.ge.s32 	%p1, %r1, %r2;
	@%p1 bra 	$L__BB23_2;
	cvta.to.global.u64 	%rd4, %rd1;
	cvta.to.global.u64 	%rd5, %rd2;
	cvta.to.global.u64 	%rd6, %rd3;
	mul.wide.s32 	%rd7, %r1, 4;
	add.s64 	%rd8, %rd4, %rd7;
	ld.global.f32 	%f2, [%rd8];
	mul.f32 	%f3, %f1, %f2;
	add.s64 	%rd9, %rd5, %rd7;
	ld.global.f32 	%f4, [%rd9];
	mul.f32 	%f5, %f4, %f4;
	div.rn.f32 	%f6, %f3, %f5;
	add.s64 	%rd10, %rd6, %rd7;
	ld.global.f32 	%f7, [%rd10];
	sub.f32 	%f8, %f7, %f6;
	st.global.f32 	[%rd10], %f8;
$L__BB23_2:
	ret;

}
	// .globl	div_plus_kernel
.visible .entry div_plus_kernel(
	.param .u32 div_plus_kernel_param_0,
	.param .u64 .ptr .align 1 div_plus_kernel_param_1,
	.param .u64 .ptr .align 1 div_plus_kernel_param_2,
	.param .u64 .ptr .align 1 div_plus_kernel_param_3
)
{
	.reg .pred 	%p<2>;
	.reg .b32 	%r<9>;
	.reg .b32 	%f<6>;
	.reg .b64 	%rd<11>;

	ld.param.u32 	%r2, [div_plus_kernel_param_0];
	ld.param.u64 	%rd1, [div_plus_kernel_param_1];
	ld.param.u64 	%rd2, [div_plus_kernel_param_2];
	ld.param.u64 	%rd3, [div_plus_kernel_param_3];
	mov.u32 	%r3, %ctaid.x;
	mov.u32 	%r4, %ctaid.y;
	mov.u32 	%r5, %nctaid.x;
	mad.lo.s32 	%r6, %r4, %r5, %r3;
	mov.u32 	%r7, %ntid.x;
	mov.u32 	%r8, %tid.x;
	mad.lo.s32 	%r1, %r6, %r7, %r8;
	setp.ge.s32 	%p1, %r1, %r2;
	@%p1 bra 	$L__BB24_2;
	cvta.to.global.u64 	%rd4, %rd1;
	cvta.to.global.u64 	%rd5, %rd2;
	cvta.to.global.u64 	%rd6, %rd3;
	mul.wide.s32 	%rd7, %r1, 4;
	add.s64 	%rd8, %rd4, %rd7;
	ld.global.f32 	%f1, [%rd8];
	add.s64 	%rd9, %rd5, %rd7;
	ld.global.f32 	%f2, [%rd9];
	div.rn.f32 	%f3, %f1, %f2;
	add.s64 	%rd10, %rd6, %rd7;
	ld.global.f32 	%f4, [%rd10];
	add.f32 	%f5, %f4, %f3;
	st.global.f32 	[%rd10], %f5;
$L__BB24_2:
	ret;

}
	// .globl	div_plus_scalar_kernel
.visible .entry div_plus_scalar_kernel(
	.param .u32 div_plus_scalar_kernel_param_0,
	.param .u64 .ptr .align 1 div_plus_scalar_kernel_param_1,
	.param .f32 div_plus_scalar_kernel_param_2,
	.param .u64 .ptr .align 1 div_plus_scalar_kernel_param_3
)
{
	.reg .pred 	%p<2>;
	.reg .b32 	%r<9>;
	.reg .b32 	%f<6>;
	.reg .b64 	%rd<8>;

	ld.param.u32 	%r2, [div_plus_scalar_kernel_param_0];
	ld.param.u64 	%rd1, [div_plus_scalar_kernel_param_1];
	ld.param.f32 	%f1, [div_plus_scalar_kernel_param_2];
	ld.param.u64 	%rd2, [div_plus_scalar_kernel_param_3];
	mov.u32 	%r3, %ctaid.x;
	mov.u32 	%r4, %ctaid.y;
	mov.u32 	%r5, %nctaid.x;
	mad.lo.s32 	%r6, %r4, %r5, %r3;
	mov.u32 	%r7, %ntid.x;
	mov.u32 	%r8, %tid.x;
	mad.lo.s32 	%r1, %r6, %r7, %r8;
	setp.ge.s32 	%p1, %r1, %r2;
	@%p1 bra 	$L__BB25_2;
	cvta.to.global.u64 	%rd3, %rd1;
	cvta.to.global.u64 	%rd4, %rd2;
	mul.wide.s32 	%rd5, %r1, 4;
	add.s64 	%rd6, %rd3, %rd5;
	ld.global.f32 	%f2, [%rd6];
	div.rn.f32 	%f3, %f2, %f1;
	add.s64 	%rd7, %rd4, %rd5;
	ld.global.f32 	%f4, [%rd7];
	add.f32 	%f5, %f4, %f3;
	st.global.f32 	[%rd7], %f5;
$L__BB25_2:
	ret;

}
	// .globl	scalar_plus_div_kernel
.visible .entry scalar_plus_div_kernel(
	.param .u32 scalar_plus_div_kernel_param_0,
	.param .u64 .ptr .align 1 scalar_plus_div_kernel_param_1,
	.param .f32 scalar_plus_div_kernel_param_2,
	.param .u64 .ptr .align 1 scalar_plus_div_kernel_param_3
)
{
	.reg .pred 	%p<2>;
	.reg .b32 	%r<9>;
	.reg .b32 	%f<6>;
	.reg .b64 	%rd<8>;

	ld.param.u32 	%r2, [scalar_plus_div_kernel_param_0];
	ld.param.u64 	%rd1, [scalar_plus_div_kernel_param_1];
	ld.param.f32 	%f1, [scalar_plus_div_kernel_param_2];
	ld.param.u64 	%rd2, [scalar_plus_div_kernel_param_3];
	mov.u32 	%r3, %ctaid.x;
	mov.u32 	%r4, %ctaid.y;
	mov.u32 	%r5, %nctaid.x;
	mad.lo.s32 	%r6, %r4, %r5, %r3;
	mov.u32 	%r7, %ntid.x;
	mov.u32 	%r8, %tid.x;
	mad.lo.s32 	%r1, %r6, %r7, %r8;
	setp.ge.s32 	%p1, %r1, %r2;
	@%p1 bra 	$L__BB26_2;
	cvta.to.global.u64 	%rd3, %rd1;
	cvta.to.global.u64 	%rd4, %rd2;
	mul.wide.s32 	%rd5, %r1, 4;
	add.s64 	%rd6, %rd3, %rd5;
	ld.global.f32 	%f2, [%rd6];
	div.rn.f32 	%f3, %f1, %f2;
	add.s64 	%rd7, %rd4, %rd5;
	ld.global.f32 	%f4, [%rd7];
	add.f32 	%f5, %f4, %f3;
	st.global.f32 	[%rd7], %f5;
$L__BB26_2:
	ret;

}
	// .globl	pow_kernel
.visible .entry pow_kernel(
	.param .u32 pow_kernel_param_0,
	.param .u64 .ptr .align 1 pow_kernel_param_1,
	.param .f32 pow_kernel_param_2,
	.param .u64 .ptr .align 1 pow_kernel_param_3
)
{
	.reg .pred 	%p<23>;
	.reg .b32 	%r<23>;
	.reg .b32 	%f<77>;
	.reg .b64 	%rd<9>;

	ld.param.u32 	%r2, [pow_kernel_param_0];
	ld.param.u64 	%rd1, [pow_kernel_param_1];
	ld.param.f32 	%f10, [pow_kernel_param_2];
	ld.param.u64 	%rd2, [pow_kernel_param_3];
	mov.u32 	%r3, %ctaid.x;
	mov.u32 	%r4, %ctaid.y;
	mov.u32 	%r5, %nctaid.x;
	mad.lo.s32 	%r6, %r4, %r5, %r3;
	mov.u32 	%r7, %ntid.x;
	mov.u32 	%r8, %tid.x;
	mad.lo.s32 	%r1, %r6, %r7, %r8;
	setp.ge.s32 	%p1, %r1, %r2;
	mov.f32 	%f76, 0f3F800000;
	@%p1 bra 	$L__BB27_10;
	cvta.to.global.u64 	%rd3, %rd1;
	mul.wide.s32 	%rd4, %r1, 4;
	add.s64 	%rd5, %rd3, %rd4;
	ld.global.f32 	%f1, [%rd5];
	mul.f32 	%f12, %f10, 0f3F000000;
	cvt.rzi.f32.f32 	%f13, %f12;
	add.f32 	%f14, %f13, %f13;
	sub.f32 	%f15, %f10, %f14;
	abs.f32 	%f2, %f15;
	abs.f32 	%f3, %f1;
	setp.lt.f32 	%p2, %f3, 0f00800000;
	mul.f32 	%f16, %f3, 0f4B800000;
	selp.f32 	%f17, %f16, %f3, %p2;
	selp.f32 	%f18, 0fC1C00000, 0f00000000, %p2;
	mov.b32 	%r9, %f17;
	add.s32 	%r10, %r9, -1060439283;
	and.b32  	%r11, %r10, -8388608;
	sub.s32 	%r12, %r9, %r11;
	mov.b32 	%f19, %r12;
	cvt.rn.f32.s32 	%f20, %r11;
	fma.rn.f32 	%f21, %f20, 0f34000000, %f18;
	add.f32 	%f22, %f19, 0fBF800000;
	add.f32 	%f23, %f19, 0f3F800000;
	rcp.approx.ftz.f32 	%f24, %f23;
	add.f32 	%f25, %f22, %f22;
	mul.f32 	%f26, %f25, %f24;
	mul.f32 	%f27, %f26, %f26;
	sub.f32 	%f28, %f22, %f26;
	add.f32 	%f29, %f28, %f28;
	neg.f32 	%f30, %f26;
	fma.rn.f32 	%f31, %f30, %f22, %f29;
	mul.rn.f32 	%f32, %f24, %f31;
	fma.rn.f32 	%f33, %f27, 0f3A2C32E4, 0f3B52E7DB;
	fma.rn.f32 	%f34, %f33, %f27, 0f3C93BB73;
	fma.rn.f32 	%f35, %f34, %f27, 0f3DF6384F;
	mul.rn.f32 	%f36, %f35, %f27;
	fma.rn.f32 	%f37, %f26, 0f3FB8AA3B, %f21;
	sub.f32 	%f38, %f21, %f37;
	fma.rn.f32 	%f39, %f26, 0f3FB8AA3B, %f38;
	fma.rn.f32 	%f40, %f32, 0f3FB8AA3B, %f39;
	fma.rn.f32 	%f41, %f26, 0f32A55E34, %f40;
	mul.f32 	%f42, %f36, 0f40400000;
	fma.rn.f32 	%f43, %f42, %f32, %f41;
	fma.rn.f32 	%f44, %f36, %f26, %f43;
	add.rn.f32 	%f45, %f37, %f44;
	neg.f32 	%f46, %f37;
	add.rn.f32 	%f47, %f45, %f46;
	neg.f32 	%f48, %f47;
	add.rn.f32 	%f49, %f44, %f48;
	mul.rn.f32 	%f50, %f45, %f10;
	neg.f32 	%f51, %f50;
	fma.rn.f32 	%f52, %f45, %f10, %f51;
	fma.rn.f32 	%f53, %f49, %f10, %f52;
	cvt.rni.f32.f32 	%f54, %f50;
	sub.f32 	%f55, %f50, %f54;
	add.f32 	%f56, %f55, %f53;
	fma.rn.f32 	%f57, %f56, 0f391FCB8E, 0f3AAF85ED;
	fma.rn.f32 	%f58, %f57, %f56, 0f3C1D9856;
	fma.rn.f32 	%f59, %f58, %f56, 0f3D6357BB;
	fma.rn.f32 	%f60, %f59, %f56, 0f3E75FDEC;
	fma.rn.f32 	%f61, %f60, %f56, 0f3F317218;
	fma.rn.f32 	%f62, %f61, %f56, 0f3F800000;
	cvt.rzi.s32.f32 	%r13, %f54;
	setp.gt.f32 	%p3, %f54, 0f00000000;
	selp.b32 	%r14, 0, -2097152000, %p3;
	add.s32 	%r15, %r14, 2130706432;
	mov.b32 	%f63, %r15;
	mul.f32 	%f64, %f62, %f63;
	shl.b32 	%r16, %r13, 23;
	sub.s32 	%r17, %r16, %r14;
	mov.b32 	%f65, %r17;
	mul.f32 	%f66, %f64, %f65;
	abs.f32 	%f67, %f50;
	setp.gt.f32 	%p4, %f67, 0f43180000;
	setp.lt.f32 	%p5, %f50, 0f00000000;
	selp.f32 	%f68, 0f00000000, 0f7F800000, %p5;
	selp.f32 	%f4, %f68, %f66, %p4;
	setp.eq.f32 	%p6, %f1, 0f3F800000;
	setp.eq.f32 	%p7, %f10, 0f00000000;
	or.pred  	%p8, %p7, %p6;
	@%p8 bra 	$L__BB27_9;
	setp.num.f32 	%p9, %f3, %f3;
	abs.f32 	%f69, %f10;
	setp.num.f32 	%p10, %f69, %f69;
	and.pred  	%p11, %p9, %p10;
	@%p11 bra 	$L__BB27_4;
	add.rn.f32 	%f76, %f1, %f10;
	bra.uni 	$L__BB27_9;
$L__BB27_4:
	setp.neu.f32 	%p12, %f1, 0f00000000;
	setp.neu.f32 	%p13, %f3, 0f7F800000;
	and.pred  	%p14, %p12, %p13;
	@%p14 bra 	$L__BB27_6;
	setp.neu.f32 	%p21, %f2, 0f3F800000;
	add.f32 	%f74, %f1, %f1;
	mov.b32 	%r18, %f74;
	setp.lt.f32 	%p22, %f10, 0f00000000;
	xor.b32  	%r19, %r18, 2139095040;
	selp.b32 	%r20, %r19, %r18, %p22;
	and.b32  	%r21, %r20, 2147483647;
	selp.b32 	%r22, %r21, %r20, %p21;
	mov.b32 	%f76, %r22;
	bra.uni 	$L__BB27_9;
$L__BB27_6:
	setp.eq.f32 	%p15, %f1, 0fBF800000;
	setp.eq.f32 	%p16, %f69, 0f7F800000;
	and.pred  	%p17, %p15, %p16;
	@%p17 bra 	$L__BB27_9;
	setp.geu.f32 	%p18, %f1, 0f00000000;
	mov.f32 	%f76, %f4;
	@%p18 bra 	$L__BB27_9;
	setp.neu.f32 	%p19, %f2, 0f3F800000;
	neg.f32 	%f71, %f4;
	selp.f32 	%f72, %f4, %f71, %p19;
	cvt.rmi.f32.f32 	%f73, %f10;
	setp.neu.f32 	%p20, %f10, %f73;
	selp.f32 	%f76, 0f7FFFFFFF, %f72, %p20;
$L__BB27_9:
	cvta.to.global.u64 	%rd6, %rd2;
	add.s64 	%rd8, %rd6, %rd4;
	st.global.f32 	[%rd8], %f76;
$L__BB27_10:
	ret;

}
	// .globl	log_kernel
.visible .entry log_kernel(
	.param .u32 log_kernel_param_0,
	.param .u64 .ptr .align 1 log_kernel_param_1,
	.param .u64 .ptr .align 1 log_kernel_param_2
)
{
	.reg .pred 	%p<5>;
	.reg .b32 	%r<13>;
	.reg .b32 	%f<23>;
	.reg .b64 	%rd<8>;

	ld.param.u32 	%r2, [log_kernel_param_0];
	ld.param.u64 	%rd1, [log_kernel_param_1];
	ld.param.u64 	%rd2, [log_kernel_param_2];
	mov.u32 	%r3, %ctaid.x;
	mov.u32 	%r4, %ctaid.y;
	mov.u32 	%r5, %nctaid.x;
	mad.lo.s32 	%r6, %r4, %r5, %r3;
	mov.u32 	%r7, %ntid.x;
	mov.u32 	%r8, %tid.x;
	mad.lo.s32 	%r1, %r6, %r7, %r8;
	setp.ge.s32 	%p1, %r1, %r2;
	@%p1 bra 	$L__BB28_2;
	cvta.to.global.u64 	%rd3, %rd1;
	cvta.to.global.u64 	%rd4, %rd2;
	mul.wide.s32 	%rd5, %r1, 4;
	add.s64 	%rd6, %rd3, %rd5;
	ld.global.f32 	%f1, [%rd6];
	setp.lt.f32 	%p2, %f1, 0f00800000;
	mul.f32 	%f2, %f1, 0f4B000000;
	selp.f32 	%f3, %f2, %f1, %p2;
	selp.f32 	%f4, 0fC1B80000, 0f00000000, %p2;
	mov.b32 	%r9, %f3;
	add.s32 	%r10, %r9, -1059760811;
	and.b32  	%r11, %r10, -8388608;
	sub.s32 	%r12, %r9, %r11;
	mov.b32 	%f5, %r12;
	cvt.rn.f32.s32 	%f6, %r11;
	fma.rn.f32 	%f7, %f6, 0f34000000, %f4;
	add.f32 	%f8, %f5, 0fBF800000;
	fma.rn.f32 	%f9, %f8, 0fBE055027, 0f3E1039F6;
	fma.rn.f32 	%f10, %f9, %f8, 0fBDF8CDCC;
	fma.rn.f32 	%f11, %f10, %f8, 0f3E0F2955;
	fma.rn.f32 	%f12, %f11, %f8, 0fBE2AD8B9;
	fma.rn.f32 	%f13, %f12, %f8, 0f3E4CED0B;
	fma.rn.f32 	%f14, %f13, %f8, 0fBE7FFF22;
	fma.rn.f32 	%f15, %f14, %f8, 0f3EAAAA78;
	fma.rn.f32 	%f16, %f15, %f8, 0fBF000000;
	mul.f32 	%f17, %f8, %f16;
	fma.rn.f32 	%f18, %f17, %f8, %f8;
	fma.rn.f32 	%f19, %f7, 0f3F317218, %f18;
	setp.gt.u32 	%p3, %r9, 2139095039;
	fma.rn.f32 	%f20, %f3, 0f7F800000, 0f7F800000;
	selp.f32 	%f21, %f20, %f19, %p3;
	setp.eq.f32 	%p4, %f3, 0f00000000;
	selp.f32 	%f22, 0fFF800000, %f21, %p4;
	add.s64 	%rd7, %rd4, %rd5;
	st.global.f32 	[%rd7], %f22;
$L__BB28_2:
	ret;

}
	// .globl	exp_kernel
.visible .entry exp_kernel(
	.param .u32 exp_kernel_param_0,
	.param .u64 .ptr .align 1 exp_kernel_param_1,
	.param .u64 .ptr .align 1 exp_kernel_param_2
)
{
	.reg .pred 	%p<2>;
	.reg .b32 	%r<11>;
	.reg .b32 	%f<14>;
	.reg .b64 	%rd<8>;

	ld.param.u32 	%r2, [exp_kernel_param_0];
	ld.param.u64 	%rd1, [exp_kernel_param_1];
	ld.param.u64 	%rd2, [exp_kernel_param_2];
	mov.u32 	%r3, %ctaid.x;
	mov.u32 	%r4, %ctaid.y;
	mov.u32 	%r5, %nctaid.x;
	mad.lo.s32 	%r6, %r4, %r5, %r3;
	mov.u32 	%r7, %ntid.x;
	mov.u32 	%r8, %tid.x;
	mad.lo.s32 	%r1, %r6, %r7, %r8;
	setp.ge.s32 	%p1, %r1, %r2;
	@%p1 bra 	$L__BB29_2;
	cvta.to.global.u64 	%rd3, %rd1;
	cvta.to.global.u64 	%rd4, %rd2;
	mul.wide.s32 	%rd5, %r1, 4;
	add.s64 	%rd6, %rd3, %rd5;
	ld.global.f32 	%f1, [%rd6];
	fma.rn.f32 	%f2, %f1, 0f3BBB989D, 0f3F000000;
	cvt.sat.f32.f32 	%f3, %f2;
	mov.f32 	%f4, 0f4B400001;
	mov.f32 	%f5, 0f437C0000;
	fma.rm.f32 	%f6, %f3, %f5, %f4;
	add.f32 	%f7, %f6, 0fCB40007F;
	neg.f32 	%f8, %f7;
	fma.rn.f32 	%f9, %f1, 0f3FB8AA3B, %f8;
	fma.rn.f32 	%f10, %f1, 0f32A57060, %f9;
	mov.b32 	%r9, %f6;
	shl.b32 	%r10, %r9, 23;
	mov.b32 	%f11, %r10;
	ex2.approx.ftz.f32 	%f12, %f10;
	mul.f32 	%f13, %f12, %f11;
	add.s64 	%rd7, %rd4, %rd5;
	st.global.f32 	[%rd7], %f13;
$L__BB29_2:
	ret;

}
	// .globl	sin_kernel
.visible .entry sin_kernel(
	.param .u32 sin_kernel_param_0,
	.param .u64 .ptr .align 1 sin_kernel_param_1,
	.param .u64 .ptr .align 1 sin_kernel_param_2
)
{
	.local .align 4 .b8 	__local_depot30[28];
	.reg .b64 	%SP;
	.reg .b64 	%SPL;
	.reg .pred 	%p<10>;
	.reg .b32 	%r<48>;
	.reg .b32 	%f<28>;
	.reg .b64 	%rd<29>;
	.reg .b64 	%fd<3>;

	mov.u64 	%SPL, __local_depot30;
	ld.param.u32 	%r16, [sin_kernel_param_0];
	ld.param.u64 	%rd9, [sin_kernel_param_1];
	ld.param.u64 	%rd10, [sin_kernel_param_2];
	add.u64 	%rd1, %SPL, 0;
	mov.u32 	%r17, %ctaid.x;
	mov.u32 	%r18, %ctaid.y;
	mov.u32 	%r19, %nctaid.x;
	mad.lo.s32 	%r20, %r18, %r19, %r17;
	mov.u32 	%r21, %ntid.x;
	mov.u32 	%r22, %tid.x;
	mad.lo.s32 	%r1, %r20, %r21, %r22;
	setp.ge.s32 	%p1, %r1, %r16;
	@%p1 bra 	$L__BB30_10;
	cvta.to.global.u64 	%rd12, %rd9;
	mul.wide.s32 	%rd13, %r1, 4;
	add.s64 	%rd14, %rd12, %rd13;
	ld.global.f32 	%f1, [%rd14];
	mul.f32 	%f7, %f1, 0f3F22F983;
	cvt.rni.s32.f32 	%r47, %f7;
	cvt.rn.f32.s32 	%f8, %r47;
	fma.rn.f32 	%f9, %f8, 0fBFC90FDA, %f1;
	fma.rn.f32 	%f10, %f8, 0fB3A22168, %f9;
	fma.rn.f32 	%f27, %f8, 0fA7C234C5, %f10;
	abs.f32 	%f3, %f1;
	setp.ltu.f32 	%p2, %f3, 0f47CE4780;
	@%p2 bra 	$L__BB30_9;
	setp.neu.f32 	%p3, %f3, 0f7F800000;
	@%p3 bra 	$L__BB30_4;
	mov.f32 	%f13, 0f00000000;
	mul.rn.f32 	%f27, %f1, %f13;
	mov.b32 	%r47, 0;
	bra.uni 	$L__BB30_9;
$L__BB30_4:
	mov.b32 	%r3, %f1;
	shl.b32 	%r24, %r3, 8;
	or.b32  	%r4, %r24, -2147483648;
	mov.b64 	%rd28, 0;
	mov.b32 	%r44, 0;
	mov.u64 	%rd26, __cudart_i2opi_f;
	mov.u64 	%rd27, %rd1;
$L__BB30_5:
	.pragma "nounroll";
	ld.global.nc.u32 	%r25, [%rd26];
	mad.wide.u32 	%rd17, %r25, %r4, %rd28;
	shr.u64 	%rd28, %rd17, 32;
	st.local.u32 	[%rd27], %rd17;
	add.s32 	%r44, %r44, 1;
	add.s64 	%rd27, %rd27, 4;
	add.s64 	%rd26, %rd26, 4;
	setp.ne.s32 	%p4, %r44, 6;
	@%p4 bra 	$L__BB30_5;
	shr.u32 	%r26, %r3, 23;
	st.local.u32 	[%rd1+24], %rd28;
	and.b32  	%r7, %r26, 31;
	and.b32  	%r27, %r26, 224;
	add.s32 	%r28, %r27, -128;
	shr.u32 	%r29, %r28, 5;
	mul.wide.u32 	%rd18, %r29, 4;
	sub.s64 	%rd8, %rd1, %rd18;
	ld.local.u32 	%r45, [%rd8+24];
	ld.local.u32 	%r46, [%rd8+20];
	setp.eq.s32 	%p5, %r7, 0;
	@%p5 bra 	$L__BB30_8;
	shf.l.wrap.b32 	%r45, %r46, %r45, %r7;
	ld.local.u32 	%r30, [%rd8+16];
	shf.l.wrap.b32 	%r46, %r30, %r46, %r7;
$L__BB30_8:
	shr.u32 	%r31, %r45, 30;
	shf.l.wrap.b32 	%r32, %r46, %r45, 2;
	shl.b32 	%r33, %r46, 2;
	shr.u32 	%r34, %r32, 31;
	add.s32 	%r35, %r34, %r31;
	neg.s32 	%r36, %r35;
	setp.lt.s32 	%p6, %r3, 0;
	selp.b32 	%r47, %r36, %r35, %p6;
	xor.b32  	%r37, %r32, %r3;
	shr.s32 	%r38, %r32, 31;
	xor.b32  	%r39, %r38, %r32;
	xor.b32  	%r40, %r38, %r33;
	cvt.u64.u32 	%rd19, %r39;
	shl.b64 	%rd20, %rd19, 32;
	cvt.u64.u32 	%rd21, %r40;
	or.b64  	%rd22, %rd20, %rd21;
	cvt.rn.f64.s64 	%fd1, %rd22;
	mul.f64 	%fd2, %fd1, 0d3BF921FB54442D19;
	cvt.rn.f32.f64 	%f11, %fd2;
	neg.f32 	%f12, %f11;
	setp.lt.s32 	%p7, %r37, 0;
	selp.f32 	%f27, %f12, %f11, %p7;
$L__BB30_9:
	mul.rn.f32 	%f14, %f27, %f27;
	and.b32  	%r42, %r47, 1;
	setp.eq.b32 	%p8, %r42, 1;
	selp.f32 	%f15, 0f3F800000, %f27, %p8;
	fma.rn.f32 	%f16, %f14, %f15, 0f00000000;
	fma.rn.f32 	%f17, %f14, 0f37CBAC00, 0fBAB607ED;
	selp.f32 	%f18, %f17, 0fB94D4153, %p8;
	selp.f32 	%f19, 0f3D2AAABB, 0f3C0885E4, %p8;
	fma.rn.f32 	%f20, %f18, %f14, %f19;
	selp.f32 	%f21, 0fBEFFFFFF, 0fBE2AAAA8, %p8;
	fma.rn.f32 	%f22, %f20, %f14, %f21;
	fma.rn.f32 	%f23, %f22, %f16, %f15;
	and.b32  	%r43, %r47, 2;
	setp.eq.s32 	%p9, %r43, 0;
	mov.f32 	%f24, 0f00000000;
	sub.f32 	%f25, %f24, %f23;
	selp.f32 	%f26, %f23, %f25, %p9;
	cvta.to.global.u64 	%rd23, %rd10;
	add.s64 	%rd25, %rd23, %rd13;
	st.global.f32 	[%rd25], %f26;
$L__BB30_10:
	ret;

}
	// .globl	cos_kernel
.visible .entry cos_kernel(
	.param .u32 cos_kernel_param_0,
	.param .u64 .ptr .align 1 cos_kernel_param_1,
	.param .u64 .ptr .align 1 cos_kernel_param_2
)
{
	.local .align 4 .b8 	__local_depot31[28];
	.reg .b64 	%SP;
	.reg .b64 	%SPL;
	.reg .pred 	%p<10>;
	.reg .b32 	%r<49>;
	.reg .b32 	%f<28>;
	.reg .b64 	%rd<29>;
	.reg .b64 	%fd<3>;

	mov.u64 	%SPL, __local_depot31;
	ld.param.u32 	%r16, [cos_kernel_param_0];
	ld.param.u64 	%rd9, [cos_kernel_param_1];
	ld.param.u64 	%rd10, [cos_kernel_param_2];
	add.u64 	%rd1, %SPL, 0;
	mov.u32 	%r17, %ctaid.x;
	mov.u32 	%r18, %ctaid.y;
	mov.u32 	%r19, %nctaid.x;
	mad.lo.s32 	%r20, %r18, %r19, %r17;
	mov.u32 	%r21, %ntid.x;
	mov.u32 	%r22, %tid.x;
	mad.lo.s32 	%r1, %r20, %r21, %r22;
	setp.ge.s32 	%p1, %r1, %r16;
	@%p1 bra 	$L__BB31_10;
	cvta.to.global.u64 	%rd12, %rd9;
	mul.wide.s32 	%rd13, %r1, 4;
	add.s64 	%rd14, %rd12, %rd13;
	ld.global.f32 	%f1, [%rd14];
	mul.f32 	%f7, %f1, 0f3F22F983;
	cvt.rni.s32.f32 	%r48, %f7;
	cvt.rn.f32.s32 	%f8, %r48;
	fma.rn.f32 	%f9, %f8, 0fBFC90FDA, %f1;
	fma.rn.f32 	%f10, %f8, 0fB3A22168, %f9;
	fma.rn.f32 	%f27, %f8, 0fA7C234C5, %f10;
	abs.f32 	%f3, %f1;
	setp.ltu.f32 	%p2, %f3, 0f47CE4780;
	@%p2 bra 	$L__BB31_9;
	setp.neu.f32 	%p3, %f3, 0f7F800000;
	@%p3 bra 	$L__BB31_4;
	mov.f32 	%f13, 0f00000000;
	mul.rn.f32 	%f27, %f1, %f13;
	mov.b32 	%r48, 0;
	bra.uni 	$L__BB31_9;
$L__BB31_4:
	mov.b32 	%r3, %f1;
	shl.b32 	%r24, %r3, 8;
	or.b32  	%r4, %r24, -2147483648;
	mov.b64 	%rd28, 0;
	mov.b32 	%r45, 0;
	mov.u64 	%rd26, __cudart_i2opi_f;
	mov.u64 	%rd27, %rd1;
$L__BB31_5:
	.pragma "nounroll";
	ld.global.nc.u32 	%r25, [%rd26];
	mad.wide.u32 	%rd17, %r25, %r4, %rd28;
	shr.u64 	%rd28, %rd17, 32;
	st.local.u32 	[%rd27], %rd17;
	add.s32 	%r45, %r45, 1;
	add.s64 	%rd27, %rd27, 4;
	add.s64 	%rd26, %rd26, 4;
	setp.ne.s32 	%p4, %r45, 6;
	@%p4 bra 	$L__BB31_5;
	shr.u32 	%r26, %r3, 23;
	st.local.u32 	[%rd1+24], %rd28;
	and.b32  	%r7, %r26, 31;
	and.b32  	%r27, %r26, 224;
	add.s32 	%r28, %r27, -128;
	shr.u32 	%r29, %r28, 5;
	mul.wide.u32 	%rd18, %r29, 4;
	sub.s64 	%rd8, %rd1, %rd18;
	ld.local.u32 	%r46, [%rd8+24];
	ld.local.u32 	%r47, [%rd8+20];
	setp.eq.s32 	%p5, %r7, 0;
	@%p5 bra 	$L__BB31_8;
	shf.l.wrap.b32 	%r46, %r47, %r46, %r7;
	ld.local.u32 	%r30, [%rd8+16];
	shf.l.wrap.b32 	%r47, %r30, %r47, %r7;
$L__BB31_8:
	shr.u32 	%r31, %r46, 30;
	shf.l.wrap.b32 	%r32, %r47, %r46, 2;
	shl.b32 	%r33, %r47, 2;
	shr.u32 	%r34, %r32, 31;
	add.s32 	%r35, %r34, %r31;
	neg.s32 	%r36, %r35;
	setp.lt.s32 	%p6, %r3, 0;
	selp.b32 	%r48, %r36, %r35, %p6;
	xor.b32  	%r37, %r32, %r3;
	shr.s32 	%r38, %r32, 31;
	xor.b32  	%r39, %r38, %r32;
	xor.b32  	%r40, %r38, %r33;
	cvt.u64.u32 	%rd19, %r39;
	shl.b64 	%rd20, %rd19, 32;
	cvt.u64.u32 	%rd21, %r40;
	or.b64  	%rd22, %rd20, %rd21;
	cvt.rn.f64.s64 	%fd1, %rd22;
	mul.f64 	%fd2, %fd1, 0d3BF921FB54442D19;
	cvt.rn.f32.f64 	%f11, %fd2;
	neg.f32 	%f12, %f11;
	setp.lt.s32 	%p7, %r37, 0;
	selp.f32 	%f27, %f12, %f11, %p7;
$L__BB31_9:
	add.s32 	%r42, %r48, 1;
	mul.rn.f32 	%f14, %f27, %f27;
	and.b32  	%r43, %r48, 1;
	setp.eq.b32 	%p8, %r43, 1;
	selp.f32 	%f15, %f27, 0f3F800000, %p8;
	fma.rn.f32 	%f16, %f14, %f15, 0f00000000;
	fma.rn.f32 	%f17, %f14, 0f37CBAC00, 0fBAB607ED;
	selp.f32 	%f18, 0fB94D4153, %f17, %p8;
	selp.f32 	%f19, 0f3C0885E4, 0f3D2AAABB, %p8;
	fma.rn.f32 	%f20, %f18, %f14, %f19;
	selp.f32 	%f21, 0fBE2AAAA8, 0fBEFFFFFF, %p8;
	fma.rn.f32 	%f22, %f20, %f14, %f21;
	fma.rn.f32 	%f23, %f22, %f16, %f15;
	and.b32  	%r44, %r42, 2;
	setp.eq.s32 	%p9, %r44, 0;
	mov.f32 	%f24, 0f00000000;
	sub.f32 	%f25, %f24, %f23;
	selp.f32 	%f26, %f23, %f25, %p9;
	cvta.to.global.u64 	%rd23, %rd10;
	add.s64 	%rd25, %rd23, %rd13;
	st.global.f32 	[%rd25], %f26;
$L__BB31_10:
	ret;

}
	// .globl	clamp_kernel
.visible .entry clamp_kernel(
	.param .u32 clamp_kernel_param_0,
	.param .u64 .ptr .align 1 clamp_kernel_param_1,
	.param .f32 clamp_kernel_param_2,
	.param .f32 clamp_kernel_param_3,
	.param .u64 .ptr .align 1 clamp_kernel_param_4
)
{
	.reg .pred 	%p<4>;
	.reg .b32 	%r<9>;
	.reg .b32 	%f<4>;
	.reg .b64 	%rd<13>;

	ld.param.u32 	%r2, [clamp_kernel_param_0];
	ld.param.u64 	%rd2, [clamp_kernel_param_1];
	ld.param.f32 	%f2, [clamp_kernel_param_2];
	ld.param.f32 	%f3, [clamp_kernel_param_3];
	ld.param.u64 	%rd3, [clamp_kernel_param_4];
	cvta.to.global.u64 	%rd1, %rd3;
	mov.u32 	%r3, %ctaid.x;
	mov.u32 	%r4, %ctaid.y;
	mov.u32 	%r5, %nctaid.x;
	mad.lo.s32 	%r6, %r4, %r5, %r3;
	mov.u32 	%r7, %ntid.x;
	mov.u32 	%r8, %tid.x;
	mad.lo.s32 	%r1, %r6, %r7, %r8;
	setp.ge.s32 	%p1, %r1, %r2;
	@%p1 bra 	$L__BB32_6;
	cvta.to.global.u64 	%rd4, %rd2;
	mul.wide.s32 	%rd5, %r1, 4;
	add.s64 	%rd6, %rd4, %rd5;
	ld.global.f32 	%f1, [%rd6];
	setp.geu.f32 	%p2, %f1, %f2;
	@%p2 bra 	$L__BB32_3;
	add.s64 	%rd12, %rd1, %rd5;
	st.global.f32 	[%rd12], %f2;
	bra.uni 	$L__BB32_6;
$L__BB32_3:
	setp.leu.f32 	%p3, %f1, %f3;
	@%p3 bra 	$L__BB32_5;
	add.s64 	%rd10, %rd1, %rd5;
	st.global.f32 	[%rd10], %f3;
	bra.uni 	$L__BB32_6;
$L__BB32_5:
	add.s64 	%rd8, %rd1, %rd5;
	st.global.f32 	[%rd8], %f1;
$L__BB32_6:
	ret;

}
	// .globl	clamp_back_kernel
.visible .entry clamp_back_kernel(
	.param .u32 clamp_back_kernel_param_0,
	.param .u64 .ptr .align 1 clamp_back_kernel_param_1,
	.param .f32 clamp_back_kernel_param_2,
	.param .f32 clamp_back_kernel_param_3,
	.param .u64 .ptr .align 1 clamp_back_kernel_param_4
)
{
	.reg .pred 	%p<5>;
	.reg .b32 	%r<11>;
	.reg .b32 	%f<4>;
	.reg .b64 	%rd<11>;

	ld.param.u32 	%r2, [clamp_back_kernel_param_0];
	ld.param.u64 	%rd2, [clamp_back_kernel_param_1];
	ld.param.f32 	%f1, [clamp_back_kernel_param_2];
	ld.param.f32 	%f2, [clamp_back_kernel_param_3];
	ld.param.u64 	%rd3, [clamp_back_kernel_param_4];
	cvta.to.global.u64 	%rd1, %rd3;
	mov.u32 	%r3, %ctaid.x;
	mov.u32 	%r4, %ctaid.y;
	mov.u32 	%r5, %nctaid.x;
	mad.lo.s32 	%r6, %r4, %r5, %r3;
	mov.u32 	%r7, %ntid.x;
	mov.u32 	%r8, %tid.x;
	mad.lo.s32 	%r1, %r6, %r7, %r8;
	setp.ge.s32 	%p1, %r1, %r2;
	@%p1 bra 	$L__BB33_4;
	cvta.to.global.u64 	%rd4, %rd2;
	mul.wide.s32 	%rd5, %r1, 4;
	add.s64 	%rd6, %rd4, %rd5;
	ld.global.f32 	%f3, [%rd6];
	setp.geu.f32 	%p2, %f3, %f1;
	setp.leu.f32 	%p3, %f3, %f2;
	and.pred  	%p4, %p2, %p3;
	@%p4 bra 	$L__BB33_3;
	add.s64 	%rd10, %rd1, %rd5;
	mov.b32 	%r10, 0;
	st.global.u32 	[%rd10], %r10;
	bra.uni 	$L__BB33_4;
$L__BB33_3:
	add.s64 	%rd8, %rd1, %rd5;
	mov.b32 	%r9, 1065353216;
	st.global.u32 	[%rd8], %r9;
$L__BB33_4:
	ret;

}


// ===== COMPILED SASS (sm_100) =====

	.target	sm_100

	.elftype	@"ET_EXEC"


//--------------------- .note.nv.tkinfo           --------------------------
	.section	.note.nv.tkinfo,"",@"SHT_NOTE"
	.sectionflags	@"SHF_NOTE_NV_TKINFO"
	.tkinfo
        /*0018*/ 	.word	0x00000002
        /*0030*/ 	.string	""
        /*0030*/ 	.string	"ptxas"
        /*0030*/ 	.string	"Cuda compilation tools, release 13.0, V13.0.88"
        /*0030*/ 	.string	"Build cuda_13.0.r13.0/compiler.36424714_0"
        /*0030*/ 	.string	"-arch sm_100 -m 64 "



//--------------------- .note.nv.cuinfo           --------------------------
	.section	.note.nv.cuinfo,"",@"SHT_NOTE"
	.sectionflags	@"SHF_NOTE_NV_CUINFO"
        /*0018*/ 	.short	0x0002
        /*001a*/ 	.short	0x0064
        /*001c*/ 	.short	0x0082
	.zero		2


//--------------------- .nv.info                  --------------------------
	.section	.nv.info,"",@"SHT_CUDA_INFO"
	.align	4


	//----- nvinfo : EIATTR_REGCOUNT
	.align		4
        /*0000*/ 	.byte	0x04, 0x2f
        /*0002*/ 	.short	(.L_2 - .L_1)
	.align		4
.L_1:
        /*0004*/ 	.word	index@(fill_kernel)
        /*0008*/ 	.word	0x0000000a


	//----- nvinfo : EIATTR_FRAME_SIZE
	.align		4
.L_2:
        /*000c*/ 	.byte	0x04, 0x11
        /*000e*/ 	.short	(.L_4 - .L_3)
	.align		4
.L_3:
        /*0010*/ 	.word	index@(fill_kernel)
        /*0014*/ 	.word	0x00000000


	//----- nvinfo : EIATTR_REGCOUNT
	.align		4
.L_4:
        /*0018*/ 	.byte	0x04, 0x2f
        /*001a*/ 	.short	(.L_6 - .L_5)
	.align		4
.L_5:
        /*001c*/ 	.word	index@(copy_kernel)
        /*0020*/ 	.word	0x0000000a


	//----- nvinfo : EIATTR_FRAME_SIZE
	.align		4
.L_6:
        /*0024*/ 	.byte	0x04, 0x11
        /*0026*/ 	.short	(.L_8 - .L_7)
	.align		4
.L_7:
        /*0028*/ 	.word	index@(copy_kernel)
        /*002c*/ 	.word	0x00000000


	//----- nvinfo : EIATTR_REGCOUNT
	.align		4
.L_8:
        /*0030*/ 	.byte	0x04, 0x2f
        /*0032*/ 	.short	(.L_10 - .L_9)
	.align		4
.L_9:
        /*0034*/ 	.word	index@(copy_number_kernel)
        /*0038*/ 	.word	0x0000001a


	//----- nvinfo : EIATTR_FRAME_SIZE
	.align		4
.L_10:
        /*003c*/ 	.byte	0x04, 0x11
        /*003e*/ 	.short	(.L_12 - .L_11)
	.align		4
.L_11:
        /*0040*/ 	.word	index@(copy_number_kernel)
        /*0044*/ 	.word	0x00000000


	//----- nvinfo : EIATTR_REGCOUNT
	.align		4
.L_12:
        /*0048*/ 	.byte	0x04, 0x2f
        /*004a*/ 	.short	(.L_14 - .L_13)
	.align		4
.L_13:
        /*004c*/ 	.word	index@(copy_channel_kernel)
        /*0050*/ 	.word	0x0000001a


	//----- nvinfo : EIATTR_FRAME_SIZE
	.align		4
.L_14:
        /*0054*/ 	.byte	0x04, 0x11
        /*0056*/ 	.short	(.L_16 - .L_15)
	.align		4
.L_15:
        /*0058*/ 	.word	index@(copy_channel_kernel)
        /*005c*/ 	.word	0x00000000


	//----- nvinfo : EIATTR_REGCOUNT
	.align		4
.L_16:
        /*0060*/ 	.byte	0x04, 0x2f
        /*0062*/ 	.short	(.L_18 - .L_17)
	.align		4
.L_17:
        /*0064*/ 	.word	index@(broadcast_kernel)
        /*0068*/ 	.word	0x0000000a


	//----- nvinfo : EIATTR_FRAME_SIZE
	.align		4
.L_18:
        /*006c*/ 	.byte	0x04, 0x11
        /*006e*/ 	.short	(.L_20 - .L_19)
	.align		4
.L_19:
        /*0070*/ 	.word	index@(broadcast_kernel)
        /*0074*/ 	.word	0x00000000


	//----- nvinfo : EIATTR_REGCOUNT
	.align		4
.L_20:
        /*0078*/ 	.byte	0x04, 0x2f
        /*007a*/ 	.short	(.L_22 - .L_21)
	.align		4
.L_21:
        /*007c*/ 	.word	index@(broadcast_number_kernel)
        /*0080*/ 	.word	0x0000000e


	//----- nvinfo : EIATTR_FRAME_SIZE
	.align		4
.L_22:
        /*0084*/ 	.byte	0x04, 0x11
        /*0086*/ 	.short	(.L_24 - .L_23)
	.align		4
.L_23:
        /*0088*/ 	.word	index@(broadcast_number_kernel)
        /*008c*/ 	.word	0x00000000


	//----- nvinfo : EIATTR_REGCOUNT
	.align		4
.L_24:
        /*0090*/ 	.byte	0x04, 0x2f
        /*0092*/ 	.short	(.L_26 - .L_25)
	.align		4
.L_25:
        /*0094*/ 	.word	index@(add_kernel)
        /*0098*/ 	.word	0x0000000c


	//----- nvinfo : EIATTR_FRAME_SIZE
	.align		4
.L_26:
        /*009c*/ 	.byte	0x04, 0x11
        /*009e*/ 	.short	(.L_28 - .L_27)
	.align		4
.L_27:
        /*00a0*/ 	.word	index@(add_kernel)
        /*00a4*/ 	.word	0x00000000


	//----- nvinfo : EIATTR_REGCOUNT
	.align		4
.L_28:
        /*00a8*/ 	.byte	0x04, 0x2f
        /*00aa*/ 	.short	(.L_30 - .L_29)
	.align		4
.L_29:
        /*00ac*/ 	.word	index@(sum_kernel)
        /*00b0*/ 	.word	0x00000014


	//----- nvinfo : EIATTR_FRAME_SIZE
	.align		4
.L_30:
        /*00b4*/ 	.byte	0x04, 0x11
        /*00b6*/ 	.short	(.L_32 - .L_31)
	.align		4
.L_31:
        /*00b8*/ 	.word	index@(sum_kernel)
        /*00bc*/ 	.word	0x00000000


	//----- nvinfo : EIATTR_REGCOUNT
	.align		4
.L_32:
        /*00c0*/ 	.byte	0x04, 0x2f
        /*00c2*/ 	.short	(.L_34 - .L_33)
	.align		4
.L_33:
        /*00c4*/ 	.word	index@(sum_channel_kernel)
        /*00c8*/ 	.word	0x00000016


	//----- nvinfo : EIATTR_FRAME_SIZE
	.align		4
.L_34:
        /*00cc*/ 	.byte	0x04, 0x11
        /*00ce*/ 	.short	(.L_36 - .L_35)
	.align		4
.L_35:
        /*00d0*/ 	.word	index@(sum_channel_kernel)
        /*00d4*/ 	.word	0x00000000


	//----- nvinfo : EIATTR_REGCOUNT
	.align		4
.L_36:
        /*00d8*/ 	.byte	0x04, 0x2f
        /*00da*/ 	.short	(.L_38 - .L_37)
	.align		4
.L_37:
        /*00dc*/ 	.word	index@(add_scalar_kernel)
        /*00e0*/ 	.word	0x0000000a


	//----- nvinfo : EIATTR_FRAME_SIZE
	.align		4
.L_38:
        /*00e4*/ 	.byte	0x04, 0x11
        /*00e6*/ 	.short	(.L_40 - .L_39)
	.align		4
.L_39:
        /*00e8*/ 	.word	index@(add_scalar_kernel)
        /*00ec*/ 	.word	0x00000000


	//----- nvinfo : EIATTR_REGCOUNT
	.align		4
.L_40:
        /*00f0*/ 	.byte	0x04, 0x2f
        /*00f2*/ 	.short	(.L_42 - .L_41)
	.align		4
.L_41:
        /*00f4*/ 	.word	index@(add_number_kernel)
        /*00f8*/ 	.word	0x00000018


	//----- nvinfo : EIATTR_FRAME_SIZE
	.align		4
.L_42:
        /*00fc*/ 	.byte	0x04, 0x11
        /*00fe*/ 	.short	(.L_44 - .L_43)
	.align		4
.L_43:
        /*0100*/ 	.word	index@(add_number_kernel)
        /*0104*/ 	.word	0x00000000


	//----- nvinfo : EIATTR_REGCOUNT
	.align		4
.L_44:
        /*0108*/ 	.byte	0x04, 0x2f
        /*010a*/ 	.short	(.L_46 - .L_45)
	.align		4
.L_45:
        /*010c*/ 	.word	index@(add_channel_kernel)
        /*0110*/ 	.word	0x00000019


	//----- nvinfo : EIATTR_FRAME_SIZE
	.align		4
.L_46:
        /*0114*/ 	.byte	0x04, 0x11
        /*0116*/ 	.short	(.L_48 - .L_47)
	.align		4
.L_47:
        /*0118*/ 	.word	index@(add_channel_kernel)
        /*011c*/ 	.word	0x00000000


	//----- nvinfo : EIATTR_REGCOUNT
	.align		4
.L_48:
        /*0120*/ 	.byte	0x04, 0x2f
        /*0122*/ 	.short	(.L_50 - .L_49)
	.align		4
.L_49:
        /*0124*/ 	.word	index@(sub_kernel)
        /*0128*/ 	.word	0x0000000c


	//----- nvinfo : EIATTR_FRAME_SIZE
	.align		4
.L_50:
        /*012c*/ 	.byte	0x04, 0x11
        /*012e*/ 	.short	(.L_52 - .L_51)
	.align		4
.L_51:
        /*0130*/ 	.word	index@(sub_kernel)
        /*0134*/ 	.word	0x00000000


	//----- nvinfo : EIATTR_REGCOUNT
	.align		4
.L_52:
        /*0138*/ 	.byte	0x04, 0x2f
        /*013a*/ 	.short	(.L_54 - .L_53)
	.align		4
.L_53:
        /*013c*/ 	.word	index@(sub_scalar_kernel)
        /*0140*/ 	.word	0x0000000a


	//----- nvinfo : EIATTR_FRAME_SIZE
	.align		4
.L_54:
        /*0144*/ 	.byte	0x04, 0x11
        /*0146*/ 	.short	(.L_56 - .L_55)
	.align		4
.L_55:
        /*0148*/ 	.word	index@(sub_scalar_kernel)
        /*014c*/ 	.word	0x00000000


	//----- nvinfo : EIATTR_REGCOUNT
	.align		4
.L_56:
        /*0150*/ 	.byte	0x04, 0x2f
        /*0152*/ 	.short	(.L_58 - .L_57)
	.align		4
.L_57:
        /*0154*/ 	.word	index@(scalar_sub_kernel)
        /*0158*/ 	.word	0x0000000a


	//----- nvinfo : EIATTR_FRAME_SIZE
	.align		4
.L_58:
        /*015c*/ 	.byte	0x04, 0x11
        /*015e*/ 	.short	(.L_60 - .L_59)
	.align		4
.L_59:
        /*0160*/ 	.word	index@(scalar_sub_kernel)
        /*0164*/ 	.word	0x00000000


	//----- nvinfo : EIATTR_REGCOUNT
	.align		4
.L_60:
        /*0168*/ 	.byte	0x04, 0x2f
        /*016a*/ 	.short	(.L_62 - .L_61)
	.align		4
.L_61:
        /*016c*/ 	.word	index@(mul_kernel)
        /*0170*/ 	.word	0x0000000c


	//----- nvinfo : EIATTR_FRAME_SIZE
	.align		4
.L_62:
        /*0174*/ 	.byte	0x04, 0x11
        /*0176*/ 	.short	(.L_64 - .L_63)
	.align		4
.L_63:
        /*0178*/ 	.word	index@(mul_kernel)
        /*017c*/ 	.word	0x00000000


	//----- nvinfo : EIATTR_REGCOUNT
	.align		4
.L_64:
        /*0180*/ 	.byte	0x04, 0x2f
        /*0182*/ 	.short	(.L_66 - .L_65)
	.align		4
.L_65:
        /*0184*/ 	.word	index@(mul_scalar_kernel)
        /*0188*/ 	.word	0x0000000a


	//----- nvinfo : EIATTR_FRAME_SIZE
	.align		4
.L_66:
        /*018c*/ 	.byte	0x04, 0x11
        /*018e*/ 	.short	(.L_68 - .L_67)
	.align		4
.L_67:
        /*0190*/ 	.word	index@(mul_scalar_kernel)
        /*0194*/ 	.word	0x00000000


	//----- nvinfo : EIATTR_REGCOUNT
	.align		4
.L_68:
        /*0198*/ 	.byte	0x04, 0x2f
        /*019a*/ 	.short	(.L_70 - .L_69)
	.align		4
.L_69:
        /*019c*/ 	.word	index@(mul_plus_kernel)
        /*01a0*/ 	.word	0x0000000c


	//----- nvinfo : EIATTR_FRAME_SIZE
	.align		4
.L_70:
        /*01a4*/ 	.byte	0x04, 0x11
        /*01a6*/ 	.short	(.L_72 - .L_71)
	.align		4
.L_71:
        /*01a8*/ 	.word	index@(mul_plus_kernel)
        /*01ac*/ 	.word	0x00000000


	//----- nvinfo : EIATTR_REGCOUNT
	.align		4
.L_72:
        /*01b0*/ 	.byte	0x04, 0x2f
        /*01b2*/ 	.short	(.L_74 - .L_73)
	.align		4
.L_73:
        /*01b4*/ 	.word	index@(mul_plus_scalar_kernel)
        /*01b8*/ 	.word	0x0000000a


	//----- nvinfo : EIATTR_FRAME_SIZE
	.align		4
.L_74:
        /*01bc*/ 	.byte	0x04, 0x11
        /*01be*/ 	.short	(.L_76 - .L_75)
	.align		4
.L_75:
        /*01c0*/ 	.word	index@(mul_plus_scalar_kernel)
        /*01c4*/ 	.word	0x00000000


	//----- nvinfo : EIATTR_REGCOUNT
	.align		4
.L_76:
        /*01c8*/ 	.byte	0x04, 0x2f
        /*01ca*/ 	.short	(.L_78 - .L_77)
	.align		4
.L_77:
        /*01cc*/ 	.word	index@(div_kernel)
        /*01d0*/ 	.word	0x00000010


	//----- nvinfo : EIATTR_FRAME_SIZE
	.align		4
.L_78:
        /*01d4*/ 	.byte	0x04, 0x11
        /*01d6*/ 	.short	(.L_80 - .L_79)
	.align		4
.L_79:
        /*01d8*/ 	.word	index@($__internal_7_$__cuda_sm3x_div_rn_noftz_f32_slowpath)
        /*01dc*/ 	.word	0x00000000


	//----- nvinfo : EIATTR_FRAME_SIZE
	.align		4
.L_80:
        /*01e0*/ 	.byte	0x04, 0x11
        /*01e2*/ 	.short	(.L_82 - .L_81)
	.align		4
.L_81:
        /*01e4*/ 	.word	index@(div_kernel)
        /*01e8*/ 	.word	0x00000000


	//----- nvinfo : EIATTR_REGCOUNT
	.align		4
.L_82:
        /*01ec*/ 	.byte	0x04, 0x2f
        /*01ee*/ 	.short	(.L_84 - .L_83)
	.align		4
.L_83:
        /*01f0*/ 	.word	index@(div_scalar_kernel)
        /*01f4*/ 	.word	0x00000010


	//----- nvinfo : EIATTR_FRAME_SIZE
	.align		4
.L_84:
        /*01f8*/ 	.byte	0x04, 0x11
        /*01fa*/ 	.short	(.L_86 - .L_85)
	.align		4
.L_85:
        /*01fc*/ 	.word	index@($__internal_6_$__cuda_sm3x_div_rn_noftz_f32_slowpath)
        /*0200*/ 	.word	0x00000000


	//----- nvinfo : EIATTR_FRAME_SIZE
	.align		4
.L_86:
        /*0204*/ 	.byte	0x04, 0x11
        /*0206*/ 	.short	(.L_88 - .L_87)
	.align		4
.L_87:
        /*0208*/ 	.word	index@(div_scalar_kernel)
        /*020c*/ 	.word	0x00000000


	//----- nvinfo : EIATTR_REGCOUNT
	.align		4
.L_88:
        /*0210*/ 	.byte	0x04, 0x2f
        /*0212*/ 	.short	(.L_90 - .L_89)
	.align		4
.L_89:
        /*0214*/ 	.word	index@(scalar_div_kernel)
        /*0218*/ 	.word	0x00000010


	//----- nvinfo : EIATTR_FRAME_SIZE
	.align		4
.L_90:
        /*021c*/ 	.byte	0x04, 0x11
        /*021e*/ 	.short	(.L_92 - .L_91)
	.align		4
.L_91:
        /*0220*/ 	.word	index@($__internal_5_$__cuda_sm3x_div_rn_noftz_f32_slowpath)
        /*0224*/ 	.word	0x00000000


	//----- nvinfo : EIATTR_FRAME_SIZE
	.align		4
.L_92:
        /*0228*/ 	.byte	0x04, 0x11
        /*022a*/ 	.short	(.L_94 - .L_93)
	.align		4
.L_93:
        /*022c*/ 	.word	index@(scalar_div_kernel)
        /*0230*/ 	.word	0x00000000


	//----- nvinfo : EIATTR_REGCOUNT
	.align		4
.L_94:
        /*0234*/ 	.byte	0x04, 0x2f
        /*0236*/ 	.short	(.L_96 - .L_95)
	.align		4
.L_95:
        /*0238*/ 	.word	index@(div_bGrad_kernel)
        /*023c*/ 	.word	0x00000010


	//----- nvinfo : EIATTR_FRAME_SIZE
	.align		4
.L_96:
        /*0240*/ 	.byte	0x04, 0x11
        /*0242*/ 	.short	(.L_98 - .L_97)
	.align		4
.L_97:
        /*0244*/ 	.word	index@($__internal_4_$__cuda_sm3x_div_rn_noftz_f32_slowpath)
        /*0248*/ 	.word	0x00000000


	//----- nvinfo : EIATTR_FRAME_SIZE
	.align		4
.L_98:
        /*024c*/ 	.byte	0x04, 0x11
        /*024e*/ 	.short	(.L_100 - .L_99)
	.align		4
.L_99:
        /*0250*/ 	.word	index@(div_bGrad_kernel)
        /*0254*/ 	.word	0x00000000


	//----- nvinfo : EIATTR_REGCOUNT
	.align		4
.L_100:
        /*0258*/ 	.byte	0x04, 0x2f
        /*025a*/ 	.short	(.L_102 - .L_101)
	.align		4
.L_101:
        /*025c*/ 	.word	index@(div_scalar_bGrad_kernel)
        /*0260*/ 	.word	0x00000010


	//----- nvinfo : EIATTR_FRAME_SIZE
	.align		4
.L_102:
        /*0264*/ 	.byte	0x04, 0x11
        /*0266*/ 	.short	(.L_104 - .L_103)
	.align		4
.L_103:
        /*0268*/ 	.word	index@($__internal_3_$__cuda_sm3x_div_rn_noftz_f32_slowpath)
        /*026c*/ 	.word	0x00000000


	//----- nvinfo : EIATTR_FRAME_SIZE
	.align		4
.L_104:
        /*0270*/ 	.byte	0x04, 0x11
        /*0272*/ 	.short	(.L_106 - .L_105)
	.align		4
.L_105:
        /*0274*/ 	.word	index@(div_scalar_bGrad_kernel)
        /*0278*/ 	.word	0x00000000


	//----- nvinfo : EIATTR_REGCOUNT
	.align		4
.L_106:
        /*027c*/ 	.byte	0x04, 0x2f
        /*027e*/ 	.short	(.L_108 - .L_107)
	.align		4
.L_107:
        /*0280*/ 	.word	index@(div_plus_kernel)
        /*0284*/ 	.word	0x00000010


	//----- nvinfo : EIATTR_FRAME_SIZE
	.align		4
.L_108:
        /*0288*/ 	.byte	0x04, 0x11
        /*028a*/ 	.short	(.L_110 - .L_109)
	.align		4
.L_109:
        /*028c*/ 	.word	index@($__internal_2_$__cuda_sm3x_div_rn_noftz_f32_slowpath)
        /*0290*/ 	.word	0x00000000


	//----- nvinfo : EIATTR_FRAME_SIZE
	.align		4
.L_110:
        /*0294*/ 	.byte	0x04, 0x11
        /*0296*/ 	.short	(.L_112 - .L_111)
	.align		4
.L_111:
        /*0298*/ 	.word	index@(div_plus_kernel)
        /*029c*/ 	.word	0x00000000


	//----- nvinfo : EIATTR_REGCOUNT
	.align		4
.L_112:
        /*02a0*/ 	.byte	0x04, 0x2f
        /*02a2*/ 	.short	(.L_114 - .L_113)
	.align		4
.L_113:
        /*02a4*/ 	.word	index@(div_plus_scalar_kernel)
        /*02a8*/ 	.word	0x00000010


	//----- nvinfo : EIATTR_FRAME_SIZE
	.align		4
.L_114:
        /*02ac*/ 	.byte	0x04, 0x11
        /*02ae*/ 	.short	(.L_116 - .L_115)
	.align		4
.L_115:
        /*02b0*/ 	.word	index@($__internal_1_$__cuda_sm3x_div_rn_noftz_f32_slowpath)
        /*02b4*/ 	.word	0x00000000


	//----- nvinfo : EIATTR_FRAME_SIZE
	.align		4
.L_116:
        /*02b8*/ 	.byte	0x04, 0x11
        /*02ba*/ 	.short	(.L_118 - .L_117)
	.align		4
.L_117:
        /*02bc*/ 	.word	index@(div_plus_scalar_kernel)
        /*02c0*/ 	.word	0x00000000


	//----- nvinfo : EIATTR_REGCOUNT
	.align		4
.L_118:
        /*02c4*/ 	.byte	0x04, 0x2f
        /*02c6*/ 	.short	(.L_120 - .L_119)
	.align		4
.L_119:
        /*02c8*/ 	.word	index@(scalar_plus_div_kernel)
        /*02cc*/ 	.word	0x00000010


	//----- nvinfo : EIATTR_FRAME_SIZE
	.align		4
.L_120:
        /*02d0*/ 	.byte	0x04, 0x11
        /*02d2*/ 	.short	(.L_122 - .L_121)
	.align		4
.L_121:
        /*02d4*/ 	.word	index@($__internal_0_$__cuda_sm3x_div_rn_noftz_f32_slowpath)
        /*02d8*/ 	.word	0x00000000


	//----- nvinfo : EIATTR_FRAME_SIZE
	.align		4
.L_122:
        /*02dc*/ 	.byte	0x04, 0x11
        /*02de*/ 	.short	(.L_124 - .L_123)
	.align		4
.L_123:
        /*02e0*/ 	.word	index@(scalar_plus_div_kernel)
        /*02e4*/ 	.word	0x00000000


	//----- nvinfo : EIATTR_REGCOUNT
	.align		4
.L_124:
        /*02e8*/ 	.byte	0x04, 0x2f
        /*02ea*/ 	.short	(.L_126 - .L_125)
	.align		4
.L_125:
        /*02ec*/ 	.word	index@(pow_kernel)
        /*02f0*/ 	.word	0x0000000f


	//----- nvinfo : EIATTR_FRAME_SIZE
	.align		4
.L_126:
        /*02f4*/ 	.byte	0x04, 0x11
        /*02f6*/ 	.short	(.L_128 - .L_127)
	.align		4
.L_127:
        /*02f8*/ 	.word	index@(pow_kernel)
        /*02fc*/ 	.word	0x00000000


	//----- nvinfo : EIATTR_REGCOUNT
	.align		4
.L_128:
        /*0300*/ 	.byte	0x04, 0x2f
        /*0302*/ 	.short	(.L_130 - .L_129)
	.align		4
.L_129:
        /*0304*/ 	.word	index@(log_kernel)
        /*0308*/ 	.word	0x0000000c


	//----- nvinfo : EIATTR_FRAME_SIZE
	.align		4
.L_130:
        /*030c*/ 	.byte	0x04, 0x11
        /*030e*/ 	.short	(.L_132 - .L_131)
	.align		4
.L_131:
        /*0310*/ 	.word	index@(log_kernel)
        /*0314*/ 	.word	0x00000000


	//----- nvinfo : EIATTR_REGCOUNT
	.align		4
.L_132:
        /*0318*/ 	.byte	0x04, 0x2f
        /*031a*/ 	.short	(.L_134 - .L_133)
	.align		4
.L_133:
        /*031c*/ 	.word	index@(exp_kernel)
        /*0320*/ 	.word	0x0000000c


	//----- nvinfo : EIATTR_FRAME_SIZE
	.align		4
.L_134:
        /*0324*/ 	.byte	0x04, 0x11
        /*0326*/ 	.short	(.L_136 - .L_135)
	.align		4
.L_135:
        /*0328*/ 	.word	index@(exp_kernel)
        /*032c*/ 	.word	0x00000000


	//----- nvinfo : EIATTR_REGCOUNT
	.align		4
.L_136:
        /*0330*/ 	.byte	0x04, 0x2f
        /*0332*/ 	.short	(.L_138 - .L_137)
	.align		4
.L_137:
        /*0334*/ 	.word	index@(sin_kernel)
        /*0338*/ 	.word	0x00000012


	//----- nvinfo : EIATTR_FRAME_SIZE
	.align		4
.L_138:
        /*033c*/ 	.byte	0x04, 0x11
        /*033e*/ 	.short	(.L_140 - .L_139)
	.align		4
.L_139:
        /*0340*/ 	.word	index@(sin_kernel)
        /*0344*/ 	.word	0x00000000


	//----- nvinfo : EIATTR_REGCOUNT
	.align		4
.L_140:
        /*0348*/ 	.byte	0x04, 0x2f
        /*034a*/ 	.short	(.L_142 - .L_141)
	.align		4
.L_141:
        /*034c*/ 	.word	index@(cos_kernel)
        /*0350*/ 	.word	0x00000012


	//----- nvinfo : EIATTR_FRAME_SIZE
	.align		4
.L_142:
        /*0354*/ 	.byte	0x04, 0x11
        /*0356*/ 	.short	(.L_144 - .L_143)
	.align		4
.L_143:
        /*0358*/ 	.word	index@(cos_kernel)
        /*035c*/ 	.word	0x00000000


	//----- nvinfo : EIATTR_REGCOUNT
	.align		4
.L_144:
        /*0360*/ 	.byte	0x04, 0x2f
        /*0362*/ 	.short	(.L_146 - .L_145)
	.align		4
.L_145:
        /*0364*/ 	.word	index@(clamp_kernel)
        /*0368*/ 	.word	0x0000000c


	//----- nvinfo : EIATTR_FRAME_SIZE
	.align		4
.L_146:
        /*036c*/ 	.byte	0x04, 0x11
        /*036e*/ 	.short	(.L_148 - .L_147)
	.align		4
.L_147:
        /*0370*/ 	.word	index@(clamp_kernel)
        /*0374*/ 	.word	0x00000000


	//----- nvinfo : EIATTR_REGCOUNT
	.align		4
.L_148:
        /*0378*/ 	.byte	0x04, 0x2f
        /*037a*/ 	.short	(.L_150 - .L_149)
	.align		4
.L_149:
        /*037c*/ 	.word	index@(clamp_back_kernel)
        /*0380*/ 	.word	0x0000000a


	//----- nvinfo : EIATTR_FRAME_SIZE
	.align		4
.L_150:
        /*0384*/ 	.byte	0x04, 0x11
        /*0386*/ 	.short	(.L_152 - .L_151)
	.align		4
.L_151:
        /*0388*/ 	.word	index@(clamp_back_kernel)
        /*038c*/ 	.word	0x00000000


	//----- nvinfo : EIATTR_MIN_STACK_SIZE
	.align		4
.L_152:
        /*0390*/ 	.byte	0x04, 0x12
        /*0392*/ 	.short	(.L_154 - .L_153)
	.align		4
.L_153:
        /*0394*/ 	.word	index@(clamp_back_kernel)
        /*0398*/ 	.word	0x00000000


	//----- nvinfo : EIATTR_MIN_STACK_SIZE
	.align		4
.L_154:
        /*039c*/ 	.byte	0x04, 0x12
        /*039e*/ 	.short	(.L_156 - .L_155)
	.align		4
.L_155:
        /*03a0*/ 	.word	index@(clamp_kernel)
        /*03a4*/ 	.word	0x00000000


	//----- nvinfo : EIATTR_MIN_STACK_SIZE
	.align		4
.L_156:
        /*03a8*/ 	.byte	0x04, 0x12
        /*03aa*/ 	.short	(.L_158 - .L_157)
	.align		4
.L_157:
        /*03ac*/ 	.word	index@(cos_kernel)
        /*03b0*/ 	.word	0x00000000


	//----- nvinfo : EIATTR_MIN_STACK_SIZE
	.align		4
.L_158:
        /*03b4*/ 	.byte	0x04, 0x12
        /*03b6*/ 	.short	(.L_160 - .L_159)
	.align		4
.L_159:
        /*03b8*/ 	.word	index@(sin_kernel)
        /*03bc*/ 	.word	0x00000000


	//----- nvinfo : EIATTR_MIN_STACK_SIZE
	.align		4
.L_160:
        /*03c0*/ 	.byte	0x04, 0x12
        /*03c2*/ 	.short	(.L_162 - .L_161)
	.align		4
.L_161:
        /*03c4*/ 	.word	index@(exp_kernel)
        /*03c8*/ 	.word	0x00000000


	//----- nvinfo : EIATTR_MIN_STACK_SIZE
	.align		4
.L_162:
        /*03cc*/ 	.byte	0x04, 0x12
        /*03ce*/ 	.short	(.L_164 - .L_163)
	.align		4
.L_163:
        /*03d0*/ 	.word	index@(log_kernel)
        /*03d4*/ 	.word	0x00000000


	//----- nvinfo : EIATTR_MIN_STACK_SIZE
	.align		4
.L_164:
        /*03d8*/ 	.byte	0x04, 0x12
        /*03da*/ 	.short	(.L_166 - .L_165)
	.align		4
.L_165:
        /*03dc*/ 	.word	index@(pow_kernel)
        /*03e0*/ 	.word	0x00000000


	//----- nvinfo : EIATTR_MIN_STACK_SIZE
	.align		4
.L_166:
        /*03e4*/ 	.byte	0x04, 0x12
        /*03e6*/ 	.short	(.L_168 - .L_167)
	.align		4
.L_167:
        /*03e8*/ 	.word	index@(scalar_plus_div_kernel)
        /*03ec*/ 	.word	0x00000000


	//----- nvinfo : EIATTR_MIN_STACK_SIZE
	.align		4
.L_168:
        /*03f0*/ 	.byte	0x04, 0x12
        /*03f2*/ 	.short	(.L_170 - .L_169)
	.align		4
.L_169:
        /*03f4*/ 	.word	index@(div_plus_scalar_kernel)
        /*03f8*/ 	.word	0x00000000


	//----- nvinfo : EIATTR_MIN_STACK_SIZE
	.align		4
.L_170:
        /*03fc*/ 	.byte	0x04, 0x12
        /*03fe*/ 	.short	(.L_172 - .L_171)
	.align		4
.L_171:
        /*0400*/ 	.word	index@(div_plus_kernel)
        /*0404*/ 	.word	0x00000000


	//----- nvinfo : EIATTR_MIN_STACK_SIZE
	.align		4
.L_172:
        /*0408*/ 	.byte	0x04, 0x12
        /*040a*/ 	.short	(.L_174 - .L_173)
	.align		4
.L_173:
        /*040c*/ 	.word	index@(div_scalar_bGrad_kernel)
        /*0410*/ 	.word	0x00000000


	//----- nvinfo : EIATTR_MIN_STACK_SIZE
	.align		4
.L_174:
        /*0414*/ 	.byte	0x04, 0x12
        /*0416*/ 	.short	(.L_176 - .L_175)
	.align		4
.L_175:
        /*0418*/ 	.word	index@(div_bGrad_kernel)
        /*041c*/ 	.word	0x00000000


	//----- nvinfo : EIATTR_MIN_STACK_SIZE
	.align		4
.L_176:
        /*0420*/ 	.byte	0x04, 0x12
        /*0422*/ 	.short	(.L_178 - .L_177)
	.align		4
.L_177:
        /*0424*/ 	.word	index@(scalar_div_kernel)
        /*0428*/ 	.word	0x00000000


	//----- nvinfo : EIATTR_MIN_STACK_SIZE
	.align		4
.L_178:
        /*042c*/ 	.byte	0x04, 0x12
        /*042e*/ 	.short	(.L_180 - .L_179)
	.align		4
.L_179:
        /*0430*/ 	.word	index@(div_scalar_kernel)
        /*0434*/ 	.word	0x00000000


	//----- nvinfo : EIATTR_MIN_STACK_SIZE
	.align		4
.L_180:
        /*0438*/ 	.byte	0x04, 0x12
        /*043a*/ 	.short	(.L_182 - .L_181)
	.align		4
.L_181:
        /*043c*/ 	.word	index@(div_kernel)
        /*0440*/ 	.word	0x00000000


	//----- nvinfo : EIATTR_MIN_STACK_SIZE
	.align		4
.L_182:
        /*0444*/ 	.byte	0x04, 0x12
        /*0446*/ 	.short	(.L_184 - .L_183)
	.align		4
.L_183:
        /*0448*/ 	.word	index@(mul_plus_scalar_kernel)
        /*044c*/ 	.word	0x00000000


	//----- nvinfo : EIATTR_MIN_STACK_SIZE
	.align		4
.L_184:
        /*0450*/ 	.byte	0x04, 0x12
        /*0452*/ 	.short	(.L_186 - .L_185)
	.align		4
.L_185:
        /*0454*/ 	.word	index@(mul_plus_kernel)
        /*0458*/ 	.word	0x00000000


	//----- nvinfo : EIATTR_MIN_STACK_SIZE
	.align		4
.L_186:
        /*045c*/ 	.byte	0x04, 0x12
        /*045e*/ 	.short	(.L_188 - .L_187)
	.align		4
.L_187:
        /*0460*/ 	.word	index@(mul_scalar_kernel)
        /*0464*/ 	.word	0x00000000


	//----- nvinfo : EIATTR_MIN_STACK_SIZE
	.align		4
.L_188:
        /*0468*/ 	.byte	0x04, 0x12
        /*046a*/ 	.short	(.L_190 - .L_189)
	.align		4
.L_189:
        /*046c*/ 	.word	index@(mul_kernel)
        /*0470*/ 	.word	0x00000000


	//----- nvinfo : EIATTR_MIN_STACK_SIZE
	.align		4
.L_190:
        /*0474*/ 	.byte	0x04, 0x12
        /*0476*/ 	.short	(.L_192 - .L_191)
	.align		4
.L_191:
        /*0478*/ 	.word	index@(scalar_sub_kernel)
        /*047c*/ 	.word	0x00000000


	//----- nvinfo : EIATTR_MIN_STACK_SIZE
	.align		4
.L_192:
        /*0480*/ 	.byte	0x04, 0x12
        /*0482*/ 	.short	(.L_194 - .L_193)
	.align		4
.L_193:
        /*0484*/ 	.word	index@(sub_scalar_kernel)
        /*0488*/ 	.word	0x00000000


	//----- nvinfo : EIATTR_MIN_STACK_SIZE
	.align		4
.L_194:
        /*048c*/ 	.byte	0x04, 0x12
        /*048e*/ 	.short	(.L_196 - .L_195)
	.align		4
.L_195:
        /*0490*/ 	.word	index@(sub_kernel)
        /*0494*/ 	.word	0x00000000


	//----- nvinfo : EIATTR_MIN_STACK_SIZE
	.align		4
.L_196:
        /*0498*/ 	.byte	0x04, 0x12
        /*049a*/ 	.short	(.L_198 - .L_197)
	.align		4
.L_197:
        /*049c*/ 	.word	index@(add_channel_kernel)
        /*04a0*/ 	.word	0x00000000


	//----- nvinfo : EIATTR_MIN_STACK_SIZE
	.align		4
.L_198:
        /*04a4*/ 	.byte	0x04, 0x12
        /*04a6*/ 	.short	(.L_200 - .L_199)
	.align		4
.L_199:
        /*04a8*/ 	.word	index@(add_number_kernel)
        /*04ac*/ 	.word	0x00000000


	//----- nvinfo : EIATTR_MIN_STACK_SIZE
	.align		4
.L_200:
        /*04b0*/ 	.byte	0x04, 0x12
        /*04b2*/ 	.short	(.L_202 - .L_201)
	.align		4
.L_201:
        /*04b4*/ 	.word	index@(add_scalar_kernel)
        /*04b8*/ 	.word	0x00000000


	//----- nvinfo : EIATTR_MIN_STACK_SIZE
	.align		4
.L_202:
        /*04bc*/ 	.byte	0x04, 0x12
        /*04be*/ 	.short	(.L_204 - .L_203)
	.align		4
.L_203:
        /*04c0*/ 	.word	index@(sum_channel_kernel)
        /*04c4*/ 	.word	0x00000000


	//----- nvinfo : EIATTR_MIN_STACK_SIZE
	.align		4
.L_204:
        /*04c8*/ 	.byte	0x04, 0x12
        /*04ca*/ 	.short	(.L_206 - .L_205)
	.align		4
.L_205:
        /*04cc*/ 	.word	index@(sum_kernel)
        /*04d0*/ 	.word	0x00000000


	//----- nvinfo : EIATTR_MIN_STACK_SIZE
	.align		4
.L_206:
        /*04d4*/ 	.byte	0x04, 0x12
        /*04d6*/ 	.short	(.L_208 - .L_207)
	.align		4
.L_207:
        /*04d8*/ 	.word	index@(add_kernel)
        /*04dc*/ 	.word	0x00000000


	//----- nvinfo : EIATTR_MIN_STACK_SIZE
	.align		4
.L_208:
        /*04e0*/ 	.byte	0x04, 0x12
        /*04e2*/ 	.short	(.L_210 - .L_209)
	.align		4
.L_209:
        /*04e4*/ 	.word	index@(broadcast_number_kernel)
        /*04e8*/ 	.word	0x00000000


	//----- nvinfo : EIATTR_MIN_STACK_SIZE
	.align		4
.L_210:
        /*04ec*/ 	.byte	0x04, 0x12
        /*04ee*/ 	.short	(.L_212 - .L_211)
	.align		4
.L_211:
        /*04f0*/ 	.word	index@(broadcast_kernel)
        /*04f4*/ 	.word	0x00000000


	//----- nvinfo : EIATTR_MIN_STACK_SIZE
	.align		4
.L_212:
        /*04f8*/ 	.byte	0x04, 0x12
        /*04fa*/ 	.short	(.L_214 - .L_213)
	.align		4
.L_213:
        /*04fc*/ 	.word	index@(copy_channel_kernel)
        /*0500*/ 	.word	0x00000000


	//----- nvinfo : EIATTR_MIN_STACK_SIZE
	.align		4
.L_214:
        /*0504*/ 	.byte	0x04, 0x12
        /*0506*/ 	.short	(.L_216 - .L_215)
	.align		4
.L_215:
        /*0508*/ 	.word	index@(copy_number_kernel)
        /*050c*/ 	.word	0x00000000


	//----- nvinfo : EIATTR_MIN_STACK_SIZE
	.align		4
.L_216:
        /*0510*/ 	.byte	0x04, 0x12
        /*0512*/ 	.short	(.L_218 - .L_217)
	.align		4
.L_217:
        /*0514*/ 	.word	index@(copy_kernel)
        /*0518*/ 	.word	0x00000000


	//----- nvinfo : EIATTR_MIN_STACK_SIZE
	.align		4
.L_218:
        /*051c*/ 	.byte	0x04, 0x12
        /*051e*/ 	.short	(.L_220 - .L_219)
	.align		4
.L_219:
        /*0520*/ 	.word	index@(fill_kernel)
        /*0524*/ 	.word	0x00000000
.L_220:


//--------------------- .nv.compat                --------------------------
	.section	.nv.compat,"",@"SHT_CUDA_COMPAT_INFO"
	.align	4
        /*0000*/ 	.byte	0x02, 0x09, 0x00, 0x00, 0x02, 0x02, 0x01, 0x00, 0x02, 0x05, 0x05, 0x00, 0x03, 0x07, 0x01, 0x01
        /*0010*/ 	.byte	0x02, 0x03, 0x00, 0x00, 0x02, 0x06, 0x01, 0x00, 0x04, 0x0b, 0x08, 0x00, 0x01, 0x00, 0x00, 0x00
        /*0020*/ 	.byte	0x00, 0x00, 0x00, 0x00


//--------------------- .nv.info.clamp_back_kernel --------------------------
	.section	.nv.info.clamp_back_kernel,"",@"SHT_CUDA_INFO"
	.sectionflags	@""
	.align	4


	//----- nvinfo : EIATTR_CUDA_API_VERSION
	.align		4
        /*0000*/ 	.byte	0x04, 0x37
        /*0002*/ 	.short	(.L_222 - .L_221)
.L_221:
        /*0004*/ 	.word	0x00000082


	//----- nvinfo : EIATTR_KPARAM_INFO
	.align		4
.L_222:
        /*0008*/ 	.byte	0x04, 0x17
        /*000a*/ 	.short	(.L_224 - .L_223)
.L_223:
        /*000c*/ 	.word	0x00000000
        /*0010*/ 	.short	0x0004
        /*0012*/ 	.short	0x0018
        /*0014*/ 	.byte	0x00, 0xf5, 0x21, 0x00


	//----- nvinfo : EIATTR_KPARAM_INFO
	.align		4
.L_224:
        /*0018*/ 	.byte	0x04, 0x17
        /*001a*/ 	.short	(.L_226 - .L_225)
.L_225:
        /*001c*/ 	.word	0x00000000
        /*0020*/ 	.short	0x0003
        /*0022*/ 	.short	0x0014
        /*0024*/ 	.byte	0x00, 0xf0, 0x11, 0x00


	//----- nvinfo : EIATTR_KPARAM_INFO
	.align		4
.L_226:
        /*0028*/ 	.byte	0x04, 0x17
        /*002a*/ 	.short	(.L_228 - .L_227)
.L_227:
        /*002c*/ 	.word	0x00000000
        /*0030*/ 	.short	0x0002
        /*0032*/ 	.short	0x0010
        /*0034*/ 	.byte	0x00, 0xf0, 0x11, 0x00


	//----- nvinfo : EIATTR_KPARAM_INFO
	.align		4
.L_228:
        /*0038*/ 	.byte	0x04, 0x17
        /*003a*/ 	.short	(.L_230 - .L_229)
.L_229:
        /*003c*/ 	.word	0x00000000
        /*0040*/ 	.short	0x0001
        /*0042*/ 	.short	0x0008
        /*0044*/ 	.byte	0x00, 0xf5, 0x21, 0x00


	//----- nvinfo : EIATTR_KPARAM_INFO
	.align		4
.L_230:
        /*0048*/ 	.byte	0x04, 0x17
        /*004a*/ 	.short	(.L_232 - .L_231)
.L_231:
        /*004c*/ 	.word	0x00000000
        /*0050*/ 	.short	0x0000
        /*0052*/ 	.short	0x0000
        /*0054*/ 	.byte	0x00, 0xf0, 0x11, 0x00


	//----- nvinfo : EIATTR_SPARSE_MMA_MASK
	.align		4
.L_232:
        /*0058*/ 	.byte	0x03, 0x50
        /*005a*/ 	.short	0x0000


	//----- nvinfo : EIATTR_MAXREG_COUNT
	.align		4
        /*005c*/ 	.byte	0x03, 0x1b
        /*005e*/ 	.short	0x00ff


	//----- nvinfo : EIATTR_MERCURY_ISA_VERSION
	.align		4
        /*0060*/ 	.byte	0x03, 0x5f
        /*0062*/ 	.short	0x0101


	//----- nvinfo : EIATTR_VRC_CTA_INIT_COUNT
	.align		4
        /*0064*/ 	.byte	0x02, 0x4a
	.zero		1
	.zero		1


	//----- nvinfo : EIATTR_EXIT_INSTR_OFFSETS
	.align		4
        /*0068*/ 	.byte	0x04, 0x1c
        /*006a*/ 	.short	(.L_234 - .L_233)


	//   ....[0]....
.L_233:
        /*006c*/ 	.word	0x000000a0


	//   ....[1]....
        /*0070*/ 	.word	0x00000150


	//   ....[2]....
        /*0074*/ 	.word	0x000001a0


	//----- nvinfo : EIATTR_CBANK_PARAM_SIZE
	.align		4
.L_234:
        /*0078*/ 	.byte	0x03, 0x19
        /*007a*/ 	.short	0x0020


	//----- nvinfo : EIATTR_PARAM_CBANK
	.align		4
        /*007c*/ 	.byte	0x04, 0x0a
        /*007e*/ 	.short	(.L_236 - .L_235)
	.align		4
.L_235:
        /*0080*/ 	.word	index@(.nv.constant0.clamp_back_kernel)
        /*0084*/ 	.short	0x0380
        /*0086*/ 	.short	0x0020


	//----- nvinfo : EIATTR_SW_WAR
	.align		4
.L_236:
        /*0088*/ 	.byte	0x04, 0x36
        /*008a*/ 	.short	(.L_238 - .L_237)
.L_237:
        /*008c*/ 	.word	0x00000008
.L_238:


//--------------------- .nv.info.clamp_kernel     --------------------------
	.section	.nv.info.clamp_kernel,"",@"SHT_CUDA_INFO"
	.sectionflags	@""
	.align	4


	//----- nvinfo : EIATTR_CUDA_API_VERSION
	.align		4
        /*0000*/ 	.byte	0x04, 0x37
        /*0002*/ 	.short	(.L_240 - .L_239)
.L_239:
        /*0004*/ 	.word	0x00000082


	//----- nvinfo : EIATTR_KPARAM_INFO
	.align		4
.L_240:
        /*0008*/ 	.byte	0x04, 0x17
        /*000a*/ 	.short	(.L_242 - .L_241)
.L_241:
        /*000c*/ 	.word	0x00000000
        /*0010*/ 	.short	0x0004
        /*0012*/ 	.short	0x0018
        /*0014*/ 	.byte	0x00, 0xf5, 0x21, 0x00


	//----- nvinfo : EIATTR_KPARAM_INFO
	.align		4
.L_242:
        /*0018*/ 	.byte	0x04, 0x17
        /*001a*/ 	.short	(.L_244 - .L_243)
.L_243:
        /*001c*/ 	.word	0x00000000
        /*0020*/ 	.short	0x0003
        /*0022*/ 	.short	0x0014
        /*0024*/ 	.byte	0x00, 0xf0, 0x11, 0x00


	//----- nvinfo : EIATTR_KPARAM_INFO
	.align		4
.L_244:
        /*0028*/ 	.byte	0x04, 0x17
        /*002a*/ 	.short	(.L_246 - .L_245)
.L_245:
        /*002c*/ 	.word	0x00000000
        /*0030*/ 	.short	0x0002
        /*0032*/ 	.short	0x0010
        /*0034*/ 	.byte	0x00, 0xf0, 0x11, 0x00


	//----- nvinfo : EIATTR_KPARAM_INFO
	.align		4
.L_246:
        /*0038*/ 	.byte	0x04, 0x17
        /*003a*/ 	.short	(.L_248 - .L_247)
.L_247:
        /*003c*/ 	.word	0x00000000
        /*0040*/ 	.short	0x0001
        /*0042*/ 	.short	0x0008
        /*0044*/ 	.byte	0x00, 0xf5, 0x21, 0x00


	//----- nvinfo : EIATTR_KPARAM_INFO
	.align		4
.L_248:
        /*0048*/ 	.byte	0x04, 0x17
        /*004a*/ 	.short	(.L_250 - .L_249)
.L_249:
        /*004c*/ 	.word	0x00000000
        /*0050*/ 	.short	0x0000
        /*0052*/ 	.short	0x0000
        /*0054*/ 	.byte	0x00, 0xf0, 0x11, 0x00


	//----- nvinfo : EIATTR_SPARSE_MMA_MASK
	.align		4
.L_250:
        /*0058*/ 	.byte	0x03, 0x50
        /*005a*/ 	.short	0x0000


	//----- nvinfo : EIATTR_MAXREG_COUNT
	.align		4
        /*005c*/ 	.byte	0x03, 0x1b
        /*005e*/ 	.short	0x00ff


	//----- nvinfo : EIATTR_MERCURY_ISA_VERSION
	.align		4
        /*0060*/ 	.byte	0x03, 0x5f
        /*0062*/ 	.short	0x0101


	//----- nvinfo : EIATTR_VRC_CTA_INIT_COUNT
	.align		4
        /*0064*/ 	.byte	0x02, 0x4a
	.zero		1
	.zero		1


	//----- nvinfo : EIATTR_EXIT_INSTR_OFFSETS
	.align		4
        /*0068*/ 	.byte	0x04, 0x1c
        /*006a*/ 	.short	(.L_252 - .L_251)


	//   ....[0]....
.L_251:
        /*006c*/ 	.word	0x000000a0


	//   ....[1]....
        /*0070*/ 	.word	0x00000140


	//   ....[2]....
        /*0074*/ 	.word	0x000001a0


	//   ....[3]....
        /*0078*/ 	.word	0x000001e0


	//----- nvinfo : EIATTR_CBANK_PARAM_SIZE
	.align		4
.L_252:
        /*007c*/ 	.byte	0x03, 0x19
        /*007e*/ 	.short	0x0020


	//----- nvinfo : EIATTR_PARAM_CBANK
	.align		4
        /*0080*/ 	.byte	0x04, 0x0a
        /*0082*/ 	.short	(.L_254 - .L_253)
	.align		4
.L_253:
        /*0084*/ 	.word	index@(.nv.constant0.clamp_kernel)
        /*0088*/ 	.short	0x0380
        /*008a*/ 	.short	0x0020


	//----- nvinfo : EIATTR_SW_WAR
	.align		4
.L_254:
        /*008c*/ 	.byte	0x04, 0x36
        /*008e*/ 	.short	(.L_256 - .L_255)
.L_255:
        /*0090*/ 	.word	0x00000008
.L_256:


//--------------------- .nv.info.cos_kernel       --------------------------
	.section	.nv.info.cos_kernel,"",@"SHT_CUDA_INFO"
	.sectionflags	@""
	.align	4


	//----- nvinfo : EIATTR_CUDA_API_VERSION
	.align		4
        /*0000*/ 	.byte	0x04, 0x37
        /*0002*/ 	.short	(.L_258 - .L_257)
.L_257:
        /*0004*/ 	.word	0x00000082


	//----- nvinfo : EIATTR_KPARAM_INFO
	.align		4
.L_258:
        /*0008*/ 	.byte	0x04, 0x17
        /*000a*/ 	.short	(.L_260 - .L_259)
.L_259:
        /*000c*/ 	.word	0x00000000
        /*0010*/ 	.short	0x0002
        /*0012*/ 	.short	0x0010
        /*0014*/ 	.byte	0x00, 0xf5, 0x21, 0x00


	//----- nvinfo : EIATTR_KPARAM_INFO
	.align		4
.L_260:
        /*0018*/ 	.byte	0x04, 0x17
        /*001a*/ 	.short	(.L_262 - .L_261)
.L_261:
        /*001c*/ 	.word	0x00000000
        /*0020*/ 	.short	0x0001
        /*0022*/ 	.short	0x0008
        /*0024*/ 	.byte	0x00, 0xf5, 0x21, 0x00


	//----- nvinfo : EIATTR_KPARAM_INFO
	.align		4
.L_262:
        /*0028*/ 	.byte	0x04, 0x17
        /*002a*/ 	.short	(.L_264 - .L_263)
.L_263:
        /*002c*/ 	.word	0x00000000
        /*0030*/ 	.short	0x0000
        /*0032*/ 	.short	0x0000
        /*0034*/ 	.byte	0x00, 0xf0, 0x11, 0x00


	//----- nvinfo : EIATTR_SPARSE_MMA_MASK
	.align		4
.L_264:
        /*0038*/ 	.byte	0x03, 0x50
        /*003a*/ 	.short	0x0000


	//----- nvinfo : EIATTR_MAXREG_COUNT
	.align		4
        /*003c*/ 	.byte	0x03, 0x1b
        /*003e*/ 	.short	0x00ff


	//----- nvinfo : EIATTR_MERCURY_ISA_VERSION
	.align		4
        /*0040*/ 	.byte	0x03, 0x5f
        /*0042*/ 	.short	0x0101


	//----- nvinfo : EIATTR_VRC_CTA_INIT_COUNT
	.align		4
        /*0044*/ 	.byte	0x02, 0x4a
	.zero		1
	.zero		1


	//----- nvinfo : EIATTR_EXIT_INSTR_OFFSETS
	.align		4
        /*0048*/ 	.byte	0x04, 0x1c
        /*004a*/ 	.short	(.L_266 - .L_265)


	//   ....[0]....
.L_265:
        /*004c*/ 	.word	0x000000a0


	//   ....[1]....
        /*0050*/ 	.word	0x000008e0


	//----- nvinfo : EIATTR_CRS_STACK_SIZE
	.align		4
.L_266:
        /*0054*/ 	.byte	0x04, 0x1e
        /*0056*/ 	.short	(.L_268 - .L_267)
.L_267:
        /*0058*/ 	.word	0x00000000


	//----- nvinfo : EIATTR_CBANK_PARAM_SIZE
	.align		4
.L_268:
        /*005c*/ 	.byte	0x03, 0x19
        /*005e*/ 	.short	0x0018


	//----- nvinfo : EIATTR_PARAM_CBANK
	.align		4
        /*0060*/ 	.byte	0x04, 0x0a
        /*0062*/ 	.short	(.L_270 - .L_269)
	.align		4
.L_269:
        /*0064*/ 	.word	index@(.nv.constant0.cos_kernel)
        /*0068*/ 	.short	0x0380
        /*006a*/ 	.short	0x0018


	//----- nvinfo : EIATTR_SW_WAR
	.align		4
.L_270:
        /*006c*/ 	.byte	0x04, 0x36
        /*006e*/ 	.short	(.L_272 - .L_271)
.L_271:
        /*0070*/ 	.word	0x00000008
.L_272:


//--------------------- .nv.info.sin_kernel       --------------------------
	.section	.nv.info.sin_kernel,"",@"SHT_CUDA_INFO"
	.sectionflags	@""
	.align	4


	//----- nvinfo : EIATTR_CUDA_API_VERSION
	.align		4
        /*0000*/ 	.byte	0x04, 0x37
        /*0002*/ 	.short	(.L_274 - .L_273)
.L_273:
        /*0004*/ 	.word	0x00000082


	//----- nvinfo : EIATTR_KPARAM_INFO
	.align		4
.L_274:
        /*0008*/ 	.byte	0x04, 0x17
        /*000a*/ 	.short	(.L_276 - .L_275)
.L_275:
        /*000c*/ 	.word	0x00000000
        /*0010*/ 	.short	0x0002
        /*0012*/ 	.short	0x0010
        /*0014*/ 	.byte	0x00, 0xf5, 0x21, 0x00


	//----- nvinfo : EIATTR_KPARAM_INFO
	.align		4
.L_276:
        /*0018*/ 	.byte	0x04, 0x17
        /*001a*/ 	.short	(.L_278 - .L_277)
.L_277:
        /*001c*/ 	.word	0x00000000
        /*0020*/ 	.short	0x0001
        /*0022*/ 	.short	0x0008
        /*0024*/ 	.byte	0x00, 0xf5, 0x21, 0x00


	//----- nvinfo : EIATTR_KPARAM_INFO
	.align		4
.L_278:
        /*0028*/ 	.byte	0x04, 0x17
        /*002a*/ 	.short	(.L_280 - .L_279)
.L_279:
        /*002c*/ 	.word	0x00000000
        /*0030*/ 	.short	0x0000
        /*0032*/ 	.short	0x0000
        /*0034*/ 	.byte	0x00, 0xf0, 0x11, 0x00


	//----- nvinfo : EIATTR_SPARSE_MMA_MASK
	.align		4
.L_280:
        /*0038*/ 	.byte	0x03, 0x50
        /*003a*/ 	.short	0x0000


	//----- nvinfo : EIATTR_MAXREG_COUNT
	.align		4
        /*003c*/ 	.byte	0x03, 0x1b
        /*003e*/ 	.short	0x00ff


	//----- nvinfo : EIATTR_MERCURY_ISA_VERSION
	.align		4
        /*0040*/ 	.byte	0x03, 0x5f
        /*0042*/ 	.short	0x0101


	//----- nvinfo : EIATTR_VRC_CTA_INIT_COUNT
	.align		4
        /*0044*/ 	.byte	0x02, 0x4a
	.zero		1
	.zero		1


	//----- nvinfo : EIATTR_EXIT_INSTR_OFFSETS
	.align		4
        /*0048*/ 	.byte	0x04, 0x1c
        /*004a*/ 	.short	(.L_282 - .L_281)


	//   ....[0]....
.L_281:
        /*004c*/ 	.word	0x000000a0


	//   ....[1]....
        /*0050*/ 	.word	0x000008d0


	//----- nvinfo : EIATTR_CRS_STACK_SIZE
	.align		4
.L_282:
        /*0054*/ 	.byte	0x04, 0x1e
        /*0056*/ 	.short	(.L_284 - .L_283)
.L_283:
        /*0058*/ 	.word	0x00000000


	//----- nvinfo : EIATTR_CBANK_PARAM_SIZE
	.align		4
.L_284:
        /*005c*/ 	.byte	0x03, 0x19
        /*005e*/ 	.short	0x0018


	//----- nvinfo : EIATTR_PARAM_CBANK
	.align		4
        /*0060*/ 	.byte	0x04, 0x0a
        /*0062*/ 	.short	(.L_286 - .L_285)
	.align		4
.L_285:
        /*0064*/ 	.word	index@(.nv.constant0.sin_kernel)
        /*0068*/ 	.short	0x0380
        /*006a*/ 	.short	0x0018


	//----- nvinfo : EIATTR_SW_WAR
	.align		4
.L_286:
        /*006c*/ 	.byte	0x04, 0x36
        /*006e*/ 	.short	(.L_288 - .L_287)
.L_287:
        /*0070*/ 	.word	0x00000008
.L_288:


//--------------------- .nv.info.exp_kernel       --------------------------
	.section	.nv.info.exp_kernel,"",@"SHT_CUDA_INFO"
	.sectionflags	@""
	.align	4


	//----- nvinfo : EIATTR_CUDA_API_VERSION
	.align		4
        /*0000*/ 	.byte	0x04, 0x37
        /*0002*/ 	.short	(.L_290 - .L_289)
.L_289:
        /*0004*/ 	.word	0x00000082


	//----- nvinfo : EIATTR_KPARAM_INFO
	.align		4
.L_290:
        /*0008*/ 	.byte	0x04, 0x17
        /*000a*/ 	.short	(.L_292 - .L_291)
.L_291:
        /*000c*/ 	.word	0x00000000
        /*0010*/ 	.short	0x0002
        /*0012*/ 	.short	0x0010
        /*0014*/ 	.byte	0x00, 0xf5, 0x21, 0x00


	//----- nvinfo : EIATTR_KPARAM_INFO
	.align		4
.L_292:
        /*0018*/ 	.byte	0x04, 0x17
        /*001a*/ 	.short	(.L_294 - .L_293)
.L_293:
        /*001c*/ 	.word	0x00000000
        /*0020*/ 	.short	0x0001
        /*0022*/ 	.short	0x0008
        /*0024*/ 	.byte	0x00, 0xf5, 0x21, 0x00


	//----- nvinfo : EIATTR_KPARAM_INFO
	.align		4
.L_294:
        /*0028*/ 	.byte	0x04, 0x17
        /*002a*/ 	.short	(.L_296 - .L_295)
.L_295:
        /*002c*/ 	.word	0x00000000
        /*0030*/ 	.short	0x0000
        /*0032*/ 	.short	0x0000
        /*0034*/ 	.byte	0x00, 0xf0, 0x11, 0x00


	//----- nvinfo : EIATTR_SPARSE_MMA_MASK
	.align		4
.L_296:
        /*0038*/ 	.byte	0x03, 0x50
        /*003a*/ 	.short	0x0000


	//----- nvinfo : EIATTR_MAXREG_COUNT
	.align		4
        /*003c*/ 	.byte	0x03, 0x1b
        /*003e*/ 	.short	0x00ff


	//----- nvinfo : EIATTR_MERCURY_ISA_VERSION
	.align		4
        /*0040*/ 	.byte	0x03, 0x5f
        /*0042*/ 	.short	0x0101


	//----- nvinfo : EIATTR_VRC_CTA_INIT_COUNT
	.align		4
        /*0044*/ 	.byte	0x02, 0x4a
	.zero		1
	.zero		1


	//----- nvinfo : EIATTR_EXIT_INSTR_OFFSETS
	.align		4
        /*0048*/ 	.byte	0x04, 0x1c
        /*004a*/ 	.short	(.L_298 - .L_297)


	//   ....[0]....
.L_297:
        /*004c*/ 	.word	0x000000a0


	//   ....[1]....
        /*0050*/ 	.word	0x000001c0


	//----- nvinfo : EIATTR_CBANK_PARAM_SIZE
	.align		4
.L_298:
        /*0054*/ 	.byte	0x03, 0x19
        /*0056*/ 	.short	0x0018


	//----- nvinfo : EIATTR_PARAM_CBANK
	.align		4
        /*0058*/ 	.byte	0x04, 0x0a
        /*005a*/ 	.short	(.L_300 - .L_299)
	.align		4
.L_299:
        /*005c*/ 	.word	index@(.nv.constant0.exp_kernel)
        /*0060*/ 	.short	0x0380
        /*0062*/ 	.short	0x0018


	//----- nvinfo : EIATTR_SW_WAR
	.align		4
.L_300:
        /*0064*/ 	.byte	0x04, 0x36
        /*0066*/ 	.short	(.L_302 - .L_301)
.L_301:
        /*0068*/ 	.word	0x00000008
.L_302:


//--------------------- .nv.info.log_kernel       --------------------------
	.section	.nv.info.log_kernel,"",@"SHT_CUDA_INFO"
	.sectionflags	@""
	.align	4


	//----- nvinfo : EIATTR_CUDA_API_VERSION
	.align		4
        /*0000*/ 	.byte	0x04, 0x37
        /*0002*/ 	.short	(.L_304 - .L_303)
.L_303:
        /*0004*/ 	.word	0x00000082


	//----- nvinfo : EIATTR_KPARAM_INFO
	.align		4
.L_304:
        /*0008*/ 	.byte	0x04, 0x17
        /*000a*/ 	.short	(.L_306 - .L_305)
.L_305:
        /*000c*/ 	.word	0x00000000
        /*0010*/ 	.short	0x0002
        /*0012*/ 	.short	0x0010
        /*0014*/ 	.byte	0x00, 0xf5, 0x21, 0x00


	//----- nvinfo : EIATTR_KPARAM_INFO
	.align		4
.L_306:
        /*0018*/ 	.byte	0x04, 0x17
        /*001a*/ 	.short	(.L_308 - .L_307)
.L_307:
        /*001c*/ 	.word	0x00000000
        /*0020*/ 	.short	0x0001
        /*0022*/ 	.short	0x0008
        /*0024*/ 	.byte	0x00, 0xf5, 0x21, 0x00


	//----- nvinfo : EIATTR_KPARAM_INFO
	.align		4
.L_308:
        /*0028*/ 	.byte	0x04, 0x17
        /*002a*/ 	.short	(.L_310 - .L_309)
.L_309:
        /*002c*/ 	.word	0x00000000
        /*0030*/ 	.short	0x0000
        /*0032*/ 	.short	0x0000
        /*0034*/ 	.byte	0x00, 0xf0, 0x11, 0x00


	//----- nvinfo : EIATTR_SPARSE_MMA_MASK
	.align		4
.L_310:
        /*0038*/ 	.byte	0x03, 0x50
        /*003a*/ 	.short	0x0000


	//----- nvinfo : EIATTR_MAXREG_COUNT
	.align		4
        /*003c*/ 	.byte	0x03, 0x1b
        /*003e*/ 	.short	0x00ff


	//----- nvinfo : EIATTR_MERCURY_ISA_VERSION
	.align		4
        /*0040*/ 	.byte	0x03, 0x5f
        /*0042*/ 	.short	0x0101


	//----- nvinfo : EIATTR_VRC_CTA_INIT_COUNT
	.align		4
        /*0044*/ 	.byte	0x02, 0x4a
	.zero		1
	.zero		1


	//----- nvinfo : EIATTR_EXIT_INSTR_OFFSETS
	.align		4
        /*0048*/ 	.byte	0x04, 0x1c
        /*004a*/ 	.short	(.L_312 - .L_311)


	//   ....[0]....
.L_311:
        /*004c*/ 	.word	0x000000a0


	//   ....[1]....
        /*0050*/ 	.word	0x000002c0


	//----- nvinfo : EIATTR_CBANK_PARAM_SIZE
	.align		4
.L_312:
        /*0054*/ 	.byte	0x03, 0x19
        /*0056*/ 	.short	0x0018


	//----- nvinfo : EIATTR_PARAM_CBANK
	.align		4
        /*0058*/ 	.byte	0x04, 0x0a
        /*005a*/ 	.short	(.L_314 - .L_313)
	.align		4
.L_313:
        /*005c*/ 	.word	index@(.nv.constant0.log_kernel)
        /*0060*/ 	.short	0x0380
        /*0062*/ 	.short	0x0018


	//----- nvinfo : EIATTR_SW_WAR
	.align		4
.L_314:
        /*0064*/ 	.byte	0x04, 0x36
        /*0066*/ 	.short	(.L_316 - .L_315)
.L_315:
        /*0068*/ 	.word	0x00000008
.L_316:


//--------------------- .nv.info.pow_kernel       --------------------------
	.section	.nv.info.pow_kernel,"",@"SHT_CUDA_INFO"
	.sectionflags	@""
	.align	4


	//----- nvinfo : EIATTR_CUDA_API_VERSION
	.align		4
        /*0000*/ 	.byte	0x04, 0x37
        /*0002*/ 	.short	(.L_318 - .L_317)
.L_317:
        /*0004*/ 	.word	0x00000082


	//----- nvinfo : EIATTR_KPARAM_INFO
	.align		4
.L_318:
        /*0008*/ 	.byte	0x04, 0x17
        /*000a*/ 	.short	(.L_320 - .L_319)
.L_319:
        /*000c*/ 	.word	0x00000000
        /*0010*/ 	.short	0x0003
        /*0012*/ 	.short	0x0018
        /*0014*/ 	.byte	0x00, 0xf5, 0x21, 0x00


	//----- nvinfo : EIATTR_KPARAM_INFO
	.align		4
.L_320:
        /*0018*/ 	.byte	0x04, 0x17
        /*001a*/ 	.short	(.L_322 - .L_321)
.L_321:
        /*001c*/ 	.word	0x00000000
        /*0020*/ 	.short	0x0002
        /*0022*/ 	.short	0x0010
        /*0024*/ 	.byte	0x00, 0xf0, 0x11, 0x00


	//----- nvinfo : EIATTR_KPARAM_INFO
	.align		4
.L_322:
        /*0028*/ 	.byte	0x04, 0x17
        /*002a*/ 	.short	(.L_324 - .L_323)
.L_323:
        /*002c*/ 	.word	0x00000000
        /*0030*/ 	.short	0x0001
        /*0032*/ 	.short	0x0008
        /*0034*/ 	.byte	0x00, 0xf5, 0x21, 0x00


	//----- nvinfo : EIATTR_KPARAM_INFO
	.align		4
.L_324:
        /*0038*/ 	.byte	0x04, 0x17
        /*003a*/ 	.short	(.L_326 - .L_325)
.L_325:
        /*003c*/ 	.word	0x00000000
        /*0040*/ 	.short	0x0000
        /*0042*/ 	.short	0x0000
        /*0044*/ 	.byte	0x00, 0xf0, 0x11, 0x00


	//----- nvinfo : EIATTR_SPARSE_MMA_MASK
	.align		4
.L_326:
        /*0048*/ 	.byte	0x03, 0x50
        /*004a*/ 	.short	0x0000


	//----- nvinfo : EIATTR_MAXREG_COUNT
	.align		4
        /*004c*/ 	.byte	0x03, 0x1b
        /*004e*/ 	.short	0x00ff


	//----- nvinfo : EIATTR_MERCURY_ISA_VERSION
	.align		4
        /*0050*/ 	.byte	0x03, 0x5f
        /*0052*/ 	.short	0x0101


	//----- nvinfo : EIATTR_VRC_CTA_INIT_COUNT
	.align		4
        /*0054*/ 	.byte	0x02, 0x4a
	.zero		1
	.zero		1


	//----- nvinfo : EIATTR_EXIT_INSTR_OFFSETS
	.align		4
        /*0058*/ 	.byte	0x04, 0x1c
        /*005a*/ 	.short	(.L_328 - .L_327)


	//   ....[0]....
.L_327:
        /*005c*/ 	.word	0x000000a0


	//   ....[1]....
        /*0060*/ 	.word	0x000006e0


	//----- nvinfo : EIATTR_CRS_STACK_SIZE
	.align		4
.L_328:
        /*0064*/ 	.byte	0x04, 0x1e
        /*0066*/ 	.short	(.L_330 - .L_329)
.L_329:
        /*0068*/ 	.word	0x00000000


	//----- nvinfo : EIATTR_CBANK_PARAM_SIZE
	.align		4
.L_330:
        /*006c*/ 	.byte	0x03, 0x19
        /*006e*/ 	.short	0x0020


	//----- nvinfo : EIATTR_PARAM_CBANK
	.align		4
        /*0070*/ 	.byte	0x04, 0x0a
        /*0072*/ 	.short	(.L_332 - .L_331)
	.align		4
.L_331:
        /*0074*/ 	.word	index@(.nv.constant0.pow_kernel)
        /*0078*/ 	.short	0x0380
        /*007a*/ 	.short	0x0020


	//----- nvinfo : EIATTR_SW_WAR
	.align		4
.L_332:
        /*007c*/ 	.byte	0x04, 0x36
        /*007e*/ 	.short	(.L_334 - .L_333)
.L_333:
        /*0080*/ 	.word	0x00000008
.L_334:


//--------------------- .nv.info.scalar_plus_div_kernel --------------------------
	.section	.nv.info.scalar_plus_div_kernel,"",@"SHT_CUDA_INFO"
	.sectionflags	@""
	.align	4


	//----- nvinfo : EIATTR_CUDA_API_VERSION
	.align		4
        /*0000*/ 	.byte	0x04, 0x37
        /*0002*/ 	.short	(.L_336 - .L_335)
.L_335:
        /*0004*/ 	.word	0x00000082


	//----- nvinfo : EIATTR_KPARAM_INFO
	.align		4
.L_336:
        /*0008*/ 	.byte	0x04, 0x17
        /*000a*/ 	.short	(.L_338 - .L_337)
.L_337:
        /*000c*/ 	.word	0x00000000
        /*0010*/ 	.short	0x0003
        /*0012*/ 	.short	0x0018
        /*0014*/ 	.byte	0x00, 0xf5, 0x21, 0x00


	//----- nvinfo : EIATTR_KPARAM_INFO
	.align		4
.L_338:
        /*0018*/ 	.byte	0x04, 0x17
        /*001a*/ 	.short	(.L_340 - .L_339)
.L_339:
        /*001c*/ 	.word	0x00000000
        /*0020*/ 	.short	0x0002
        /*0022*/ 	.short	0x0010
        /*0024*/ 	.byte	0x00, 0xf0, 0x11, 0x00


	//----- nvinfo : EIATTR_KPARAM_INFO
	.align		4
.L_340:
        /*0028*/ 	.byte	0x04, 0x17
        /*002a*/ 	.short	(.L_342 - .L_341)
.L_341:
        /*002c*/ 	.word	0x00000000
        /*0030*/ 	.short	0x0001
        /*0032*/ 	.short	0x0008
        /*0034*/ 	.byte	0x00, 0xf5, 0x21, 0x00


	//----- nvinfo : EIATTR_KPARAM_INFO
	.align		4
.L_342:
        /*0038*/ 	.byte	0x04, 0x17
        /*003a*/ 	.short	(.L_344 - .L_343)
.L_343:
        /*003c*/ 	.word	0x00000000
        /*0040*/ 	.short	0x0000
        /*0042*/ 	.short	0x0000
        /*0044*/ 	.byte	0x00, 0xf0, 0x11, 0x00


	//----- nvinfo : EIATTR_SPARSE_MMA_MASK
	.align		4
.L_344:
        /*0048*/ 	.byte	0x03, 0x50
        /*004a*/ 	.short	0x0000


	//----- nvinfo : EIATTR_MAXREG_COUNT
	.align		4
        /*004c*/ 	.byte	0x03, 0x1b
        /*004e*/ 	.short	0x00ff


	//----- nvinfo : EIATTR_MERCURY_ISA_VERSION
	.align		4
        /*0050*/ 	.byte	0x03, 0x5f
        /*0052*/ 	.short	0x0101


	//----- nvinfo : EIATTR_VRC_CTA_INIT_COUNT
	.align		4
        /*0054*/ 	.byte	0x02, 0x4a
	.zero		1
	.zero		1


	//----- nvinfo : EIATTR_EXIT_INSTR_OFFSETS
	.align		4
        /*0058*/ 	.byte	0x04, 0x1c
        /*005a*/ 	.short	(.L_346 - .L_345)


	//   ....[0]....
.L_345:
        /*005c*/ 	.word	0x000000a0


	//   ....[1]....
        /*0060*/ 	.word	0x00000220


	//----- nvinfo : EIATTR_CRS_STACK_SIZE
	.align		4
.L_346:
        /*0064*/ 	.byte	0x04, 0x1e
        /*0066*/ 	.short	(.L_348 - .L_347)
.L_347:
        /*0068*/ 	.word	0x00000000


	//----- nvinfo : EIATTR_CBANK_PARAM_SIZE
	.align		4
.L_348:
        /*006c*/ 	.byte	0x03, 0x19
        /*006e*/ 	.short	0x0020


	//----- nvinfo : EIATTR_PARAM_CBANK
	.align		4
        /*0070*/ 	.byte	0x04, 0x0a
        /*0072*/ 	.short	(.L_350 - .L_349)
	.align		4
.L_349:
        /*0074*/ 	.word	index@(.nv.constant0.scalar_plus_div_kernel)
        /*0078*/ 	.short	0x0380
        /*007a*/ 	.short	0x0020


	//----- nvinfo : EIATTR_SW_WAR
	.align		4
.L_350:
        /*007c*/ 	.byte	0x04, 0x36
        /*007e*/ 	.short	(.L_352 - .L_351)
.L_351:
        /*0080*/ 	.word	0x00000008
.L_352:


//--------------------- .nv.info.div_plus_scalar_kernel --------------------------
	.section	.nv.info.div_plus_scalar_kernel,"",@"SHT_CUDA_INFO"
	.sectionflags	@""
	.align	4


	//----- nvinfo : EIATTR_CUDA_API_VERSION
	.align		4
        /*0000*/ 	.byte	0x04, 0x37
        /*0002*/ 	.short	(.L_354 - .L_353)
.L_353:
        /*0004*/ 	.word	0x00000082


	//----- nvinfo : EIATTR_KPARAM_INFO
	.align		4
.L_354:
        /*0008*/ 	.byte	0x04, 0x17
        /*000a*/ 	.short	(.L_356 - .L_355)
.L_355:
        /*000c*/ 	.word	0x00000000
        /*0010*/ 	.short	0x0003
        /*0012*/ 	.short	0x0018
        /*0014*/ 	.byte	0x00, 0xf5, 0x21, 0x00


	//----- nvinfo : EIATTR_KPARAM_INFO
	.align		4
.L_356:
        /*0018*/ 	.byte	0x04, 0x17
        /*001a*/ 	.short	(.L_358 - .L_357)
.L_357:
        /*001c*/ 	.word	0x00000000
        /*0020*/ 	.short	0x0002
        /*0022*/ 	.short	0x0010
        /*0024*/ 	.byte	0x00, 0xf0, 0x11, 0x00


	//----- nvinfo : EIATTR_KPARAM_INFO
	.align		4
.L_358:
        /*0028*/ 	.byte	0x04, 0x17
        /*002a*/ 	.short	(.L_360 - .L_359)
.L_359:
        /*002c*/ 	.word	0x00000000
        /*0030*/ 	.short	0x0001
        /*0032*/ 	.short	0x0008
        /*0034*/ 	.byte	0x00, 0xf5, 0x21, 0x00


	//----- nvinfo : EIATTR_KPARAM_INFO
	.align		4
.L_360:
        /*0038*/ 	.byte	0x04, 0x17
        /*003a*/ 	.short	(.L_362 - .L_361)
.L_361:
        /*003c*/ 	.word	0x00000000
        /*0040*/ 	.short	0x0000
        /*0042*/ 	.short	0x0000
        /*0044*/ 	.byte	0x00, 0xf0, 0x11, 0x00


	//----- nvinfo : EIATTR_SPARSE_MMA_MASK
	.align		4
.L_362:
        /*0048*/ 	.byte	0x03, 0x50
        /*004a*/ 	.short	0x0000


	//----- nvinfo : EIATTR_MAXREG_COUNT
	.align		4
        /*004c*/ 	.byte	0x03, 0x1b
        /*004e*/ 	.short	0x00ff


	//----- nvinfo : EIATTR_MERCURY_ISA_VERSION
	.align		4
        /*0050*/ 	.byte	0x03, 0x5f
        /*0052*/ 	.short	0x0101


	//----- nvinfo : EIATTR_VRC_CTA_INIT_COUNT
	.align		4
        /*0054*/ 	.byte	0x02, 0x4a
	.zero		1
	.zero		1


	//----- nvinfo : EIATTR_EXIT_INSTR_OFFSETS
	.align		4
        /*0058*/ 	.byte	0x04, 0x1c
        /*005a*/ 	.short	(.L_364 - .L_363)


	//   ....[0]....
.L_363:
        /*005c*/ 	.word	0x000000a0


	//   ....[1]....
        /*0060*/ 	.word	0x00000220


	//----- nvinfo : EIATTR_CRS_STACK_SIZE
	.align		4
.L_364:
        /*0064*/ 	.byte	0x04, 0x1e
        /*0066*/ 	.short	(.L_366 - .L_365)
.L_365:
        /*0068*/ 	.word	0x00000000


	//----- nvinfo : EIATTR_CBANK_PARAM_SIZE
	.align		4
.L_366:
        /*006c*/ 	.byte	0x03, 0x19
        /*006e*/ 	.short	0x0020


	//----- nvinfo : EIATTR_PARAM_CBANK
	.align		4
        /*0070*/ 	.byte	0x04, 0x0a
        /*0072*/ 	.short	(.L_368 - .L_367)
	.align		4
.L_367:
        /*0074*/ 	.word	index@(.nv.constant0.div_plus_scalar_kernel)
        /*0078*/ 	.short	0x0380
        /*007a*/ 	.short	0x0020


	//----- nvinfo : EIATTR_SW_WAR
	.align		4
.L_368:
        /*007c*/ 	.byte	0x04, 0x36
        /*007e*/ 	.short	(.L_370 - .L_369)
.L_369:
        /*0080*/ 	.word	0x00000008
.L_370:


//--------------------- .nv.info.div_plus_kernel  --------------------------
	.section	.nv.info.div_plus_kernel,"",@"SHT_CUDA_INFO"
	.sectionflags	@""
	.align	4


	//----- nvinfo : EIATTR_CUDA_API_VERSION
	.align		4
        /*0000*/ 	.byte	0x04, 0x37
        /*0002*/ 	.short	(.L_372 - .L_371)
.L_371:
        /*0004*/ 	.word	0x00000082


	//----- nvinfo : EIATTR_KPARAM_INFO
	.align		4
.L_372:
        /*0008*/ 	.byte	0x04, 0x17
        /*000a*/ 	.short	(.L_374 - .L_373)
.L_373:
        /*000c*/ 	.word	0x00000000
        /*0010*/ 	.short	0x0003
        /*0012*/ 	.short	0x0018
        /*0014*/ 	.byte	0x00, 0xf5, 0x21, 0x00


	//----- nvinfo : EIATTR_KPARAM_INFO
	.align		4
.L_374:
        /*0018*/ 	.byte	0x04, 0x17
        /*001a*/ 	.short	(.L_376 - .L_375)
.L_375:
        /*001c*/ 	.word	0x00000000
        /*0020*/ 	.short	0x0002
        /*0022*/ 	.short	0x0010
        /*0024*/ 	.byte	0x00, 0xf5, 0x21, 0x00


	//----- nvinfo : EIATTR_KPARAM_INFO
	.align		4
.L_376:
        /*0028*/ 	.byte	0x04, 0x17
        /*002a*/ 	.short	(.L_378 - .L_377)
.L_377:
        /*002c*/ 	.word	0x00000000
        /*0030*/ 	.short	0x0001
        /*0032*/ 	.short	0x0008
        /*0034*/ 	.byte	0x00, 0xf5, 0x21, 0x00


	//----- nvinfo : EIATTR_KPARAM_INFO
	.align		4
.L_378:
        /*0038*/ 	.byte	0x04, 0x17
        /*003a*/ 	.short	(.L_380 - .L_379)
.L_379:
        /*003c*/ 	.word	0x00000000
        /*0040*/ 	.short	0x0000
        /*0042*/ 	.short	0x0000
        /*0044*/ 	.byte	0x00, 0xf0, 0x11, 0x00


	//----- nvinfo : EIATTR_SPARSE_MMA_MASK
	.align		4
.L_380:
        /*0048*/ 	.byte	0x03, 0x50
        /*004a*/ 	.short	0x0000


	//----- nvinfo : EIATTR_MAXREG_COUNT
	.align		4
        /*004c*/ 	.byte	0x03, 0x1b
        /*004e*/ 	.short	0x00ff


	//----- nvinfo : EIATTR_MERCURY_ISA_VERSION
	.align		4
        /*0050*/ 	.byte	0x03, 0x5f
        /*0052*/ 	.short	0x0101


	//----- nvinfo : EIATTR_VRC_CTA_INIT_COUNT
	.align		4
        /*0054*/ 	.byte	0x02, 0x4a
	.zero		1
	.zero		1


	//----- nvinfo : EIATTR_EXIT_INSTR_OFFSETS
	.align		4
        /*0058*/ 	.byte	0x04, 0x1c
        /*005a*/ 	.short	(.L_382 - .L_381)


	//   ....[0]....
.L_381:
        /*005c*/ 	.word	0x000000a0


	//   ....[1]....
        /*0060*/ 	.word	0x00000240


	//----- nvinfo : EIATTR_CRS_STACK_SIZE
	.align		4
.L_382:
        /*0064*/ 	.byte	0x04, 0x1e
        /*0066*/ 	.short	(.L_384 - .L_383)
.L_383:
        /*0068*/ 	.word	0x00000000


	//----- nvinfo : EIATTR_CBANK_PARAM_SIZE
	.align		4
.L_384:
        /*006c*/ 	.byte	0x03, 0x19
        /*006e*/ 	.short	0x0020


	//----- nvinfo : EIATTR_PARAM_CBANK
	.align		4
        /*0070*/ 	.byte	0x04, 0x0a
        /*0072*/ 	.short	(.L_386 - .L_385)
	.align		4
.L_385:
        /*0074*/ 	.word	index@(.nv.constant0.div_plus_kernel)
        /*0078*/ 	.short	0x0380
        /*007a*/ 	.short	0x0020


	//----- nvinfo : EIATTR_SW_WAR
	.align		4
.L_386:
        /*007c*/ 	.byte	0x04, 0x36
        /*007e*/ 	.short	(.L_388 - .L_387)
.L_387:
        /*0080*/ 	.word	0x00000008
.L_388:


//--------------------- .nv.info.div_scalar_bGrad_kernel --------------------------
	.section	.nv.info.div_scalar_bGrad_kernel,"",@"SHT_CUDA_INFO"
	.sectionflags	@""
	.align	4


	//----- nvinfo : EIATTR_CUDA_API_VERSION
	.align		4
        /*0000*/ 	.byte	0x04, 0x37
        /*0002*/ 	.short	(.L_390 - .L_389)
.L_389:
        /*0004*/ 	.word	0x00000082


	//----- nvinfo : EIATTR_KPARAM_INFO
	.align		4
.L_390:
        /*0008*/ 	.byte	0x04, 0x17
        /*000a*/ 	.short	(.L_392 - .L_391)
.L_391:
        /*000c*/ 	.word	0x00000000
        /*0010*/ 	.short	0x0004
        /*0012*/ 	.short	0x0020
        /*0014*/ 	.byte	0x00, 0xf5, 0x21, 0x00


	//----- nvinfo : EIATTR_KPARAM_INFO
	.align		4
.L_392:
        /*0018*/ 	.byte	0x04, 0x17
        /*001a*/ 	.short	(.L_394 - .L_393)
.L_393:
        /*001c*/ 	.word	0x00000000
        /*0020*/ 	.short	0x0003
        /*0022*/ 	.short	0x0018
        /*0024*/ 	.byte	0x00, 0xf5, 0x21, 0x00


	//----- nvinfo : EIATTR_KPARAM_INFO
	.align		4
.L_394:
        /*0028*/ 	.byte	0x04, 0x17
        /*002a*/ 	.short	(.L_396 - .L_395)
.L_395:
        /*002c*/ 	.word	0x00000000
        /*0030*/ 	.short	0x0002
        /*0032*/ 	.short	0x0010
        /*0034*/ 	.byte	0x00, 0xf0, 0x11, 0x00


	//----- nvinfo : EIATTR_KPARAM_INFO
	.align		4
.L_396:
        /*0038*/ 	.byte	0x04, 0x17
        /*003a*/ 	.short	(.L_398 - .L_397)
.L_397:
        /*003c*/ 	.word	0x00000000
        /*0040*/ 	.short	0x0001
        /*0042*/ 	.short	0x0008
        /*0044*/ 	.byte	0x00, 0xf5, 0x21, 0x00


	//----- nvinfo : EIATTR_KPARAM_INFO
	.align		4
.L_398:
        /*0048*/ 	.byte	0x04, 0x17
        /*004a*/ 	.short	(.L_400 - .L_399)
.L_399:
        /*004c*/ 	.word	0x00000000
        /*0050*/ 	.short	0x0000
        /*0052*/ 	.short	0x0000
        /*0054*/ 	.byte	0x00, 0xf0, 0x11, 0x00


	//----- nvinfo : EIATTR_SPARSE_MMA_MASK
	.align		4
.L_400:
        /*0058*/ 	.byte	0x03, 0x50
        /*005a*/ 	.short	0x0000


	//----- nvinfo : EIATTR_MAXREG_COUNT
	.align		4
        /*005c*/ 	.byte	0x03, 0x1b
        /*005e*/ 	.short	0x00ff


	//----- nvinfo : EIATTR_MERCURY_ISA_VERSION
	.align		4
        /*0060*/ 	.byte	0x03, 0x5f
        /*0062*/ 	.short	0x0101


	//----- nvinfo : EIATTR_VRC_CTA_INIT_COUNT
	.align		4
        /*0064*/ 	.byte	0x02, 0x4a
	.zero		1
	.zero		1


	//----- nvinfo : EIATTR_EXIT_INSTR_OFFSETS
	.align		4
        /*0068*/ 	.byte	0x04, 0x1c
        /*006a*/ 	.short	(.L_402 - .L_401)


	//   ....[0]....
.L_401:
        /*006c*/ 	.word	0x000000a0


	//   ....[1]....
        /*0070*/ 	.word	0x00000270


	//----- nvinfo : EIATTR_CRS_STACK_SIZE
	.align		4
.L_402:
        /*0074*/ 	.byte	0x04, 0x1e
        /*0076*/ 	.short	(.L_404 - .L_403)
.L_403:
        /*0078*/ 	.word	0x00000000


	//----- nvinfo : EIATTR_CBANK_PARAM_SIZE
	.align		4
.L_404:
        /*007c*/ 	.byte	0x03, 0x19
        /*007e*/ 	.short	0x0028


	//----- nvinfo : EIATTR_PARAM_CBANK
	.align		4
        /*0080*/ 	.byte	0x04, 0x0a
        /*0082*/ 	.short	(.L_406 - .L_405)
	.align		4
.L_405:
        /*0084*/ 	.word	index@(.nv.constant0.div_scalar_bGrad_kernel)
        /*0088*/ 	.short	0x0380
        /*008a*/ 	.short	0x0028


	//----- nvinfo : EIATTR_SW_WAR
	.align		4
.L_406:
        /*008c*/ 	.byte	0x04, 0x36
        /*008e*/ 	.short	(.L_408 - .L_407)
.L_407:
        /*0090*/ 	.word	0x00000008
.L_408:


//--------------------- .nv.info.div_bGrad_kernel --------------------------
	.section	.nv.info.div_bGrad_kernel,"",@"SHT_CUDA_INFO"
	.sectionflags	@""
	.align	4


	//----- nvinfo : EIATTR_CUDA_API_VERSION
	.align		4
        /*0000*/ 	.byte	0x04, 0x37
        /*0002*/ 	.short	(.L_410 - .L_409)
.L_409:
        /*0004*/ 	.word	0x00000082


	//----- nvinfo : EIATTR_KPARAM_INFO
	.align		4
.L_410:
        /*0008*/ 	.byte	0x04, 0x17
        /*000a*/ 	.short	(.L_412 - .L_411)
.L_411:
        /*000c*/ 	.word	0x00000000
        /*0010*/ 	.short	0x0004
        /*0012*/ 	.short	0x0020
        /*0014*/ 	.byte	0x00, 0xf5, 0x21, 0x00


	//----- nvinfo : EIATTR_KPARAM_INFO
	.align		4
.L_412:
        /*0018*/ 	.byte	0x04, 0x17
        /*001a*/ 	.short	(.L_414 - .L_413)
.L_413:
        /*001c*/ 	.word	0x00000000
        /*0020*/ 	.short	0x0003
        /*0022*/ 	.short	0x0018
        /*0024*/ 	.byte	0x00, 0xf5, 0x21, 0x00


	//----- nvinfo : EIATTR_KPARAM_INFO
	.align		4
.L_414:
        /*0028*/ 	.byte	0x04, 0x17
        /*002a*/ 	.short	(.L_416 - .L_415)
.L_415:
        /*002c*/ 	.word	0x00000000
        /*0030*/ 	.short	0x0002
        /*0032*/ 	.short	0x0010
        /*0034*/ 	.byte	0x00, 0xf5, 0x21, 0x00


	//----- nvinfo : EIATTR_KPARAM_INFO
	.align		4
.L_416:
        /*0038*/ 	.byte	0x04, 0x17
        /*003a*/ 	.short	(.L_418 - .L_417)
.L_417:
        /*003c*/ 	.word	0x00000000
        /*0040*/ 	.short	0x0001
        /*0042*/ 	.short	0x0008
        /*0044*/ 	.byte	0x00, 0xf5, 0x21, 0x00


	//----- nvinfo : EIATTR_KPARAM_INFO
	.align		4
.L_418:
        /*0048*/ 	.byte	0x04, 0x17
        /*004a*/ 	.short	(.L_420 - .L_419)
.L_419:
        /*004c*/ 	.word	0x00000000
        /*0050*/ 	.short	0x0000
        /*0052*/ 	.short	0x0000
        /*0054*/ 	.byte	0x00, 0xf0, 0x11, 0x00


	//----- nvinfo : EIATTR_SPARSE_MMA_MASK
	.align		4
.L_420:
        /*0058*/ 	.byte	0x03, 0x50
        /*005a*/ 	.short	0x0000


	//----- nvinfo : EIATTR_MAXREG_COUNT
	.align		4
        /*005c*/ 	.byte	0x03, 0x1b
        /*005e*/ 	.short	0x00ff


	//----- nvinfo : EIATTR_MERCURY_ISA_VERSION
	.align		4
        /*0060*/ 	.byte	0x03, 0x5f
        /*0062*/ 	.short	0x0101


	//----- nvinfo : EIATTR_VRC_CTA_INIT_COUNT
	.align		4
        /*0064*/ 	.byte	0x02, 0x4a
	.zero		1
	.zero		1


	//----- nvinfo : EIATTR_EXIT_INSTR_OFFSETS
	.align		4
        /*0068*/ 	.byte	0x04, 0x1c
        /*006a*/ 	.short	(.L_422 - .L_421)


	//   ....[0]....
.L_421:
        /*006c*/ 	.word	0x000000a0


	//   ....[1]....
        /*0070*/ 	.word	0x00000290


	//----- nvinfo : EIATTR_CRS_STACK_SIZE
	.align		4
.L_422:
        /*0074*/ 	.byte	0x04, 0x1e
        /*0076*/ 	.short	(.L_424 - .L_423)
.L_423:
        /*0078*/ 	.word	0x00000000


	//----- nvinfo : EIATTR_CBANK_PARAM_SIZE
	.align		4
.L_424:
        /*007c*/ 	.byte	0x03, 0x19
        /*007e*/ 	.short	0x0028


	//----- nvinfo : EIATTR_PARAM_CBANK
	.align		4
        /*0080*/ 	.byte	0x04, 0x0a
        /*0082*/ 	.short	(.L_426 - .L_425)
	.align		4
.L_425:
        /*0084*/ 	.word	index@(.nv.constant0.div_bGrad_kernel)
        /*0088*/ 	.short	0x0380
        /*008a*/ 	.short	0x0028


	//----- nvinfo : EIATTR_SW_WAR
	.align		4
.L_426:
        /*008c*/ 	.byte	0x04, 0x36
        /*008e*/ 	.short	(.L_428 - .L_427)
.L_427:
        /*0090*/ 	.word	0x00000008
.L_428:


//--------------------- .nv.info.scalar_div_kernel --------------------------
	.section	.nv.info.scalar_div_kernel,"",@"SHT_CUDA_INFO"
	.sectionflags	@""
	.align	4


	//----- nvinfo : EIATTR_CUDA_API_VERSION
	.align		4
        /*0000*/ 	.byte	0x04, 0x37
        /*0002*/ 	.short	(.L_430 - .L_429)
.L_429:
        /*0004*/ 	.word	0x00000082


	//----- nvinfo : EIATTR_KPARAM_INFO
	.align		4
.L_430:
        /*0008*/ 	.byte	0x04, 0x17
        /*000a*/ 	.short	(.L_432 - .L_431)
.L_431:
        /*000c*/ 	.word	0x00000000
        /*0010*/ 	.short	0x0003
        /*0012*/ 	.short	0x0018
        /*0014*/ 	.byte	0x00, 0xf5, 0x21, 0x00


	//----- nvinfo : EIATTR_KPARAM_INFO
	.align		4
.L_432:
        /*0018*/ 	.byte	0x04, 0x17
        /*001a*/ 	.short	(.L_434 - .L_433)
.L_433:
        /*001c*/ 	.word	0x00000000
        /*0020*/ 	.short	0x0002
        /*0022*/ 	.short	0x0010
        /*0024*/ 	.byte	0x00, 0xf0, 0x11, 0x00


	//----- nvinfo : EIATTR_KPARAM_INFO
	.align		4
.L_434:
        /*0028*/ 	.byte	0x04, 0x17
        /*002a*/ 	.short	(.L_436 - .L_435)
.L_435:
        /*002c*/ 	.word	0x00000000
        /*0030*/ 	.short	0x0001
        /*0032*/ 	.short	0x0008
        /*0034*/ 	.byte	0x00, 0xf5, 0x21, 0x00


	//----- nvinfo : EIATTR_KPARAM_INFO
	.align		4
.L_436:
        /*0038*/ 	.byte	0x04, 0x17
        /*003a*/ 	.short	(.L_438 - .L_437)
.L_437:
        /*003c*/ 	.word	0x00000000
        /*0040*/ 	.short	0x0000
        /*0042*/ 	.short	0x0000
        /*0044*/ 	.byte	0x00, 0xf0, 0x11, 0x00


	//----- nvinfo : EIATTR_SPARSE_MMA_MASK
	.align		4
.L_438:
        /*0048*/ 	.byte	0x03, 0x50
        /*004a*/ 	.short	0x0000


	//----- nvinfo : EIATTR_MAXREG_COUNT
	.align		4
        /*004c*/ 	.byte	0x03, 0x1b
        /*004e*/ 	.short	0x00ff


	//----- nvinfo : EIATTR_MERCURY_ISA_VERSION
	.align		4
        /*0050*/ 	.byte	0x03, 0x5f
        /*0052*/ 	.short	0x0101


	//----- nvinfo : EIATTR_VRC_CTA_INIT_COUNT
	.align		4
        /*0054*/ 	.byte	0x02, 0x4a
	.zero		1
	.zero		1


	//----- nvinfo : EIATTR_EXIT_INSTR_OFFSETS
	.align		4
        /*0058*/ 	.byte	0x04, 0x1c
        /*005a*/ 	.short	(.L_440 - .L_439)


	//   ....[0]....
.L_439:
        /*005c*/ 	.word	0x000000a0


	//   ....[1]....
        /*0060*/ 	.word	0x00000210


	//----- nvinfo : EIATTR_CRS_STACK_SIZE
	.align		4
.L_440:
        /*0064*/ 	.byte	0x04, 0x1e
        /*0066*/ 	.short	(.L_442 - .L_441)
.L_441:
        /*0068*/ 	.word	0x00000000


	//----- nvinfo : EIATTR_CBANK_PARAM_SIZE
	.align		4
.L_442:
        /*006c*/ 	.byte	0x03, 0x19
        /*006e*/ 	.short	0x0020


	//----- nvinfo : EIATTR_PARAM_CBANK
	.align		4
        /*0070*/ 	.byte	0x04, 0x0a
        /*0072*/ 	.short	(.L_444 - .L_443)
	.align		4
.L_443:
        /*0074*/ 	.word	index@(.nv.constant0.scalar_div_kernel)
        /*0078*/ 	.short	0x0380
        /*007a*/ 	.short	0x0020


	//----- nvinfo : EIATTR_SW_WAR
	.align		4
.L_444:
        /*007c*/ 	.byte	0x04, 0x36
        /*007e*/ 	.short	(.L_446 - .L_445)
.L_445:
        /*0080*/ 	.word	0x00000008
.L_446:


//--------------------- .nv.info.div_scalar_kernel --------------------------
	.section	.nv.info.div_scalar_kernel,"",@"SHT_CUDA_INFO"
	.sectionflags	@""
	.align	4


	//----- nvinfo : EIATTR_CUDA_API_VERSION
	.align		4
        /*0000*/ 	.byte	0x04, 0x37
        /*0002*/ 	.short	(.L_448 - .L_447)
.L_447:
        /*0004*/ 	.word	0x00000082


	//----- nvinfo : EIATTR_KPARAM_INFO
	.align		4
.L_448:
        /*0008*/ 	.byte	0x04, 0x17
        /*000a*/ 	.short	(.L_450 - .L_449)
.L_449:
        /*000c*/ 	.word	0x00000000
        /*0010*/ 	.short	0x0003
        /*0012*/ 	.short	0x0018
        /*0014*/ 	.byte	0x00, 0xf5, 0x21, 0x00


	//----- nvinfo : EIATTR_KPARAM_INFO
	.align		4
.L_450:
        /*0018*/ 	.byte	0x04, 0x17
        /*001a*/ 	.short	(.L_452 - .L_451)
.L_451:
        /*001c*/ 	.word	0x00000000
        /*0020*/ 	.short	0x0002
        /*0022*/ 	.short	0x0010
        /*0024*/ 	.byte	0x00, 0xf0, 0x11, 0x00


	//----- nvinfo : EIATTR_KPARAM_INFO
	.align		4
.L_452:
        /*0028*/ 	.byte	0x04, 0x17
        /*002a*/ 	.short	(.L_454 - .L_453)
.L_453:
        /*002c*/ 	.word	0x00000000
        /*0030*/ 	.short	0x0001
        /*0032*/ 	.short	0x0008
        /*0034*/ 	.byte	0x00, 0xf5, 0x21, 0x00


	//----- nvinfo : EIATTR_KPARAM_INFO
	.align		4
.L_454:
        /*0038*/ 	.byte	0x04, 0x17
        /*003a*/ 	.short	(.L_456 - .L_455)
.L_455:
        /*003c*/ 	.word	0x00000000
        /*0040*/ 	.short	0x0000
        /*0042*/ 	.short	0x0000
        /*0044*/ 	.byte	0x00, 0xf0, 0x11, 0x00


	//----- nvinfo : EIATTR_SPARSE_MMA_MASK
	.align		4
.L_456:
        /*0048*/ 	.byte	0x03, 0x50
        /*004a*/ 	.short	0x0000


	//----- nvinfo : EIATTR_MAXREG_COUNT
	.align		4
        /*004c*/ 	.byte	0x03, 0x1b
        /*004e*/ 	.short	0x00ff


	//----- nvinfo : EIATTR_MERCURY_ISA_VERSION
	.align		4
        /*0050*/ 	.byte	0x03, 0x5f
        /*0052*/ 	.short	0x0101


	//----- nvinfo : EIATTR_VRC_CTA_INIT_COUNT
	.align		4
        /*0054*/ 	.byte	0x02, 0x4a
	.zero		1
	.zero		1


	//----- nvinfo : EIATTR_EXIT_INSTR_OFFSETS
	.align		4
        /*0058*/ 	.byte	0x04, 0x1c
        /*005a*/ 	.short	(.L_458 - .L_457)


	//   ....[0]....
.L_457:
        /*005c*/ 	.word	0x000000a0


	//   ....[1]....
        /*0060*/ 	.word	0x00000200


	//----- nvinfo : EIATTR_CRS_STACK_SIZE
	.align		4
.L_458:
        /*0064*/ 	.byte	0x04, 0x1e
        /*0066*/ 	.short	(.L_460 - .L_459)
.L_459:
        /*0068*/ 	.word	0x00000000


	//----- nvinfo : EIATTR_CBANK_PARAM_SIZE
	.align		4
.L_460:
        /*006c*/ 	.byte	0x03, 0x19
        /*006e*/ 	.short	0x0020


	//----- nvinfo : EIATTR_PARAM_CBANK
	.align		4
        /*0070*/ 	.byte	0x04, 0x0a
        /*0072*/ 	.short	(.L_462 - .L_461)
	.align		4
.L_461:
        /*0074*/ 	.word	index@(.nv.constant0.div_scalar_kernel)
        /*0078*/ 	.short	0x0380
        /*007a*/ 	.short	0x0020


	//----- nvinfo : EIATTR_SW_WAR
	.align		4
.L_462:
        /*007c*/ 	.byte	0x04, 0x36
        /*007e*/ 	.short	(.L_464 - .L_463)
.L_463:
        /*0080*/ 	.word	0x00000008
.L_464:


//--------------------- .nv.info.div_kernel       --------------------------
	.section	.nv.info.div_kernel,"",@"SHT_CUDA_INFO"
	.sectionflags	@""
	.align	4


	//----- nvinfo : EIATTR_CUDA_API_VERSION
	.align		4
        /*0000*/ 	.byte	0x04, 0x37
        /*0002*/ 	.short	(.L_466 - .L_465)
.L_465:
        /*0004*/ 	.word	0x00000082


	//----- nvinfo : EIATTR_KPARAM_INFO
	.align		4
.L_466:
        /*0008*/ 	.byte	0x04, 0x17
        /*000a*/ 	.short	(.L_468 - .L_467)
.L_467:
        /*000c*/ 	.word	0x00000000
        /*0010*/ 	.short	0x0003
        /*0012*/ 	.short	0x0018
        /*0014*/ 	.byte	0x00, 0xf5, 0x21, 0x00


	//----- nvinfo : EIATTR_KPARAM_INFO
	.align		4
.L_468:
        /*0018*/ 	.byte	0x04, 0x17
        /*001a*/ 	.short	(.L_470 - .L_469)
.L_469:
        /*001c*/ 	.word	0x00000000
        /*0020*/ 	.short	0x0002
        /*0022*/ 	.short	0x0010
        /*0024*/ 	.byte	0x00, 0xf5, 0x21, 0x00


	//----- nvinfo : EIATTR_KPARAM_INFO
	.align		4
.L_470:
        /*0028*/ 	.byte	0x04, 0x17
        /*002a*/ 	.short	(.L_472 - .L_471)
.L_471:
        /*002c*/ 	.word	0x00000000
        /*0030*/ 	.short	0x0001
        /*0032*/ 	.short	0x0008
        /*0034*/ 	.byte	0x00, 0xf5, 0x21, 0x00


	//----- nvinfo : EIATTR_KPARAM_INFO
	.align		4
.L_472:
        /*0038*/ 	.byte	0x04, 0x17
        /*003a*/ 	.short	(.L_474 - .L_473)
.L_473:
        /*003c*/ 	.word	0x00000000
        /*0040*/ 	.short	0x0000
        /*0042*/ 	.short	0x0000
        /*0044*/ 	.byte	0x00, 0xf0, 0x11, 0x00


	//----- nvinfo : EIATTR_SPARSE_MMA_MASK
	.align		4
.L_474:
        /*0048*/ 	.byte	0x03, 0x50
        /*004a*/ 	.short	0x0000


	//----- nvinfo : EIATTR_MAXREG_COUNT
	.align		4
        /*004c*/ 	.byte	0x03, 0x1b
        /*004e*/ 	.short	0x00ff


	//----- nvinfo : EIATTR_MERCURY_ISA_VERSION
	.align		4
        /*0050*/ 	.byte	0x03, 0x5f
        /*0052*/ 	.short	0x0101


	//----- nvinfo : EIATTR_VRC_CTA_INIT_COUNT
	.align		4
        /*0054*/ 	.byte	0x02, 0x4a
	.zero		1
	.zero		1


	//----- nvinfo : EIATTR_EXIT_INSTR_OFFSETS
	.align		4
        /*0058*/ 	.byte	0x04, 0x1c
        /*005a*/ 	.short	(.L_476 - .L_475)


	//   ....[0]....
.L_475:
        /*005c*/ 	.word	0x000000a0


	//   ....[1]....
        /*0060*/ 	.word	0x00000220


	//----- nvinfo : EIATTR_CRS_STACK_SIZE
	.align		4
.L_476:
        /*0064*/ 	.byte	0x04, 0x1e
        /*0066*/ 	.short	(.L_478 - .L_477)
.L_477:
        /*0068*/ 	.word	0x00000000


	//----- nvinfo : EIATTR_CBANK_PARAM_SIZE
	.align		4
.L_478:
        /*006c*/ 	.byte	0x03, 0x19
        /*006e*/ 	.short	0x0020


	//----- nvinfo : EIATTR_PARAM_CBANK
	.align		4
        /*0070*/ 	.byte	0x04, 0x0a
        /*0072*/ 	.short	(.L_480 - .L_479)
	.align		4
.L_479:
        /*0074*/ 	.word	index@(.nv.constant0.div_kernel)
        /*0078*/ 	.short	0x0380
        /*007a*/ 	.short	0x0020


	//----- nvinfo : EIATTR_SW_WAR
	.align		4
.L_480:
        /*007c*/ 	.byte	0x04, 0x36
        /*007e*/ 	.short	(.L_482 - .L_481)
.L_481:
        /*0080*/ 	.word	0x00000008
.L_482:


//--------------------- .nv.info.mul_plus_scalar_kernel --------------------------
	.section	.nv.info.mul_plus_scalar_kernel,"",@"SHT_CUDA_INFO"
	.sectionflags	@""
	.align	4


	//----- nvinfo : EIATTR_CUDA_API_VERSION
	.align		4
        /*0000*/ 	.byte	0x04, 0x37
        /*0002*/ 	.short	(.L_484 - .L_483)
.L_483:
        /*0004*/ 	.word	0x00000082


	//----- nvinfo : EIATTR_KPARAM_INFO
	.align		4
.L_484:
        /*0008*/ 	.byte	0x04, 0x17
        /*000a*/ 	.short	(.L_486 - .L_485)
.L_485:
        /*000c*/ 	.word	0x00000000
        /*0010*/ 	.short	0x0003
        /*0012*/ 	.short	0x0018
        /*0014*/ 	.byte	0x00, 0xf5, 0x21, 0x00


	//----- nvinfo : EIATTR_KPARAM_INFO
	.align		4
.L_486:
        /*0018*/ 	.byte	0x04, 0x17
        /*001a*/ 	.short	(.L_488 - .L_487)
.L_487:
        /*001c*/ 	.word	0x00000000
        /*0020*/ 	.short	0x0002
        /*0022*/ 	.short	0x0010
        /*0024*/ 	.byte	0x00, 0xf0, 0x11, 0x00


	//----- nvinfo : EIATTR_KPARAM_INFO
	.align		4
.L_488:
        /*0028*/ 	.byte	0x04, 0x17
        /*002a*/ 	.short	(.L_490 - .L_489)
.L_489:
        /*002c*/ 	.word	0x00000000
        /*0030*/ 	.short	0x0001
        /*0032*/ 	.short	0x0008
        /*0034*/ 	.byte	0x00, 0xf5, 0x21, 0x00


	//----- nvinfo : EIATTR_KPARAM_INFO
	.align		4
.L_490:
        /*0038*/ 	.byte	0x04, 0x17
        /*003a*/ 	.short	(.L_492 - .L_491)
.L_491:
        /*003c*/ 	.word	0x00000000
        /*0040*/ 	.short	0x0000
        /*0042*/ 	.short	0x0000
        /*0044*/ 	.byte	0x00, 0xf0, 0x11, 0x00


	//----- nvinfo : EIATTR_SPARSE_MMA_MASK
	.align		4
.L_492:
        /*0048*/ 	.byte	0x03, 0x50
        /*004a*/ 	.short	0x0000


	//----- nvinfo : EIATTR_MAXREG_COUNT
	.align		4
        /*004c*/ 	.byte	0x03, 0x1b
        /*004e*/ 	.short	0x00ff


	//----- nvinfo : EIATTR_MERCURY_ISA_VERSION
	.align		4
        /*0050*/ 	.byte	0x03, 0x5f
        /*0052*/ 	.short	0x0101


	//----- nvinfo : EIATTR_VRC_CTA_INIT_COUNT
	.align		4
        /*0054*/ 	.byte	0x02, 0x4a
	.zero		1
	.zero		1


	//----- nvinfo : EIATTR_EXIT_INSTR_OFFSETS
	.align		4
        /*0058*/ 	.byte	0x04, 0x1c
        /*005a*/ 	.short	(.L_494 - .L_493)


	//   ....[0]....
.L_493:
        /*005c*/ 	.word	0x000000a0


	//   ....[1]....
        /*0060*/ 	.word	0x00000150


	//----- nvinfo : EIATTR_CBANK_PARAM_SIZE
	.align		4
.L_494:
        /*0064*/ 	.byte	0x03, 0x19
        /*0066*/ 	.short	0x0020


	//----- nvinfo : EIATTR_PARAM_CBANK
	.align		4
        /*0068*/ 	.byte	0x04, 0x0a
        /*006a*/ 	.short	(.L_496 - .L_495)
	.align		4
.L_495:
        /*006c*/ 	.word	index@(.nv.constant0.mul_plus_scalar_kernel)
        /*0070*/ 	.short	0x0380
        /*0072*/ 	.short	0x0020


	//----- nvinfo : EIATTR_SW_WAR
	.align		4
.L_496:
        /*0074*/ 	.byte	0x04, 0x36
        /*0076*/ 	.short	(.L_498 - .L_497)
.L_497:
        /*0078*/ 	.word	0x00000008
.L_498:


//--------------------- .nv.info.mul_plus_kernel  --------------------------
	.section	.nv.info.mul_plus_kernel,"",@"SHT_CUDA_INFO"
	.sectionflags	@""
	.align	4


	//----- nvinfo : EIATTR_CUDA_API_VERSION
	.align		4
        /*0000*/ 	.byte	0x04, 0x37
        /*0002*/ 	.short	(.L_500 - .L_499)
.L_499:
        /*0004*/ 	.word	0x00000082


	//----- nvinfo : EIATTR_KPARAM_INFO
	.align		4
.L_500:
        /*0008*/ 	.byte	0x04, 0x17
        /*000a*/ 	.short	(.L_502 - .L_501)
.L_501:
        /*000c*/ 	.word	0x00000000
        /*0010*/ 	.short	0x0003
        /*0012*/ 	.short	0x0018
        /*0014*/ 	.byte	0x00, 0xf5, 0x21, 0x00


	//----- nvinfo : EIATTR_KPARAM_INFO
	.align		4
.L_502:
        /*0018*/ 	.byte	0x04, 0x17
        /*001a*/ 	.short	(.L_504 - .L_503)
.L_503:
        /*001c*/ 	.word	0x00000000
        /*0020*/ 	.short	0x0002
        /*0022*/ 	.short	0x0010
        /*0024*/ 	.byte	0x00, 0xf5, 0x21, 0x00


	//----- nvinfo : EIATTR_KPARAM_INFO
	.align		4
.L_504:
        /*0028*/ 	.byte	0x04, 0x17
        /*002a*/ 	.short	(.L_506 - .L_505)
.L_505:
        /*002c*/ 	.word	0x00000000
        /*0030*/ 	.short	0x0001
        /*0032*/ 	.short	0x0008
        /*0034*/ 	.byte	0x00, 0xf5, 0x21, 0x00


	//----- nvinfo : EIATTR_KPARAM_INFO
	.align		4
.L_506:
        /*0038*/ 	.byte	0x04, 0x17
        /*003a*/ 	.short	(.L_508 - .L_507)
.L_507:
        /*003c*/ 	.word	0x00000000
        /*0040*/ 	.short	0x0000
        /*0042*/ 	.short	0x0000
        /*0044*/ 	.byte	0x00, 0xf0, 0x11, 0x00


	//----- nvinfo : EIATTR_SPARSE_MMA_MASK
	.align		4
.L_508:
        /*0048*/ 	.byte	0x03, 0x50
        /*004a*/ 	.short	0x0000


	//----- nvinfo : EIATTR_MAXREG_COUNT
	.align		4
        /*004c*/ 	.byte	0x03, 0x1b
        /*004e*/ 	.short	0x00ff


	//----- nvinfo : EIATTR_MERCURY_ISA_VERSION
	.align		4
        /*0050*/ 	.byte	0x03, 0x5f
        /*0052*/ 	.short	0x0101


	//----- nvinfo : EIATTR_VRC_CTA_INIT_COUNT
	.align		4
        /*0054*/ 	.byte	0x02, 0x4a
	.zero		1
	.zero		1


	//----- nvinfo : EIATTR_EXIT_INSTR_OFFSETS
	.align		4
        /*0058*/ 	.byte	0x04, 0x1c
        /*005a*/ 	.short	(.L_510 - .L_509)


	//   ....[0]....
.L_509:
        /*005c*/ 	.word	0x000000a0


	//   ....[1]....
        /*0060*/ 	.word	0x00000170


	//----- nvinfo : EIATTR_CBANK_PARAM_SIZE
	.align		4
.L_510:
        /*0064*/ 	.byte	0x03, 0x19
        /*0066*/ 	.short	0x0020


	//----- nvinfo : EIATTR_PARAM_CBANK
	.align		4
        /*0068*/ 	.byte	0x04, 0x0a
        /*006a*/ 	.short	(.L_512 - .L_511)
	.align		4
.L_511:
        /*006c*/ 	.word	index@(.nv.constant0.mul_plus_kernel)
        /*0070*/ 	.short	0x0380
        /*0072*/ 	.short	0x0020


	//----- nvinfo : EIATTR_SW_WAR
	.align		4
.L_512:
        /*0074*/ 	.byte	0x04, 0x36
        /*0076*/ 	.short	(.L_514 - .L_513)
.L_513:
        /*0078*/ 	.word	0x00000008
.L_514:


//--------------------- .nv.info.mul_scalar_kernel --------------------------
	.section	.nv.info.mul_scalar_kernel,"",@"SHT_CUDA_INFO"
	.sectionflags	@""
	.align	4


	//----- nvinfo : EIATTR_CUDA_API_VERSION
	.align		4
        /*0000*/ 	.byte	0x04, 0x37
        /*0002*/ 	.short	(.L_516 - .L_515)
.L_515:
        /*0004*/ 	.word	0x00000082


	//----- nvinfo : EIATTR_KPARAM_INFO
	.align		4
.L_516:
        /*0008*/ 	.byte	0x04, 0x17
        /*000a*/ 	.short	(.L_518 - .L_517)
.L_517:
        /*000c*/ 	.word	0x00000000
        /*0010*/ 	.short	0x0003
        /*0012*/ 	.short	0x0018
        /*0014*/ 	.byte	0x00, 0xf5, 0x21, 0x00


	//----- nvinfo : EIATTR_KPARAM_INFO
	.align		4
.L_518:
        /*0018*/ 	.byte	0x04, 0x17
        /*001a*/ 	.short	(.L_520 - .L_519)
.L_519:
        /*001c*/ 	.word	0x00000000
        /*0020*/ 	.short	0x0002
        /*0022*/ 	.short	0x0010
        /*0024*/ 	.byte	0x00, 0xf0, 0x11, 0x00


	//----- nvinfo : EIATTR_KPARAM_INFO
	.align		4
.L_520:
        /*0028*/ 	.byte	0x04, 0x17
        /*002a*/ 	.short	(.L_522 - .L_521)
.L_521:
        /*002c*/ 	.word	0x00000000
        /*0030*/ 	.short	0x0001
        /*0032*/ 	.short	0x0008
        /*0034*/ 	.byte	0x00, 0xf5, 0x21, 0x00


	//----- nvinfo : EIATTR_KPARAM_INFO
	.align		4
.L_522:
        /*0038*/ 	.byte	0x04, 0x17
        /*003a*/ 	.short	(.L_524 - .L_523)
.L_523:
        /*003c*/ 	.word	0x00000000
        /*0040*/ 	.short	0x0000
        /*0042*/ 	.short	0x0000
        /*0044*/ 	.byte	0x00, 0xf0, 0x11, 0x00


	//----- nvinfo : EIATTR_SPARSE_MMA_MASK
	.align		4
.L_524:
        /*0048*/ 	.byte	0x03, 0x50
        /*004a*/ 	.short	0x0000


	//----- nvinfo : EIATTR_MAXREG_COUNT
	.align		4
        /*004c*/ 	.byte	0x03, 0x1b
        /*004e*/ 	.short	0x00ff


	//----- nvinfo : EIATTR_MERCURY_ISA_VERSION
	.align		4
        /*0050*/ 	.byte	0x03, 0x5f
        /*0052*/ 	.short	0x0101


	//----- nvinfo : EIATTR_VRC_CTA_INIT_COUNT
	.align		4
        /*0054*/ 	.byte	0x02, 0x4a
	.zero		1
	.zero		1


	//----- nvinfo : EIATTR_EXIT_INSTR_OFFSETS
	.align		4
        /*0058*/ 	.byte	0x04, 0x1c
        /*005a*/ 	.short	(.L_526 - .L_525)


	//   ....[0]....
.L_525:
        /*005c*/ 	.word	0x000000a0


	//   ....[1]....
        /*0060*/ 	.word	0x00000140


	//----- nvinfo : EIATTR_CBANK_PARAM_SIZE
	.align		4
.L_526:
        /*0064*/ 	.byte	0x03, 0x19
        /*0066*/ 	.short	0x0020


	//----- nvinfo : EIATTR_PARAM_CBANK
	.align		4
        /*0068*/ 	.byte	0x04, 0x0a
        /*006a*/ 	.short	(.L_528 - .L_527)
	.align		4
.L_527:
        /*006c*/ 	.word	index@(.nv.constant0.mul_scalar_kernel)
        /*0070*/ 	.short	0x0380
        /*0072*/ 	.short	0x0020


	//----- nvinfo : EIATTR_SW_WAR
	.align		4
.L_528:
        /*0074*/ 	.byte	0x04, 0x36
        /*0076*/ 	.short	(.L_530 - .L_529)
.L_529:
        /*0078*/ 	.word	0x00000008
.L_530:


//--------------------- .nv.info.mul_kernel       --------------------------
	.section	.nv.info.mul_kernel,"",@"SHT_CUDA_INFO"
	.sectionflags	@""
	.align	4


	//----- nvinfo : EIATTR_CUDA_API_VERSION
	.align		4
        /*0000*/ 	.byte	0x04, 0x37
        /*0002*/ 	.short	(.L_532 - .L_531)
.L_531:
        /*0004*/ 	.word	0x00000082


	//----- nvinfo : EIATTR_KPARAM_INFO
	.align		4
.L_532:
        /*0008*/ 	.byte	0x04, 0x17
        /*000a*/ 	.short	(.L_534 - .L_533)
.L_533:
        /*000c*/ 	.word	0x00000000
        /*0010*/ 	.short	0x0003
        /*0012*/ 	.short	0x0018
        /*0014*/ 	.byte	0x00, 0xf5, 0x21, 0x00


	//----- nvinfo : EIATTR_KPARAM_INFO
	.align		4
.L_534:
        /*0018*/ 	.byte	0x04, 0x17
        /*001a*/ 	.short	(.L_536 - .L_535)
.L_535:
        /*001c*/ 	.word	0x00000000
        /*0020*/ 	.short	0x0002
        /*0022*/ 	.short	0x0010
        /*0024*/ 	.byte	0x00, 0xf5, 0x21, 0x00


	//----- nvinfo : EIATTR_KPARAM_INFO
	.align		4
.L_536:
        /*0028*/ 	.byte	0x04, 0x17
        /*002a*/ 	.short	(.L_538 - .L_537)
.L_537:
        /*002c*/ 	.word	0x00000000
        /*0030*/ 	.short	0x0001
        /*0032*/ 	.short	0x0008
        /*0034*/ 	.byte	0x00, 0xf5, 0x21, 0x00


	//----- nvinfo : EIATTR_KPARAM_INFO
	.align		4
.L_538:
        /*0038*/ 	.byte	0x04, 0x17
        /*003a*/ 	.short	(.L_540 - .L_539)
.L_539:
        /*003c*/ 	.word	0x00000000
        /*0040*/ 	.short	0x0000
        /*0042*/ 	.short	0x0000
        /*0044*/ 	.byte	0x00, 0xf0, 0x11, 0x00


	//----- nvinfo : EIATTR_SPARSE_MMA_MASK
	.align		4
.L_540:
        /*0048*/ 	.byte	0x03, 0x50
        /*004a*/ 	.short	0x0000


	//----- nvinfo : EIATTR_MAXREG_COUNT
	.align		4
        /*004c*/ 	.byte	0x03, 0x1b
        /*004e*/ 	.short	0x00ff


	//----- nvinfo : EIATTR_MERCURY_ISA_VERSION
	.align		4
        /*0050*/ 	.byte	0x03, 0x5f
        /*0052*/ 	.short	0x0101


	//----- nvinfo : EIATTR_VRC_CTA_INIT_COUNT
	.align		4
        /*0054*/ 	.byte	0x02, 0x4a
	.zero		1
	.zero		1


	//----- nvinfo : EIATTR_EXIT_INSTR_OFFSETS
	.align		4
        /*0058*/ 	.byte	0x04, 0x1c
        /*005a*/ 	.short	(.L_542 - .L_541)


	//   ....[0]....
.L_541:
        /*005c*/ 	.word	0x000000a0


	//   ....[1]....
        /*0060*/ 	.word	0x00000160


	//----- nvinfo : EIATTR_CBANK_PARAM_SIZE
	.align		4
.L_542:
        /*0064*/ 	.byte	0x03, 0x19
        /*0066*/ 	.short	0x0020


	//----- nvinfo : EIATTR_PARAM_CBANK
	.align		4
        /*0068*/ 	.byte	0x04, 0x0a
        /*006a*/ 	.short	(.L_544 - .L_543)
	.align		4
.L_543:
        /*006c*/ 	.word	index@(.nv.constant0.mul_kernel)
        /*0070*/ 	.short	0x0380
        /*0072*/ 	.short	0x0020


	//----- nvinfo : EIATTR_SW_WAR
	.align		4
.L_544:
        /*0074*/ 	.byte	0x04, 0x36
        /*0076*/ 	.short	(.L_546 - .L_545)
.L_545:
        /*0078*/ 	.word	0x00000008
.L_546:


//--------------------- .nv.info.scalar_sub_kernel --------------------------
	.section	.nv.info.scalar_sub_kernel,"",@"SHT_CUDA_INFO"
	.sectionflags	@""
	.align	4


	//----- nvinfo : EIATTR_CUDA_API_VERSION
	.align		4
        /*0000*/ 	.byte	0x04, 0x37
        /*0002*/ 	.short	(.L_548 - .L_547)
.L_547:
        /*0004*/ 	.word	0x00000082


	//----- nvinfo : EIATTR_KPARAM_INFO
	.align		4
.L_548:
        /*0008*/ 	.byte	0x04, 0x17
        /*000a*/ 	.short	(.L_550 - .L_549)
.L_549:
        /*000c*/ 	.word	0x00000000
        /*0010*/ 	.short	0x0003
        /*0012*/ 	.short	0x0010
        /*0014*/ 	.byte	0x00, 0xf5, 0x21, 0x00


	//----- nvinfo : EIATTR_KPARAM_INFO
	.align		4
.L_550:
        /*0018*/ 	.byte	0x04, 0x17
        /*001a*/ 	.short	(.L_552 - .L_551)
.L_551:
        /*001c*/ 	.word	0x00000000
        /*0020*/ 	.short	0x0002
        /*0022*/ 	.short	0x0008
        /*0024*/ 	.byte	0x00, 0xf5, 0x21, 0x00


	//----- nvinfo : EIATTR_KPARAM_INFO
	.align		4
.L_552:
        /*0028*/ 	.byte	0x04, 0x17
        /*002a*/ 	.short	(.L_554 - .L_553)
.L_553:
        /*002c*/ 	.word	0x00000000
        /*0030*/ 	.short	0x0001
        /*0032*/ 	.short	0x0004
        /*0034*/ 	.byte	0x00, 0xf0, 0x11, 0x00


	//----- nvinfo : EIATTR_KPARAM_INFO
	.align		4
.L_554:
        /*0038*/ 	.byte	0x04, 0x17
        /*003a*/ 	.short	(.L_556 - .L_555)
.L_555:
        /*003c*/ 	.word	0x00000000
        /*0040*/ 	.short	0x0000
        /*0042*/ 	.short	0x0000
        /*0044*/ 	.byte	0x00, 0xf0, 0x11, 0x00


	//----- nvinfo : EIATTR_SPARSE_MMA_MASK
	.align		4
.L_556:
        /*0048*/ 	.byte	0x03, 0x50
        /*004a*/ 	.short	0x0000


	//----- nvinfo : EIATTR_MAXREG_COUNT
	.align		4
        /*004c*/ 	.byte	0x03, 0x1b
        /*004e*/ 	.short	0x00ff


	//----- nvinfo : EIATTR_MERCURY_ISA_VERSION
	.align		4
        /*0050*/ 	.byte	0x03, 0x5f
        /*0052*/ 	.short	0x0101


	//----- nvinfo : EIATTR_VRC_CTA_INIT_COUNT
	.align		4
        /*0054*/ 	.byte	0x02, 0x4a
	.zero		1
	.zero		1


	//----- nvinfo : EIATTR_EXIT_INSTR_OFFSETS
	.align		4
        /*0058*/ 	.byte	0x04, 0x1c
        /*005a*/ 	.short	(.L_558 - .L_557)


	//   ....[0]....
.L_557:
        /*005c*/ 	.word	0x000000a0


	//   ....[1]....
        /*0060*/ 	.word	0x00000140


	//----- nvinfo : EIATTR_CBANK_PARAM_SIZE
	.align		4
.L_558:
        /*0064*/ 	.byte	0x03, 0x19
        /*0066*/ 	.short	0x0018


	//----- nvinfo : EIATTR_PARAM_CBANK
	.align		4
        /*0068*/ 	.byte	0x04, 0x0a
        /*006a*/ 	.short	(.L_560 - .L_559)
	.align		4
.L_559:
        /*006c*/ 	.word	index@(.nv.constant0.scalar_sub_kernel)
        /*0070*/ 	.short	0x0380
        /*0072*/ 	.short	0x0018


	//----- nvinfo : EIATTR_SW_WAR
	.align		4
.L_560:
        /*0074*/ 	.byte	0x04, 0x36
        /*0076*/ 	.short	(.L_562 - .L_561)
.L_561:
        /*0078*/ 	.word	0x00000008
.L_562:


//--------------------- .nv.info.sub_scalar_kernel --------------------------
	.section	.nv.info.sub_scalar_kernel,"",@"SHT_CUDA_INFO"
	.sectionflags	@""
	.align	4


	//----- nvinfo : EIATTR_CUDA_API_VERSION
	.align		4
        /*0000*/ 	.byte	0x04, 0x37
        /*0002*/ 	.short	(.L_564 - .L_563)
.L_563:
        /*0004*/ 	.word	0x00000082


	//----- nvinfo : EIATTR_KPARAM_INFO
	.align		4
.L_564:
        /*0008*/ 	.byte	0x04, 0x17
        /*000a*/ 	.short	(.L_566 - .L_565)
.L_565:
        /*000c*/ 	.word	0x00000000
        /*0010*/ 	.short	0x0003
        /*0012*/ 	.short	0x0018
        /*0014*/ 	.byte	0x00, 0xf5, 0x21, 0x00


	//----- nvinfo : EIATTR_KPARAM_INFO
	.align		4
.L_566:
        /*0018*/ 	.byte	0x04, 0x17
        /*001a*/ 	.short	(.L_568 - .L_567)
.L_567:
        /*001c*/ 	.word	0x00000000
        /*0020*/ 	.short	0x0002
        /*0022*/ 	.short	0x0010
        /*0024*/ 	.byte	0x00, 0xf0, 0x11, 0x00


	//----- nvinfo : EIATTR_KPARAM_INFO
	.align		4
.L_568:
        /*0028*/ 	.byte	0x04, 0x17
        /*002a*/ 	.short	(.L_570 - .L_569)
.L_569:
        /*002c*/ 	.word	0x00000000
        /*0030*/ 	.short	0x0001
        /*0032*/ 	.short	0x0008
        /*0034*/ 	.byte	0x00, 0xf5, 0x21, 0x00


	//----- nvinfo : EIATTR_KPARAM_INFO
	.align		4
.L_570:
        /*0038*/ 	.byte	0x04, 0x17
        /*003a*/ 	.short	(.L_572 - .L_571)
.L_571:
        /*003c*/ 	.word	0x00000000
        /*0040*/ 	.short	0x0000
        /*0042*/ 	.short	0x0000
        /*0044*/ 	.byte	0x00, 0xf0, 0x11, 0x00


	//----- nvinfo : EIATTR_SPARSE_MMA_MASK
	.align		4
.L_572:
        /*0048*/ 	.byte	0x03, 0x50
        /*004a*/ 	.short	0x0000


	//----- nvinfo : EIATTR_MAXREG_COUNT
	.align		4
        /*004c*/ 	.byte	0x03, 0x1b
        /*004e*/ 	.short	0x00ff


	//----- nvinfo : EIATTR_MERCURY_ISA_VERSION
	.align		4
        /*0050*/ 	.byte	0x03, 0x5f
        /*0052*/ 	.short	0x0101


	//----- nvinfo : EIATTR_VRC_CTA_INIT_COUNT
	.align		4
        /*0054*/ 	.byte	0x02, 0x4a
	.zero		1
	.zero		1


	//----- nvinfo : EIATTR_EXIT_INSTR_OFFSETS
	.align		4
        /*0058*/ 	.byte	0x04, 0x1c
        /*005a*/ 	.short	(.L_574 - .L_573)


	//   ....[0]....
.L_573:
        /*005c*/ 	.word	0x000000a0


	//   ....[1]....
        /*0060*/ 	.word	0x00000140


	//----- nvinfo : EIATTR_CBANK_PARAM_SIZE
	.align		4
.L_574:
        /*0064*/ 	.byte	0x03, 0x19
        /*0066*/ 	.short	0x0020


	//----- nvinfo : EIATTR_PARAM_CBANK
	.align		4
        /*0068*/ 	.byte	0x04, 0x0a
        /*006a*/ 	.short	(.L_576 - .L_575)
	.align		4
.L_575:
        /*006c*/ 	.word	index@(.nv.constant0.sub_scalar_kernel)
        /*0070*/ 	.short	0x0380
        /*0072*/ 	.short	0x0020


	//----- nvinfo : EIATTR_SW_WAR
	.align		4
.L_576:
        /*0074*/ 	.byte	0x04, 0x36
        /*0076*/ 	.short	(.L_578 - .L_577)
.L_577:
        /*0078*/ 	.word	0x00000008
.L_578:


//--------------------- .nv.info.sub_kernel       --------------------------
	.section	.nv.info.sub_kernel,"",@"SHT_CUDA_INFO"
	.sectionflags	@""
	.align	4


	//----- nvinfo : EIATTR_CUDA_API_VERSION
	.align		4
        /*0000*/ 	.byte	0x04, 0x37
        /*0002*/ 	.short	(.L_580 - .L_579)
.L_579:
        /*0004*/ 	.word	0x00000082


	//----- nvinfo : EIATTR_KPARAM_INFO
	.align		4
.L_580:
        /*0008*/ 	.byte	0x04, 0x17
        /*000a*/ 	.short	(.L_582 - .L_581)
.L_581:
        /*000c*/ 	.word	0x00000000
        /*0010*/ 	.short	0x0003
        /*0012*/ 	.short	0x0018
        /*0014*/ 	.byte	0x00, 0xf5, 0x21, 0x00


	//----- nvinfo : EIATTR_KPARAM_INFO
	.align		4
.L_582:
        /*0018*/ 	.byte	0x04, 0x17
        /*001a*/ 	.short	(.L_584 - .L_583)
.L_583:
        /*001c*/ 	.word	0x00000000
        /*0020*/ 	.short	0x0002
        /*0022*/ 	.short	0x0010
        /*0024*/ 	.byte	0x00, 0xf5, 0x21, 0x00


	//----- nvinfo : EIATTR_KPARAM_INFO
	.align		4
.L_584:
        /*0028*/ 	.byte	0x04, 0x17
        /*002a*/ 	.short	(.L_586 - .L_585)
.L_585:
        /*002c*/ 	.word	0x00000000
        /*0030*/ 	.short	0x0001
        /*0032*/ 	.short	0x0008
        /*0034*/ 	.byte	0x00, 0xf5, 0x21, 0x00


	//----- nvinfo : EIATTR_KPARAM_INFO
	.align		4
.L_586:
        /*0038*/ 	.byte	0x04, 0x17
        /*003a*/ 	.short	(.L_588 - .L_587)
.L_587:
        /*003c*/ 	.word	0x00000000
        /*0040*/ 	.short	0x0000
        /*0042*/ 	.short	0x0000
        /*0044*/ 	.byte	0x00, 0xf0, 0x11, 0x00


	//----- nvinfo : EIATTR_SPARSE_MMA_MASK
	.align		4
.L_588:
        /*0048*/ 	.byte	0x03, 0x50
        /*004a*/ 	.short	0x0000


	//----- nvinfo : EIATTR_MAXREG_COUNT
	.align		4
        /*004c*/ 	.byte	0x03, 0x1b
        /*004e*/ 	.short	0x00ff


	//----- nvinfo : EIATTR_MERCURY_ISA_VERSION
	.align		4
        /*0050*/ 	.byte	0x03, 0x5f
        /*0052*/ 	.short	0x0101


	//----- nvinfo : EIATTR_VRC_CTA_INIT_COUNT
	.align		4
        /*0054*/ 	.byte	0x02, 0x4a
	.zero		1
	.zero		1


	//----- nvinfo : EIATTR_EXIT_INSTR_OFFSETS
	.align		4
        /*0058*/ 	.byte	0x04, 0x1c
        /*005a*/ 	.short	(.L_590 - .L_589)


	//   ....[0]....
.L_589:
        /*005c*/ 	.word	0x000000a0


	//   ....[1]....
        /*0060*/ 	.word	0x00000160


	//----- nvinfo : EIATTR_CBANK_PARAM_SIZE
	.align		4
.L_590:
        /*0064*/ 	.byte	0x03, 0x19
        /*0066*/ 	.short	0x0020


	//----- nvinfo : EIATTR_PARAM_CBANK
	.align		4
        /*0068*/ 	.byte	0x04, 0x0a
        /*006a*/ 	.short	(.L_592 - .L_591)
	.align		4
.L_591:
        /*006c*/ 	.word	index@(.nv.constant0.sub_kernel)
        /*0070*/ 	.short	0x0380
        /*0072*/ 	.short	0x0020


	//----- nvinfo : EIATTR_SW_WAR
	.align		4
.L_592:
        /*0074*/ 	.byte	0x04, 0x36
        /*0076*/ 	.short	(.L_594 - .L_593)
.L_593:
        /*0078*/ 	.word	0x00000008
.L_594:


//--------------------- .nv.info.add_channel_kernel --------------------------
	.section	.nv.info.add_channel_kernel,"",@"SHT_CUDA_INFO"
	.sectionflags	@""
	.align	4


	//----- nvinfo : EIATTR_CUDA_API_VERSION
	.align		4
        /*0000*/ 	.byte	0x04, 0x37
        /*0002*/ 	.short	(.L_596 - .L_595)
.L_595:
        /*0004*/ 	.word	0x00000082


	//----- nvinfo : EIATTR_KPARAM_INFO
	.align		4
.L_596:
        /*0008*/ 	.byte	0x04, 0x17
        /*000a*/ 	.short	(.L_598 - .L_597)
.L_597:
        /*000c*/ 	.word	0x00000000
        /*0010*/ 	.short	0x0007
        /*0012*/ 	.short	0x0028
        /*0014*/ 	.byte	0x00, 0xf0, 0x11, 0x00


	//----- nvinfo : EIATTR_KPARAM_INFO
	.align		4
.L_598:
        /*0018*/ 	.byte	0x04, 0x17
        /*001a*/ 	.short	(.L_600 - .L_599)
.L_599:
        /*001c*/ 	.word	0x00000000
        /*0020*/ 	.short	0x0006
        /*0022*/ 	.short	0x0024
        /*0024*/ 	.byte	0x00, 0xf0, 0x11, 0x00


	//----- nvinfo : EIATTR_KPARAM_INFO
	.align		4
.L_600:
        /*0028*/ 	.byte	0x04, 0x17
        /*002a*/ 	.short	(.L_602 - .L_601)
.L_601:
        /*002c*/ 	.word	0x00000000
        /*0030*/ 	.short	0x0005
        /*0032*/ 	.short	0x0020
        /*0034*/ 	.byte	0x00, 0xf0, 0x11, 0x00


	//----- nvinfo : EIATTR_KPARAM_INFO
	.align		4
.L_602:
        /*0038*/ 	.byte	0x04, 0x17
        /*003a*/ 	.short	(.L_604 - .L_603)
.L_603:
        /*003c*/ 	.word	0x00000000
        /*0040*/ 	.short	0x0004
        /*0042*/ 	.short	0x001c
        /*0044*/ 	.byte	0x00, 0xf0, 0x11, 0x00


	//----- nvinfo : EIATTR_KPARAM_INFO
	.align		4
.L_604:
        /*0048*/ 	.byte	0x04, 0x17
        /*004a*/ 	.short	(.L_606 - .L_605)
.L_605:
        /*004c*/ 	.word	0x00000000
        /*0050*/ 	.short	0x0003
        /*0052*/ 	.short	0x0018
        /*0054*/ 	.byte	0x00, 0xf0, 0x11, 0x00


	//----- nvinfo : EIATTR_KPARAM_INFO
	.align		4
.L_606:
        /*0058*/ 	.byte	0x04, 0x17
        /*005a*/ 	.short	(.L_608 - .L_607)
.L_607:
        /*005c*/ 	.word	0x00000000
        /*0060*/ 	.short	0x0002
        /*0062*/ 	.short	0x0010
        /*0064*/ 	.byte	0x00, 0xf5, 0x21, 0x00


	//----- nvinfo : EIATTR_KPARAM_INFO
	.align		4
.L_608:
        /*0068*/ 	.byte	0x04, 0x17
        /*006a*/ 	.short	(.L_610 - .L_609)
.L_609:
        /*006c*/ 	.word	0x00000000
        /*0070*/ 	.short	0x0001
        /*0072*/ 	.short	0x0008
        /*0074*/ 	.byte	0x00, 0xf5, 0x21, 0x00


	//----- nvinfo : EIATTR_KPARAM_INFO
	.align		4
.L_610:
        /*0078*/ 	.byte	0x04, 0x17
        /*007a*/ 	.short	(.L_612 - .L_611)
.L_611:
        /*007c*/ 	.word	0x00000000
        /*0080*/ 	.short	0x0000
        /*0082*/ 	.short	0x0000
        /*0084*/ 	.byte	0x00, 0xf0, 0x11, 0x00


	//----- nvinfo : EIATTR_SPARSE_MMA_MASK
	.align		4
.L_612:
        /*0088*/ 	.byte	0x03, 0x50
        /*008a*/ 	.short	0x0000


	//----- nvinfo : EIATTR_MAXREG_COUNT
	.align		4
        /*008c*/ 	.byte	0x03, 0x1b
        /*008e*/ 	.short	0x00ff


	//----- nvinfo : EIATTR_MERCURY_ISA_VERSION
	.align		4
        /*0090*/ 	.byte	0x03, 0x5f
        /*0092*/ 	.short	0x0101


	//----- nvinfo : EIATTR_VRC_CTA_INIT_COUNT
	.align		4
        /*0094*/ 	.byte	0x02, 0x4a
	.zero		1
	.zero		1


	//----- nvinfo : EIATTR_EXIT_INSTR_OFFSETS
	.align		4
        /*0098*/ 	.byte	0x04, 0x1c
        /*009a*/ 	.short	(.L_614 - .L_613)


	//   ....[0]....
.L_613:
        /*009c*/ 	.word	0x000000a0


	//   ....[1]....
        /*00a0*/ 	.word	0x00000ce0


	//----- nvinfo : EIATTR_CBANK_PARAM_SIZE
	.align		4
.L_614:
        /*00a4*/ 	.byte	0x03, 0x19
        /*00a6*/ 	.short	0x002c


	//----- nvinfo : EIATTR_PARAM_CBANK
	.align		4
        /*00a8*/ 	.byte	0x04, 0x0a
        /*00aa*/ 	.short	(.L_616 - .L_615)
	.align		4
.L_615:
        /*00ac*/ 	.word	index@(.nv.constant0.add_channel_kernel)
        /*00b0*/ 	.short	0x0380
        /*00b2*/ 	.short	0x002c


	//----- nvinfo : EIATTR_SW_WAR
	.align		4
.L_616:
        /*00b4*/ 	.byte	0x04, 0x36
        /*00b6*/ 	.short	(.L_618 - .L_617)
.L_617:
        /*00b8*/ 	.word	0x00000008
.L_618:


//--------------------- .nv.info.add_number_kernel --------------------------
	.section	.nv.info.add_number_kernel,"",@"SHT_CUDA_INFO"
	.sectionflags	@""
	.align	4


	//----- nvinfo : EIATTR_CUDA_API_VERSION
	.align		4
        /*0000*/ 	.byte	0x04, 0x37
        /*0002*/ 	.short	(.L_620 - .L_619)
.L_619:
        /*0004*/ 	.word	0x00000082


	//----- nvinfo : EIATTR_KPARAM_INFO
	.align		4
.L_620:
        /*0008*/ 	.byte	0x04, 0x17
        /*000a*/ 	.short	(.L_622 - .L_621)
.L_621:
        /*000c*/ 	.word	0x00000000
        /*0010*/ 	.short	0x0007
        /*0012*/ 	.short	0x0028
        /*0014*/ 	.byte	0x00, 0xf0, 0x11, 0x00


	//----- nvinfo : EIATTR_KPARAM_INFO
	.align		4
.L_622:
        /*0018*/ 	.byte	0x04, 0x17
        /*001a*/ 	.short	(.L_624 - .L_623)
.L_623:
        /*001c*/ 	.word	0x00000000
        /*0020*/ 	.short	0x0006
        /*0022*/ 	.short	0x0024
        /*0024*/ 	.byte	0x00, 0xf0, 0x11, 0x00


	//----- nvinfo : EIATTR_KPARAM_INFO
	.align		4
.L_624:
        /*0028*/ 	.byte	0x04, 0x17
        /*002a*/ 	.short	(.L_626 - .L_625)
.L_625:
        /*002c*/ 	.word	0x00000000
        /*0030*/ 	.short	0x0005
        /*0032*/ 	.short	0x0020
        /*0034*/ 	.byte	0x00, 0xf0, 0x11, 0x00


	//----- nvinfo : EIATTR_KPARAM_INFO
	.align		4
.L_626:
        /*0038*/ 	.byte	0x04, 0x17
        /*003a*/ 	.short	(.L_628 - .L_627)
.L_627:
        /*003c*/ 	.word	0x00000000
        /*0040*/ 	.short	0x0004
        /*0042*/ 	.short	0x001c
        /*0044*/ 	.byte	0x00, 0xf0, 0x11, 0x00


	//----- nvinfo : EIATTR_KPARAM_INFO
	.align		4
.L_628:
        /*0048*/ 	.byte	0x04, 0x17
        /*004a*/ 	.short	(.L_630 - .L_629)
.L_629:
        /*004c*/ 	.word	0x00000000
        /*0050*/ 	.short	0x0003
        /*0052*/ 	.short	0x0018
        /*0054*/ 	.byte	0x00, 0xf0, 0x11, 0x00


	//----- nvinfo : EIATTR_KPARAM_INFO
	.align		4
.L_630:
        /*0058*/ 	.byte	0x04, 0x17
        /*005a*/ 	.short	(.L_632 - .L_631)
.L_631:
        /*005c*/ 	.word	0x00000000
        /*0060*/ 	.short	0x0002
        /*0062*/ 	.short	0x0010
        /*0064*/ 	.byte	0x00, 0xf5, 0x21, 0x00


	//----- nvinfo : EIATTR_KPARAM_INFO
	.align		4
.L_632:
        /*0068*/ 	.byte	0x04, 0x17
        /*006a*/ 	.short	(.L_634 - .L_633)
.L_633:
        /*006c*/ 	.word	0x00000000
        /*0070*/ 	.short	0x0001
        /*0072*/ 	.short	0x0008
        /*0074*/ 	.byte	0x00, 0xf5, 0x21, 0x00


	//----- nvinfo : EIATTR_KPARAM_INFO
	.align		4
.L_634:
        /*0078*/ 	.byte	0x04, 0x17
        /*007a*/ 	.short	(.L_636 - .L_635)
.L_635:
        /*007c*/ 	.word	0x00000000
        /*0080*/ 	.short	0x0000
        /*0082*/ 	.short	0x0000
        /*0084*/ 	.byte	0x00, 0xf0, 0x11, 0x00


	//----- nvinfo : EIATTR_SPARSE_MMA_MASK
	.align		4
.L_636:
        /*0088*/ 	.byte	0x03, 0x50
        /*008a*/ 	.short	0x0000


	//----- nvinfo : EIATTR_MAXREG_COUNT
	.align		4
        /*008c*/ 	.byte	0x03, 0x1b
        /*008e*/ 	.short	0x00ff


	//----- nvinfo : EIATTR_MERCURY_ISA_VERSION
	.align		4
        /*0090*/ 	.byte	0x03, 0x5f
        /*0092*/ 	.short	0x0101


	//----- nvinfo : EIATTR_VRC_CTA_INIT_COUNT
	.align		4
        /*0094*/ 	.byte	0x02, 0x4a
	.zero		1
	.zero		1


	//----- nvinfo : EIATTR_EXIT_INSTR_OFFSETS
	.align		4
        /*0098*/ 	.byte	0x04, 0x1c
        /*009a*/ 	.short	(.L_638 - .L_637)


	//   ....[0]....
.L_637:
        /*009c*/ 	.word	0x000000a0


	//   ....[1]....
        /*00a0*/ 	.word	0x00000980


	//----- nvinfo : EIATTR_CBANK_PARAM_SIZE
	.align		4
.L_638:
        /*00a4*/ 	.byte	0x03, 0x19
        /*00a6*/ 	.short	0x002c


	//----- nvinfo : EIATTR_PARAM_CBANK
	.align		4
        /*00a8*/ 	.byte	0x04, 0x0a
        /*00aa*/ 	.short	(.L_640 - .L_639)
	.align		4
.L_639:
        /*00ac*/ 	.word	index@(.nv.constant0.add_number_kernel)
        /*00b0*/ 	.short	0x0380
        /*00b2*/ 	.short	0x002c


	//----- nvinfo : EIATTR_SW_WAR
	.align		4
.L_640:
        /*00b4*/ 	.byte	0x04, 0x36
        /*00b6*/ 	.short	(.L_642 - .L_641)
.L_641:
        /*00b8*/ 	.word	0x00000008
.L_642:


//--------------------- .nv.info.add_scalar_kernel --------------------------
	.section	.nv.info.add_scalar_kernel,"",@"SHT_CUDA_INFO"
	.sectionflags	@""
	.align	4


	//----- nvinfo : EIATTR_CUDA_API_VERSION
	.align		4
        /*0000*/ 	.byte	0x04, 0x37
        /*0002*/ 	.short	(.L_644 - .L_643)
.L_643:
        /*0004*/ 	.word	0x00000082


	//----- nvinfo : EIATTR_KPARAM_INFO
	.align		4
.L_644:
        /*0008*/ 	.byte	0x04, 0x17
        /*000a*/ 	.short	(.L_646 - .L_645)
.L_645:
        /*000c*/ 	.word	0x00000000
        /*0010*/ 	.short	0x0003
        /*0012*/ 	.short	0x0018
        /*0014*/ 	.byte	0x00, 0xf5, 0x21, 0x00


	//----- nvinfo : EIATTR_KPARAM_INFO
	.align		4
.L_646:
        /*0018*/ 	.byte	0x04, 0x17
        /*001a*/ 	.short	(.L_648 - .L_647)
.L_647:
        /*001c*/ 	.word	0x00000000
        /*0020*/ 	.short	0x0002
        /*0022*/ 	.short	0x0010
        /*0024*/ 	.byte	0x00, 0xf0, 0x11, 0x00


	//----- nvinfo : EIATTR_KPARAM_INFO
	.align		4
.L_648:
        /*0028*/ 	.byte	0x04, 0x17
        /*002a*/ 	.short	(.L_650 - .L_649)
.L_649:
        /*002c*/ 	.word	0x00000000
        /*0030*/ 	.short	0x0001
        /*0032*/ 	.short	0x0008
        /*0034*/ 	.byte	0x00, 0xf5, 0x21, 0x00


	//----- nvinfo : EIATTR_KPARAM_INFO
	.align		4
.L_650:
        /*0038*/ 	.byte	0x04, 0x17
        /*003a*/ 	.short	(.L_652 - .L_651)
.L_651:
        /*003c*/ 	.word	0x00000000
        /*0040*/ 	.short	0x0000
        /*0042*/ 	.short	0x0000
        /*0044*/ 	.byte	0x00, 0xf0, 0x11, 0x00


	//----- nvinfo : EIATTR_SPARSE_MMA_MASK
	.align		4
.L_652:
        /*0048*/ 	.byte	0x03, 0x50
        /*004a*/ 	.short	0x0000


	//----- nvinfo : EIATTR_MAXREG_COUNT
	.align		4
        /*004c*/ 	.byte	0x03, 0x1b
        /*004e*/ 	.short	0x00ff


	//----- nvinfo : EIATTR_MERCURY_ISA_VERSION
	.align		4
        /*0050*/ 	.byte	0x03, 0x5f
        /*0052*/ 	.short	0x0101


	//----- nvinfo : EIATTR_VRC_CTA_INIT_COUNT
	.align		4
        /*0054*/ 	.byte	0x02, 0x4a
	.zero		1
	.zero		1


	//----- nvinfo : EIATTR_EXIT_INSTR_OFFSETS
	.align		4
        /*0058*/ 	.byte	0x04, 0x1c
        /*005a*/ 	.short	(.L_654 - .L_653)


	//   ....[0]....
.L_653:
        /*005c*/ 	.word	0x000000a0


	//   ....[1]....
        /*0060*/ 	.word	0x00000140


	//----- nvinfo : EIATTR_CBANK_PARAM_SIZE
	.align		4
.L_654:
        /*0064*/ 	.byte	0x03, 0x19
        /*0066*/ 	.short	0x0020


	//----- nvinfo : EIATTR_PARAM_CBANK
	.align		4
        /*0068*/ 	.byte	0x04, 0x0a
        /*006a*/ 	.short	(.L_656 - .L_655)
	.align		4
.L_655:
        /*006c*/ 	.word	index@(.nv.constant0.add_scalar_kernel)
        /*0070*/ 	.short	0x0380
        /*0072*/ 	.short	0x0020


	//----- nvinfo : EIATTR_SW_WAR
	.align		4
.L_656:
        /*0074*/ 	.byte	0x04, 0x36
        /*0076*/ 	.short	(.L_658 - .L_657)
.L_657:
        /*0078*/ 	.word	0x00000008
.L_658:


//--------------------- .nv.info.sum_channel_kernel --------------------------
	.section	.nv.info.sum_channel_kernel,"",@"SHT_CUDA_INFO"
	.sectionflags	@""
	.align	4


	//----- nvinfo : EIATTR_CUDA_API_VERSION
	.align		4
        /*0000*/ 	.byte	0x04, 0x37
        /*0002*/ 	.short	(.L_660 - .L_659)
.L_659:
        /*0004*/ 	.word	0x00000082


	//----- nvinfo : EIATTR_KPARAM_INFO
	.align		4
.L_660:
        /*0008*/ 	.byte	0x04, 0x17
        /*000a*/ 	.short	(.L_662 - .L_661)
.L_661:
        /*000c*/ 	.word	0x00000000
        /*0010*/ 	.short	0x0005
        /*0012*/ 	.short	0x0020
        /*0014*/ 	.byte	0x00, 0xf0, 0x11, 0x00


	//----- nvinfo : EIATTR_KPARAM_INFO
	.align		4
.L_662:
        /*0018*/ 	.byte	0x04, 0x17
        /*001a*/ 	.short	(.L_664 - .L_663)
.L_663:
        /*001c*/ 	.word	0x00000000
        /*0020*/ 	.short	0x0004
        /*0022*/ 	.short	0x001c
        /*0024*/ 	.byte	0x00, 0xf0, 0x11, 0x00


	//----- nvinfo : EIATTR_KPARAM_INFO
	.align		4
.L_664:
        /*0028*/ 	.byte	0x04, 0x17
        /*002a*/ 	.short	(.L_666 - .L_665)
.L_665:
        /*002c*/ 	.word	0x00000000
        /*0030*/ 	.short	0x0003
        /*0032*/ 	.short	0x0018
        /*0034*/ 	.byte	0x00, 0xf0, 0x11, 0x00


	//----- nvinfo : EIATTR_KPARAM_INFO
	.align		4
.L_666:
        /*0038*/ 	.byte	0x04, 0x17
        /*003a*/ 	.short	(.L_668 - .L_667)
.L_667:
        /*003c*/ 	.word	0x00000000
        /*0040*/ 	.short	0x0002
        /*0042*/ 	.short	0x0010
        /*0044*/ 	.byte	0x00, 0xf5, 0x21, 0x00


	//----- nvinfo : EIATTR_KPARAM_INFO
	.align		4
.L_668:
        /*0048*/ 	.byte	0x04, 0x17
        /*004a*/ 	.short	(.L_670 - .L_669)
.L_669:
        /*004c*/ 	.word	0x00000000
        /*0050*/ 	.short	0x0001
        /*0052*/ 	.short	0x0008
        /*0054*/ 	.byte	0x00, 0xf5, 0x21, 0x00


	//----- nvinfo : EIATTR_KPARAM_INFO
	.align		4
.L_670:
        /*0058*/ 	.byte	0x04, 0x17
        /*005a*/ 	.short	(.L_672 - .L_671)
.L_671:
        /*005c*/ 	.word	0x00000000
        /*0060*/ 	.short	0x0000
        /*0062*/ 	.short	0x0000
        /*0064*/ 	.byte	0x00, 0xf0, 0x11, 0x00


	//----- nvinfo : EIATTR_SPARSE_MMA_MASK
	.align		4
.L_672:
        /*0068*/ 	.byte	0x03, 0x50
        /*006a*/ 	.short	0x0000


	//----- nvinfo : EIATTR_MAXREG_COUNT
	.align		4
        /*006c*/ 	.byte	0x03, 0x1b
        /*006e*/ 	.short	0x00ff


	//----- nvinfo : EIATTR_MERCURY_ISA_VERSION
	.align		4
        /*0070*/ 	.byte	0x03, 0x5f
        /*0072*/ 	.short	0x0101


	//----- nvinfo : EIATTR_VRC_CTA_INIT_COUNT
	.align		4
        /*0074*/ 	.byte	0x02, 0x4a
	.zero		1
	.zero		1


	//----- nvinfo : EIATTR_EXIT_INSTR_OFFSETS
	.align		4
        /*0078*/ 	.byte	0x04, 0x1c
        /*007a*/ 	.short	(.L_674 - .L_673)


	//   ....[0]....
.L_673:
        /*007c*/ 	.word	0x000000a0


	//   ....[1]....
        /*0080*/ 	.word	0x00000100


	//   ....[2]....
        /*0084*/ 	.word	0x00000580


	//   ....[3]....
        /*0088*/ 	.word	0x00000790


	//   ....[4]....
        /*008c*/ 	.word	0x000008e0


	//   ....[5]....
        /*0090*/ 	.word	0x000009a0


	//----- nvinfo : EIATTR_CBANK_PARAM_SIZE
	.align		4
.L_674:
        /*0094*/ 	.byte	0x03, 0x19
        /*0096*/ 	.short	0x0024


	//----- nvinfo : EIATTR_PARAM_CBANK
	.align		4
        /*0098*/ 	.byte	0x04, 0x0a
        /*009a*/ 	.short	(.L_676 - .L_675)
	.align		4
.L_675:
        /*009c*/ 	.word	index@(.nv.constant0.sum_channel_kernel)
        /*00a0*/ 	.short	0x0380
        /*00a2*/ 	.short	0x0024


	//----- nvinfo : EIATTR_SW_WAR
	.align		4
.L_676:
        /*00a4*/ 	.byte	0x04, 0x36
        /*00a6*/ 	.short	(.L_678 - .L_677)
.L_677:
        /*00a8*/ 	.word	0x00000008
.L_678:


//--------------------- .nv.info.sum_kernel       --------------------------
	.section	.nv.info.sum_kernel,"",@"SHT_CUDA_INFO"
	.sectionflags	@""
	.align	4


	//----- nvinfo : EIATTR_CUDA_API_VERSION
	.align		4
        /*0000*/ 	.byte	0x04, 0x37
        /*0002*/ 	.short	(.L_680 - .L_679)
.L_679:
        /*0004*/ 	.word	0x00000082


	//----- nvinfo : EIATTR_KPARAM_INFO
	.align		4
.L_680:
        /*0008*/ 	.byte	0x04, 0x17
        /*000a*/ 	.short	(.L_682 - .L_681)
.L_681:
        /*000c*/ 	.word	0x00000000
        /*0010*/ 	.short	0x0002
        /*0012*/ 	.short	0x0010
        /*0014*/ 	.byte	0x00, 0xf5, 0x21, 0x00


	//----- nvinfo : EIATTR_KPARAM_INFO
	.align		4
.L_682:
        /*0018*/ 	.byte	0x04, 0x17
        /*001a*/ 	.short	(.L_684 - .L_683)
.L_683:
        /*001c*/ 	.word	0x00000000
        /*0020*/ 	.short	0x0001
        /*0022*/ 	.short	0x0008
        /*0024*/ 	.byte	0x00, 0xf5, 0x21, 0x00


	//----- nvinfo : EIATTR_KPARAM_INFO
	.align		4
.L_684:
        /*0028*/ 	.byte	0x04, 0x17
        /*002a*/ 	.short	(.L_686 - .L_685)
.L_685:
        /*002c*/ 	.word	0x00000000
        /*0030*/ 	.short	0x0000
        /*0032*/ 	.short	0x0000
        /*0034*/ 	.byte	0x00, 0xf0, 0x11, 0x00


	//----- nvinfo : EIATTR_SPARSE_MMA_MASK
	.align		4
.L_686:
        /*0038*/ 	.byte	0x03, 0x50
        /*003a*/ 	.short	0x0000


	//----- nvinfo : EIATTR_MAXREG_COUNT
	.align		4
        /*003c*/ 	.byte	0x03, 0x1b
        /*003e*/ 	.short	0x00ff


	//----- nvinfo : EIATTR_MERCURY_ISA_VERSION
	.align		4
        /*0040*/ 	.byte	0x03, 0x5f
        /*0042*/ 	.short	0x0101


	//----- nvinfo : EIATTR_VRC_CTA_INIT_COUNT
	.align		4
        /*0044*/ 	.byte	0x02, 0x4a
	.zero		1
	.zero		1


	//----- nvinfo : EIATTR_EXIT_INSTR_OFFSETS
	.align		4
        /*0048*/ 	.byte	0x04, 0x1c
        /*004a*/ 	.short	(.L_688 - .L_687)


	//   ....[0]....
.L_687:
        /*004c*/ 	.word	0x000000b0


	//   ....[1]....
        /*0050*/ 	.word	0x00000520


	//   ....[2]....
        /*0054*/ 	.word	0x00000720


	//   ....[3]....
        /*0058*/ 	.word	0x00000860


	//   ....[4]....
        /*005c*/ 	.word	0x00000920


	//----- nvinfo : EIATTR_CBANK_PARAM_SIZE
	.align		4
.L_688:
        /*0060*/ 	.byte	0x03, 0x19
        /*0062*/ 	.short	0x0018


	//----- nvinfo : EIATTR_PARAM_CBANK
	.align		4
        /*0064*/ 	.byte	0x04, 0x0a
        /*0066*/ 	.short	(.L_690 - .L_689)
	.align		4
.L_689:
        /*0068*/ 	.word	index@(.nv.constant0.sum_kernel)
        /*006c*/ 	.short	0x0380
        /*006e*/ 	.short	0x0018


	//----- nvinfo : EIATTR_SW_WAR
	.align		4
.L_690:
        /*0070*/ 	.byte	0x04, 0x36
        /*0072*/ 	.short	(.L_692 - .L_691)
.L_691:
        /*0074*/ 	.word	0x00000008
.L_692:


//--------------------- .nv.info.add_kernel       --------------------------
	.section	.nv.info.add_kernel,"",@"SHT_CUDA_INFO"
	.sectionflags	@""
	.align	4


	//----- nvinfo : EIATTR_CUDA_API_VERSION
	.align		4
        /*0000*/ 	.byte	0x04, 0x37
        /*0002*/ 	.short	(.L_694 - .L_693)
.L_693:
        /*0004*/ 	.word	0x00000082


	//----- nvinfo : EIATTR_KPARAM_INFO
	.align		4
.L_694:
        /*0008*/ 	.byte	0x04, 0x17
        /*000a*/ 	.short	(.L_696 - .L_695)
.L_695:
        /*000c*/ 	.word	0x00000000
        /*0010*/ 	.short	0x0003
        /*0012*/ 	.short	0x0018
        /*0014*/ 	.byte	0x00, 0xf5, 0x21, 0x00


	//----- nvinfo : EIATTR_KPARAM_INFO
	.align		4
.L_696:
        /*0018*/ 	.byte	0x04, 0x17
        /*001a*/ 	.short	(.L_698 - .L_697)
.L_697:
        /*001c*/ 	.word	0x00000000
        /*0020*/ 	.short	0x0002
        /*0022*/ 	.short	0x0010
        /*0024*/ 	.byte	0x00, 0xf5, 0x21, 0x00


	//----- nvinfo : EIATTR_KPARAM_INFO
	.align		4
.L_698:
        /*0028*/ 	.byte	0x04, 0x17
        /*002a*/ 	.short	(.L_700 - .L_699)
.L_699:
        /*002c*/ 	.word	0x00000000
        /*0030*/ 	.short	0x0001
        /*0032*/ 	.short	0x0008
        /*0034*/ 	.byte	0x00, 0xf5, 0x21, 0x00


	//----- nvinfo : EIATTR_KPARAM_INFO
	.align		4
.L_700:
        /*0038*/ 	.byte	0x04, 0x17
        /*003a*/ 	.short	(.L_702 - .L_701)
.L_701:
        /*003c*/ 	.word	0x00000000
        /*0040*/ 	.short	0x0000
        /*0042*/ 	.short	0x0000
        /*0044*/ 	.byte	0x00, 0xf0, 0x11, 0x00


	//----- nvinfo : EIATTR_SPARSE_MMA_MASK
	.align		4
.L_702:
        /*0048*/ 	.byte	0x03, 0x50
        /*004a*/ 	.short	0x0000


	//----- nvinfo : EIATTR_MAXREG_COUNT
	.align		4
        /*004c*/ 	.byte	0x03, 0x1b
        /*004e*/ 	.short	0x00ff


	//----- nvinfo : EIATTR_MERCURY_ISA_VERSION
	.align		4
        /*0050*/ 	.byte	0x03, 0x5f
        /*0052*/ 	.short	0x0101


	//----- nvinfo : EIATTR_VRC_CTA_INIT_COUNT
	.align		4
        /*0054*/ 	.byte	0x02, 0x4a
	.zero		1
	.zero		1


	//----- nvinfo : EIATTR_EXIT_INSTR_OFFSETS
	.align		4
        /*0058*/ 	.byte	0x04, 0x1c
        /*005a*/ 	.short	(.L_704 - .L_703)


	//   ....[0]....
.L_703:
        /*005c*/ 	.word	0x000000a0


	//   ....[1]....
        /*0060*/ 	.word	0x00000160


	//----- nvinfo : EIATTR_CBANK_PARAM_SIZE
	.align		4
.L_704:
        /*0064*/ 	.byte	0x03, 0x19
        /*0066*/ 	.short	0x0020


	//----- nvinfo : EIATTR_PARAM_CBANK
	.align		4
        /*0068*/ 	.byte	0x04, 0x0a
        /*006a*/ 	.short	(.L_706 - .L_705)
	.align		4
.L_705:
        /*006c*/ 	.word	index@(.nv.constant0.add_kernel)
        /*0070*/ 	.short	0x0380
        /*0072*/ 	.short	0x0020


	//----- nvinfo : EIATTR_SW_WAR
	.align		4
.L_706:
        /*0074*/ 	.byte	0x04, 0x36
        /*0076*/ 	.short	(.L_708 - .L_707)
.L_707:
        /*0078*/ 	.word	0x00000008
.L_708:


//--------------------- .nv.info.broadcast_number_kernel --------------------------
	.section	.nv.info.broadcast_number_kernel,"",@"SHT_CUDA_INFO"
	.sectionflags	@""
	.align	4


	//----- nvinfo : EIATTR_CUDA_API_VERSION
	.align		4
        /*0000*/ 	.byte	0x04, 0x37
        /*0002*/ 	.short	(.L_710 - .L_709)
.L_709:
        /*0004*/ 	.word	0x00000082


	//----- nvinfo : EIATTR_KPARAM_INFO
	.align		4
.L_710:
        /*0008*/ 	.byte	0x04, 0x17
        /*000a*/ 	.short	(.L_712 - .L_711)
.L_711:
        /*000c*/ 	.word	0x00000000
        /*0010*/ 	.short	0x0005
        /*0012*/ 	.short	0x0020
        /*0014*/ 	.byte	0x00, 0xf0, 0x11, 0x00


	//----- nvinfo : EIATTR_KPARAM_INFO
	.align		4
.L_712:
        /*0018*/ 	.byte	0x04, 0x17
        /*001a*/ 	.short	(.L_714 - .L_713)
.L_713:
        /*001c*/ 	.word	0x00000000
        /*0020*/ 	.short	0x0004
        /*0022*/ 	.short	0x001c
        /*0024*/ 	.byte	0x00, 0xf0, 0x11, 0x00


	//----- nvinfo : EIATTR_KPARAM_INFO
	.align		4
.L_714:
        /*0028*/ 	.byte	0x04, 0x17
        /*002a*/ 	.short	(.L_716 - .L_715)
.L_715:
        /*002c*/ 	.word	0x00000000
        /*0030*/ 	.short	0x0003
        /*0032*/ 	.short	0x0018
        /*0034*/ 	.byte	0x00, 0xf0, 0x11, 0x00


	//----- nvinfo : EIATTR_KPARAM_INFO
	.align		4
.L_716:
        /*0038*/ 	.byte	0x04, 0x17
        /*003a*/ 	.short	(.L_718 - .L_717)
.L_717:
        /*003c*/ 	.word	0x00000000
        /*0040*/ 	.short	0x0002
        /*0042*/ 	.short	0x0010
        /*0044*/ 	.byte	0x00, 0xf5, 0x21, 0x00


	//----- nvinfo : EIATTR_KPARAM_INFO
	.align		4
.L_718:
        /*0048*/ 	.byte	0x04, 0x17
        /*004a*/ 	.short	(.L_720 - .L_719)
.L_719:
        /*004c*/ 	.word	0x00000000
        /*0050*/ 	.short	0x0001
        /*0052*/ 	.short	0x0008
        /*0054*/ 	.byte	0x00, 0xf5, 0x21, 0x00


	//----- nvinfo : EIATTR_KPARAM_INFO
	.align		4
.L_720:
        /*0058*/ 	.byte	0x04, 0x17
        /*005a*/ 	.short	(.L_722 - .L_721)
.L_721:
        /*005c*/ 	.word	0x00000000
        /*0060*/ 	.short	0x0000
        /*0062*/ 	.short	0x0000
        /*0064*/ 	.byte	0x00, 0xf0, 0x11, 0x00


	//----- nvinfo : EIATTR_SPARSE_MMA_MASK
	.align		4
.L_722:
        /*0068*/ 	.byte	0x03, 0x50
        /*006a*/ 	.short	0x0000


	//----- nvinfo : EIATTR_MAXREG_COUNT
	.align		4
        /*006c*/ 	.byte	0x03, 0x1b
        /*006e*/ 	.short	0x00ff


	//----- nvinfo : EIATTR_MERCURY_ISA_VERSION
	.align		4
        /*0070*/ 	.byte	0x03, 0x5f
        /*0072*/ 	.short	0x0101


	//----- nvinfo : EIATTR_VRC_CTA_INIT_COUNT
	.align		4
        /*0074*/ 	.byte	0x02, 0x4a
	.zero		1
	.zero		1


	//----- nvinfo : EIATTR_EXIT_INSTR_OFFSETS
	.align		4
        /*0078*/ 	.byte	0x04, 0x1c
        /*007a*/ 	.short	(.L_724 - .L_723)


	//   ....[0]....
.L_723:
        /*007c*/ 	.word	0x000000a0


	//   ....[1]....
        /*0080*/ 	.word	0x000005d0


	//----- nvinfo : EIATTR_CBANK_PARAM_SIZE
	.align		4
.L_724:
        /*0084*/ 	.byte	0x03, 0x19
        /*0086*/ 	.short	0x0024


	//----- nvinfo : EIATTR_PARAM_CBANK
	.align		4
        /*0088*/ 	.byte	0x04, 0x0a
        /*008a*/ 	.short	(.L_726 - .L_725)
	.align		4
.L_725:
        /*008c*/ 	.word	index@(.nv.constant0.broadcast_number_kernel)
        /*0090*/ 	.short	0x0380
        /*0092*/ 	.short	0x0024


	//----- nvinfo : EIATTR_SW_WAR
	.align		4
.L_726:
        /*0094*/ 	.byte	0x04, 0x36
        /*0096*/ 	.short	(.L_728 - .L_727)
.L_727:
        /*0098*/ 	.word	0x00000008
.L_728:


//--------------------- .nv.info.broadcast_kernel --------------------------
	.section	.nv.info.broadcast_kernel,"",@"SHT_CUDA_INFO"
	.sectionflags	@""
	.align	4


	//----- nvinfo : EIATTR_CUDA_API_VERSION
	.align		4
        /*0000*/ 	.byte	0x04, 0x37
        /*0002*/ 	.short	(.L_730 - .L_729)
.L_729:
        /*0004*/ 	.word	0x00000082


	//----- nvinfo : EIATTR_KPARAM_INFO
	.align		4
.L_730:
        /*0008*/ 	.byte	0x04, 0x17
        /*000a*/ 	.short	(.L_732 - .L_731)
.L_731:
        /*000c*/ 	.word	0x00000000
        /*0010*/ 	.short	0x0002
        /*0012*/ 	.short	0x0010
        /*0014*/ 	.byte	0x00, 0xf5, 0x21, 0x00


	//----- nvinfo : EIATTR_KPARAM_INFO
	.align		4
.L_732:
        /*0018*/ 	.byte	0x04, 0x17
        /*001a*/ 	.short	(.L_734 - .L_733)
.L_733:
        /*001c*/ 	.word	0x00000000
        /*0020*/ 	.short	0x0001
        /*0022*/ 	.short	0x0008
        /*0024*/ 	.byte	0x00, 0xf5, 0x21, 0x00


	//----- nvinfo : EIATTR_KPARAM_INFO
	.align		4
.L_734:
        /*0028*/ 	.byte	0x04, 0x17
        /*002a*/ 	.short	(.L_736 - .L_735)
.L_735:
        /*002c*/ 	.word	0x00000000
        /*0030*/ 	.short	0x0000
        /*0032*/ 	.short	0x0000
        /*0034*/ 	.byte	0x00, 0xf0, 0x11, 0x00


	//----- nvinfo : EIATTR_SPARSE_MMA_MASK
	.align		4
.L_736:
        /*0038*/ 	.byte	0x03, 0x50
        /*003a*/ 	.short	0x0000


	//----- nvinfo : EIATTR_MAXREG_COUNT
	.align		4
        /*003c*/ 	.byte	0x03, 0x1b
        /*003e*/ 	.short	0x00ff


	//----- nvinfo : EIATTR_MERCURY_ISA_VERSION
	.align		4
        /*0040*/ 	.byte	0x03, 0x5f
        /*0042*/ 	.short	0x0101


	//----- nvinfo : EIATTR_VRC_CTA_INIT_COUNT
	.align		4
        /*0044*/ 	.byte	0x02, 0x4a
	.zero		1
	.zero		1


	//----- nvinfo : EIATTR_EXIT_INSTR_OFFSETS
	.align		4
        /*0048*/ 	.byte	0x04, 0x1c
        /*004a*/ 	.short	(.L_738 - .L_737)


	//   ....[0]....
.L_737:
        /*004c*/ 	.word	0x000000a0


	//   ....[1]....
        /*0050*/ 	.word	0x00000110


	//----- nvinfo : EIATTR_CBANK_PARAM_SIZE
	.align		4
.L_738:
        /*0054*/ 	.byte	0x03, 0x19
        /*0056*/ 	.short	0x0018


	//----- nvinfo : EIATTR_PARAM_CBANK
	.align		4
        /*0058*/ 	.byte	0x04, 0x0a
        /*005a*/ 	.short	(.L_740 - .L_739)
	.align		4
.L_739:
        /*005c*/ 	.word	index@(.nv.constant0.broadcast_kernel)
        /*0060*/ 	.short	0x0380
        /*0062*/ 	.short	0x0018


	//----- nvinfo : EIATTR_SW_WAR
	.align		4
.L_740:
        /*0064*/ 	.byte	0x04, 0x36
        /*0066*/ 	.short	(.L_742 - .L_741)
.L_741:
        /*0068*/ 	.word	0x00000008
.L_742:


//--------------------- .nv.info.copy_channel_kernel --------------------------
	.section	.nv.info.copy_channel_kernel,"",@"SHT_CUDA_INFO"
	.sectionflags	@""
	.align	4


	//----- nvinfo : EIATTR_CUDA_API_VERSION
	.align		4
        /*0000*/ 	.byte	0x04, 0x37
        /*0002*/ 	.short	(.L_744 - .L_743)
.L_743:
        /*0004*/ 	.word	0x00000082


	//----- nvinfo : EIATTR_KPARAM_INFO
	.align		4
.L_744:
        /*0008*/ 	.byte	0x04, 0x17
        /*000a*/ 	.short	(.L_746 - .L_745)
.L_745:
        /*000c*/ 	.word	0x00000000
        /*0010*/ 	.short	0x0008
        /*0012*/ 	.short	0x002c
        /*0014*/ 	.byte	0x00, 0xf0, 0x11, 0x00


	//----- nvinfo : EIATTR_KPARAM_INFO
	.align		4
.L_746:
        /*0018*/ 	.byte	0x04, 0x17
        /*001a*/ 	.short	(.L_748 - .L_747)
.L_747:
        /*001c*/ 	.word	0x00000000
        /*0020*/ 	.short	0x0007
        /*0022*/ 	.short	0x0028
        /*0024*/ 	.byte	0x00, 0xf0, 0x11, 0x00


	//----- nvinfo : EIATTR_KPARAM_INFO
	.align		4
.L_748:
        /*0028*/ 	.byte	0x04, 0x17
        /*002a*/ 	.short	(.L_750 - .L_749)
.L_749:
        /*002c*/ 	.word	0x00000000
        /*0030*/ 	.short	0x0006
        /*0032*/ 	.short	0x0024
        /*0034*/ 	.byte	0x00, 0xf0, 0x11, 0x00


	//----- nvinfo : EIATTR_KPARAM_INFO
	.align		4
.L_750:
        /*0038*/ 	.byte	0x04, 0x17
        /*003a*/ 	.short	(.L_752 - .L_751)
.L_751:
        /*003c*/ 	.word	0x00000000
        /*0040*/ 	.short	0x0005
        /*0042*/ 	.short	0x0020
        /*0044*/ 	.byte	0x00, 0xf0, 0x11, 0x00


	//----- nvinfo : EIATTR_KPARAM_INFO
	.align		4
.L_752:
        /*0048*/ 	.byte	0x04, 0x17
        /*004a*/ 	.short	(.L_754 - .L_753)
.L_753:
        /*004c*/ 	.word	0x00000000
        /*0050*/ 	.short	0x0004
        /*0052*/ 	.short	0x001c
        /*0054*/ 	.byte	0x00, 0xf0, 0x11, 0x00


	//----- nvinfo : EIATTR_KPARAM_INFO
	.align		4
.L_754:
        /*0058*/ 	.byte	0x04, 0x17
        /*005a*/ 	.short	(.L_756 - .L_755)
.L_755:
        /*005c*/ 	.word	0x00000000
        /*0060*/ 	.short	0x0003
        /*0062*/ 	.short	0x0018
        /*0064*/ 	.byte	0x00, 0xf0, 0x11, 0x00


	//----- nvinfo : EIATTR_KPARAM_INFO
	.align		4
.L_756:
        /*0068*/ 	.byte	0x04, 0x17
        /*006a*/ 	.short	(.L_758 - .L_757)
.L_757:
        /*006c*/ 	.word	0x00000000
        /*0070*/ 	.short	0x0002
        /*0072*/ 	.short	0x0010
        /*0074*/ 	.byte	0x00, 0xf5, 0x21, 0x00


	//----- nvinfo : EIATTR_KPARAM_INFO
	.align		4
.L_758:
        /*0078*/ 	.byte	0x04, 0x17
        /*007a*/ 	.short	(.L_760 - .L_759)
.L_759:
        /*007c*/ 	.word	0x00000000
        /*0080*/ 	.short	0x0001
        /*0082*/ 	.short	0x0008
        /*0084*/ 	.byte	0x00, 0xf5, 0x21, 0x00


	//----- nvinfo : EIATTR_KPARAM_INFO
	.align		4
.L_760:
        /*0088*/ 	.byte	0x04, 0x17
        /*008a*/ 	.short	(.L_762 - .L_761)
.L_761:
        /*008c*/ 	.word	0x00000000
        /*0090*/ 	.short	0x0000
        /*0092*/ 	.short	0x0000
        /*0094*/ 	.byte	0x00, 0xf0, 0x11, 0x00


	//----- nvinfo : EIATTR_SPARSE_MMA_MASK
	.align		4
.L_762:
        /*0098*/ 	.byte	0x03, 0x50
        /*009a*/ 	.short	0x0000


	//----- nvinfo : EIATTR_MAXREG_COUNT
	.align		4
        /*009c*/ 	.byte	0x03, 0x1b
        /*009e*/ 	.short	0x00ff


	//----- nvinfo : EIATTR_MERCURY_ISA_VERSION
	.align		4
        /*00a0*/ 	.byte	0x03, 0x5f
        /*00a2*/ 	.short	0x0101


	//----- nvinfo : EIATTR_VRC_CTA_INIT_COUNT
	.align		4
        /*00a4*/ 	.byte	0x02, 0x4a
	.zero		1
	.zero		1


	//----- nvinfo : EIATTR_EXIT_INSTR_OFFSETS
	.align		4
        /*00a8*/ 	.byte	0x04, 0x1c
        /*00aa*/ 	.short	(.L_764 - .L_763)


	//   ....[0]....
.L_763:
        /*00ac*/ 	.word	0x000000a0


	//   ....[1]....
        /*00b0*/ 	.word	0x00000cf0


	//   ....[2]....
        /*00b4*/ 	.word	0x00000d60


	//----- nvinfo : EIATTR_CBANK_PARAM_SIZE
	.align		4
.L_764:
        /*00b8*/ 	.byte	0x03, 0x19
        /*00ba*/ 	.short	0x0030


	//----- nvinfo : EIATTR_PARAM_CBANK
	.align		4
        /*00bc*/ 	.byte	0x04, 0x0a
        /*00be*/ 	.short	(.L_766 - .L_765)
	.align		4
.L_765:
        /*00c0*/ 	.word	index@(.nv.constant0.copy_channel_kernel)
        /*00c4*/ 	.short	0x0380
        /*00c6*/ 	.short	0x0030


	//----- nvinfo : EIATTR_SW_WAR
	.align		4
.L_766:
        /*00c8*/ 	.byte	0x04, 0x36
        /*00ca*/ 	.short	(.L_768 - .L_767)
.L_767:
        /*00cc*/ 	.word	0x00000008
.L_768:


//--------------------- .nv.info.copy_number_kernel --------------------------
	.section	.nv.info.copy_number_kernel,"",@"SHT_CUDA_INFO"
	.sectionflags	@""
	.align	4


	//----- nvinfo : EIATTR_CUDA_API_VERSION
	.align		4
        /*0000*/ 	.byte	0x04, 0x37
        /*0002*/ 	.short	(.L_770 - .L_769)
.L_769:
        /*0004*/ 	.word	0x00000082


	//----- nvinfo : EIATTR_KPARAM_INFO
	.align		4
.L_770:
        /*0008*/ 	.byte	0x04, 0x17
        /*000a*/ 	.short	(.L_772 - .L_771)
.L_771:
        /*000c*/ 	.word	0x00000000
        /*0010*/ 	.short	0x0008
        /*0012*/ 	.short	0x002c
        /*0014*/ 	.byte	0x00, 0xf0, 0x11, 0x00


	//----- nvinfo : EIATTR_KPARAM_INFO
	.align		4
.L_772:
        /*0018*/ 	.byte	0x04, 0x17
        /*001a*/ 	.short	(.L_774 - .L_773)
.L_773:
        /*001c*/ 	.word	0x00000000
        /*0020*/ 	.short	0x0007
        /*0022*/ 	.short	0x0028
        /*0024*/ 	.byte	0x00, 0xf0, 0x11, 0x00


	//----- nvinfo : EIATTR_KPARAM_INFO
	.align		4
.L_774:
        /*0028*/ 	.byte	0x04, 0x17
        /*002a*/ 	.short	(.L_776 - .L_775)
.L_775:
        /*002c*/ 	.word	0x00000000
        /*0030*/ 	.short	0x0006
        /*0032*/ 	.short	0x0024
        /*0034*/ 	.byte	0x00, 0xf0, 0x11, 0x00


	//----- nvinfo : EIATTR_KPARAM_INFO
	.align		4
.L_776:
        /*0038*/ 	.byte	0x04, 0x17
        /*003a*/ 	.short	(.L_778 - .L_777)
.L_777:
        /*003c*/ 	.word	0x00000000
        /*0040*/ 	.short	0x0005
        /*0042*/ 	.short	0x0020
        /*0044*/ 	.byte	0x00, 0xf0, 0x11, 0x00


	//----- nvinfo : EIATTR_KPARAM_INFO
	.align		4
.L_778:
        /*0048*/ 	.byte	0x04, 0x17
        /*004a*/ 	.short	(.L_780 - .L_779)
.L_779:
        /*004c*/ 	.word	0x00000000
        /*0050*/ 	.short	0x0004
        /*0052*/ 	.short	0x001c
        /*0054*/ 	.byte	0x00, 0xf0, 0x11, 0x00


	//----- nvinfo : EIATTR_KPARAM_INFO
	.align		4
.L_780:
        /*0058*/ 	.byte	0x04, 0x17
        /*005a*/ 	.short	(.L_782 - .L_781)
.L_781:
        /*005c*/ 	.word	0x00000000
        /*0060*/ 	.short	0x0003
        /*0062*/ 	.short	0x0018
        /*0064*/ 	.byte	0x00, 0xf0, 0x11, 0x00


	//----- nvinfo : EIATTR_KPARAM_INFO
	.align		4
.L_782:
        /*0068*/ 	.byte	0x04, 0x17
        /*006a*/ 	.short	(.L_784 - .L_783)
.L_783:
        /*006c*/ 	.word	0x00000000
        /*0070*/ 	.short	0x0002
        /*0072*/ 	.short	0x0010
        /*0074*/ 	.byte	0x00, 0xf5, 0x21, 0x00


	//----- nvinfo : EIATTR_KPARAM_INFO
	.align		4
.L_784:
        /*0078*/ 	.byte	0x04, 0x17
        /*007a*/ 	.short	(.L_786 - .L_785)
.L_785:
        /*007c*/ 	.word	0x00000000
        /*0080*/ 	.short	0x0001
        /*0082*/ 	.short	0x0008
        /*0084*/ 	.byte	0x00, 0xf5, 0x21, 0x00


	//----- nvinfo : EIATTR_KPARAM_INFO
	.align		4
.L_786:
        /*0088*/ 	.byte	0x04, 0x17
        /*008a*/ 	.short	(.L_788 - .L_787)
.L_787:
        /*008c*/ 	.word	0x00000000
        /*0090*/ 	.short	0x0000
        /*0092*/ 	.short	0x0000
        /*0094*/ 	.byte	0x00, 0xf0, 0x11, 0x00


	//----- nvinfo : EIATTR_SPARSE_MMA_MASK
	.align		4
.L_788:
        /*0098*/ 	.byte	0x03, 0x50
        /*009a*/ 	.short	0x0000


	//----- nvinfo : EIATTR_MAXREG_COUNT
	.align		4
        /*009c*/ 	.byte	0x03, 0x1b
        /*009e*/ 	.short	0x00ff


	//----- nvinfo : EIATTR_MERCURY_ISA_VERSION
	.align		4
        /*00a0*/ 	.byte	0x03, 0x5f
        /*00a2*/ 	.short	0x0101


	//----- nvinfo : EIATTR_VRC_CTA_INIT_COUNT
	.align		4
        /*00a4*/ 	.byte	0x02, 0x4a
	.zero		1
	.zero		1


	//----- nvinfo : EIATTR_EXIT_INSTR_OFFSETS
	.align		4
        /*00a8*/ 	.byte	0x04, 0x1c
        /*00aa*/ 	.short	(.L_790 - .L_789)


	//   ....[0]....
.L_789:
        /*00ac*/ 	.word	0x000000a0


	//   ....[1]....
        /*00b0*/ 	.word	0x00000960


	//   ....[2]....
        /*00b4*/ 	.word	0x000009d0


	//----- nvinfo : EIATTR_CBANK_PARAM_SIZE
	.align		4
.L_790:
        /*00b8*/ 	.byte	0x03, 0x19
        /*00ba*/ 	.short	0x0030


	//----- nvinfo : EIATTR_PARAM_CBANK
	.align		4
        /*00bc*/ 	.byte	0x04, 0x0a
        /*00be*/ 	.short	(.L_792 - .L_791)
	.align		4
.L_791:
        /*00c0*/ 	.word	index@(.nv.constant0.copy_number_kernel)
        /*00c4*/ 	.short	0x0380
        /*00c6*/ 	.short	0x0030


	//----- nvinfo : EIATTR_SW_WAR
	.align		4
.L_792:
        /*00c8*/ 	.byte	0x04, 0x36
        /*00ca*/ 	.short	(.L_794 - .L_793)
.L_793:
        /*00cc*/ 	.word	0x00000008
.L_794:


//--------------------- .nv.info.copy_kernel      --------------------------
	.section	.nv.info.copy_kernel,"",@"SHT_CUDA_INFO"
	.sectionflags	@""
	.align	4


	//----- nvinfo : EIATTR_CUDA_API_VERSION
	.align		4
        /*0000*/ 	.byte	0x04, 0x37
        /*0002*/ 	.short	(.L_796 - .L_795)
.L_795:
        /*0004*/ 	.word	0x00000082


	//----- nvinfo : EIATTR_KPARAM_INFO
	.align		4
.L_796:
        /*0008*/ 	.byte	0x04, 0x17
        /*000a*/ 	.short	(.L_798 - .L_797)
.L_797:
        /*000c*/ 	.word	0x00000000
        /*0010*/ 	.short	0x0004
        /*0012*/ 	.short	0x0020
        /*0014*/ 	.byte	0x00, 0xf0, 0x11, 0x00


	//----- nvinfo : EIATTR_KPARAM_INFO
	.align		4
.L_798:
        /*0018*/ 	.byte	0x04, 0x17
        /*001a*/ 	.short	(.L_800 - .L_799)
.L_799:
        /*001c*/ 	.word	0x00000000
        /*0020*/ 	.short	0x0003
        /*0022*/ 	.short	0x0018
        /*0024*/ 	.byte	0x00, 0xf5, 0x21, 0x00


	//----- nvinfo : EIATTR_KPARAM_INFO
	.align		4
.L_800:
        /*0028*/ 	.byte	0x04, 0x17
        /*002a*/ 	.short	(.L_802 - .L_801)
.L_801:
        /*002c*/ 	.word	0x00000000
        /*0030*/ 	.short	0x0002
        /*0032*/ 	.short	0x0010
        /*0034*/ 	.byte	0x00, 0xf0, 0x11, 0x00


	//----- nvinfo : EIATTR_KPARAM_INFO
	.align		4
.L_802:
        /*0038*/ 	.byte	0x04, 0x17
        /*003a*/ 	.short	(.L_804 - .L_803)
.L_803:
        /*003c*/ 	.word	0x00000000
        /*0040*/ 	.short	0x0001
        /*0042*/ 	.short	0x0008
        /*0044*/ 	.byte	0x00, 0xf5, 0x21, 0x00


	//----- nvinfo : EIATTR_KPARAM_INFO
	.align		4
.L_804:
        /*0048*/ 	.byte	0x04, 0x17
        /*004a*/ 	.short	(.L_806 - .L_805)
.L_805:
        /*004c*/ 	.word	0x00000000
        /*0050*/ 	.short	0x0000
        /*0052*/ 	.short	0x0000
        /*0054*/ 	.byte	0x00, 0xf0, 0x11, 0x00


	//----- nvinfo : EIATTR_SPARSE_MMA_MASK
	.align		4
.L_806:
        /*0058*/ 	.byte	0x03, 0x50
        /*005a*/ 	.short	0x0000


	//----- nvinfo : EIATTR_MAXREG_COUNT
	.align		4
        /*005c*/ 	.byte	0x03, 0x1b
        /*005e*/ 	.short	0x00ff


	//----- nvinfo : EIATTR_MERCURY_ISA_VERSION
	.align		4
        /*0060*/ 	.byte	0x03, 0x5f
        /*0062*/ 	.short	0x0101


	//----- nvinfo : EIATTR_VRC_CTA_INIT_COUNT
	.align		4
        /*0064*/ 	.byte	0x02, 0x4a
	.zero		1
	.zero		1


	//----- nvinfo : EIATTR_EXIT_INSTR_OFFSETS
	.align		4
        /*0068*/ 	.byte	0x04, 0x1c
        /*006a*/ 	.short	(.L_808 - .L_807)


	//   ....[0]....
.L_807:
        /*006c*/ 	.word	0x000000a0


	//   ....[1]....
        /*0070*/ 	.word	0x00000160


	//----- nvinfo : EIATTR_CBANK_PARAM_SIZE
	.align		4
.L_808:
        /*0074*/ 	.byte	0x03, 0x19
        /*0076*/ 	.short	0x0024


	//----- nvinfo : EIATTR_PARAM_CBANK
	.align		4
        /*0078*/ 	.byte	0x04, 0x0a
        /*007a*/ 	.short	(.L_810 - .L_809)
	.align		4
.L_809:
        /*007c*/ 	.word	index@(.nv.constant0.copy_kernel)
        /*0080*/ 	.short	0x0380
        /*0082*/ 	.short	0x0024


	//----- nvinfo : EIATTR_SW_WAR
	.align		4
.L_810:
        /*0084*/ 	.byte	0x04, 0x36
        /*0086*/ 	.short	(.L_812 - .L_811)
.L_811:
        /*0088*/ 	.word	0x00000008
.L_812:


//--------------------- .nv.info.fill_kernel      --------------------------
	.section	.nv.info.fill_kernel,"",@"SHT_CUDA_INFO"
	.sectionflags	@""
	.align	4


	//----- nvinfo : EIATTR_CUDA_API_VERSION
	.align		4
        /*0000*/ 	.byte	0x04, 0x37
        /*0002*/ 	.short	(.L_814 - .L_813)
.L_813:
        /*0004*/ 	.word	0x00000082


	//----- nvinfo : EIATTR_KPARAM_INFO
	.align		4
.L_814:
        /*0008*/ 	.byte	0x04, 0x17
        /*000a*/ 	.short	(.L_816 - .L_815)
.L_815:
        /*000c*/ 	.word	0x00000000
        /*0010*/ 	.short	0x0002
        /*0012*/ 	.short	0x0008
        /*0014*/ 	.byte	0x00, 0xf5, 0x21, 0x00


	//----- nvinfo : EIATTR_KPARAM_INFO
	.align		4
.L_816:
        /*0018*/ 	.byte	0x04, 0x17
        /*001a*/ 	.short	(.L_818 - .L_817)
.L_817:
        /*001c*/ 	.word	0x00000000
        /*0020*/ 	.short	0x0001
        /*0022*/ 	.short	0x0004
        /*0024*/ 	.byte	0x00, 0xf0, 0x11, 0x00


	//----- nvinfo : EIATTR_KPARAM_INFO
	.align		4
.L_818:
        /*0028*/ 	.byte	0x04, 0x17
        /*002a*/ 	.short	(.L_820 - .L_819)
.L_819:
        /*002c*/ 	.word	0x00000000
        /*0030*/ 	.short	0x0000
        /*0032*/ 	.short	0x0000
        /*0034*/ 	.byte	0x00, 0xf0, 0x11, 0x00


	//----- nvinfo : EIATTR_SPARSE_MMA_MASK
	.align		4
.L_820:
        /*0038*/ 	.byte	0x03, 0x50
        /*003a*/ 	.short	0x0000


	//----- nvinfo : EIATTR_MAXREG_COUNT
	.align		4
        /*003c*/ 	.byte	0x03, 0x1b
        /*003e*/ 	.short	0x00ff


	//----- nvinfo : EIATTR_MERCURY_ISA_VERSION
	.align		4
        /*0040*/ 	.byte	0x03, 0x5f
        /*0042*/ 	.short	0x0101


	//----- nvinfo : EIATTR_VRC_CTA_INIT_COUNT
	.align		4
        /*0044*/ 	.byte	0x02, 0x4a
	.zero		1
	.zero		1


	//----- nvinfo : EIATTR_EXIT_INSTR_OFFSETS
	.align		4
        /*0048*/ 	.byte	0x04, 0x1c
        /*004a*/ 	.short	(.L_822 - .L_821)


	//   ....[0]....
.L_821:
        /*004c*/ 	.word	0x000000a0


	//   ....[1]....
        /*0050*/ 	.word	0x00000100


	//----- nvinfo : EIATTR_CBANK_PARAM_SIZE
	.align		4
.L_822:
        /*0054*/ 	.byte	0x03, 0x19
        /*0056*/ 	.short	0x0010


	//----- nvinfo : EIATTR_PARAM_CBANK
	.align		4
        /*0058*/ 	.byte	0x04, 0x0a
        /*005a*/ 	.short	(.L_824 - .L_823)
	.align		4
.L_823:
        /*005c*/ 	.word	index@(.nv.constant0.fill_kernel)
        /*0060*/ 	.short	0x0380
        /*0062*/ 	.short	0x0010


	//----- nvinfo : EIATTR_SW_WAR
	.align		4
.L_824:
        /*0064*/ 	.byte	0x04, 0x36
        /*0066*/ 	.short	(.L_826 - .L_825)
.L_825:
        /*0068*/ 	.word	0x00000008
.L_826:


//--------------------- .nv.callgraph             --------------------------
	.section	.nv.callgraph,"",@"SHT_CUDA_CALLGRAPH"
	.align	4
	.sectionentsize	8
	.align		4
        /*0000*/ 	.word	0x00000000
	.align		4
        /*0004*/ 	.word	0xffffffff
	.align		4
        /*0008*/ 	.word	0x00000000
	.align		4
        /*000c*/ 	.word	0xfffffffe
	.align		4
        /*0010*/ 	.word	0x00000000
	.align		4
        /*0014*/ 	.word	0xfffffffd
	.align		4
        /*0018*/ 	.word	0x00000000
	.align		4
        /*001c*/ 	.word	0xfffffffc


//--------------------- .nv.constant4             --------------------------
	.section	.nv.constant4,"a",@progbits
	.align	8
	.align		8
.nv.constant4:
        /*0000*/ 	.dword	__cudart_i2opi_f


//--------------------- .text.clamp_back_kernel   --------------------------
	.section	.text.clamp_back_kernel,"ax",@progbits
	.align	128
        .global         clamp_back_kernel
        .type           clamp_back_kernel,@function
        .size           clamp_back_kernel,(.L_x_170 - clamp_back_kernel)
        .other          clamp_back_kernel,@"STO_CUDA_ENTRY STV_DEFAULT"
clamp_back_kernel:
.text.clamp_back_kernel:
[----:B------:R-:W-:Y:S01]  /*0000*/  LDC R1, c[0x0][0x37c] ;  /* 0x0000df00ff017b82 */ /* 0x000fe20000000800 */
[----:B------:R-:W0:Y:S07]  /*0010*/  S2R R0, SR_TID.X ;  /* 0x0000000000007919 */ /* 0x000e2e0000002100 */
[----:B------:R-:W-:Y:S01]  /*0020*/  S2UR UR4, SR_CTAID.X ;  /* 0x00000000000479c3 */ /* 0x000fe20000002500 */
[----:B------:R-:W1:Y:S01]  /*0030*/  LDCU UR6, c[0x0][0x370] ;  /* 0x00006e00ff0677ac */ /* 0x000e620008000800 */
[----:B------:R-:W2:Y:S06]  /*0040*/  LDCU UR7, c[0x0][0x380] ;  /* 0x00007000ff0777ac */ /* 0x000eac0008000800 */
[----:B------:R-:W1:Y:S08]  /*0050*/  S2UR UR5, SR_CTAID.Y ;  /* 0x00000000000579c3 */ /* 0x000e700000002600 */
[----:B------:R-:W0:Y:S01]  /*0060*/  LDC R7, c[0x0][0x360] ;  /* 0x0000d800ff077b82 */ /* 0x000e220000000800 */
[----:B-1----:R-:W-:-:S06]  /*0070*/  UIMAD UR4, UR5, UR6, UR4 ;  /* 0x00000006050472a4 */ /* 0x002fcc000f8e0204 */
[----:B0-----:R-:W-:-:S05]  /*0080*/  IMAD R7, R7, UR4, R0 ;  /* 0x0000000407077c24 */ /* 0x001fca000f8e0200 */
[----:B--2---:R-:W-:-:S13]  /*0090*/  ISETP.GE.AND P0, PT, R7, UR7, PT ;  /* 0x0000000707007c0c */ /* 0x004fda000bf06270 */
[----:B------:R-:W-:Y:S05]  /*00a0*/  @P0 EXIT ;  /* 0x000000000000094d */ /* 0x000fea0003800000 */
[----:B------:R-:W0:Y:S01]  /*00b0*/  LDC.64 R2, c[0x0][0x388] ;  /* 0x0000e200ff027b82 */ /* 0x000e220000000a00 */
[----:B------:R-:W1:Y:S01]  /*00c0*/  LDCU.64 UR4, c[0x0][0x358] ;  /* 0x00006b00ff0477ac */ /* 0x000e620008000a00 */
[----:B------:R-:W2:Y:S01]  /*00d0*/  LDCU.64 UR6, c[0x0][0x390] ;  /* 0x00007200ff0677ac */ /* 0x000ea20008000a00 */
[----:B0-----:R-:W-:-:S06]  /*00e0*/  IMAD.WIDE R2, R7, 0x4, R2 ;  /* 0x0000000407027825 */ /* 0x001fcc00078e0202 */
[----:B-1----:R-:W2:Y:S02]  /*00f0*/  LDG.E R2, desc[UR4][R2.64] ;  /* 0x0000000402027981 */ /* 0x002ea4000c1e1900 */
[----:B--2---:R-:W-:-:S04]  /*0100*/  FSETP.GT.AND P0, PT, R2, UR7, PT ;  /* 0x0000000702007c0b */ /* 0x004fc8000bf04000 */
[----:B------:R-:W-:-:S13]  /*0110*/  FSETP.GEU.AND P0, PT, R2, UR6, !P0 ;  /* 0x0000000602007c0b */ /* 0x000fda000c70e000 */
[----:B------:R-:W0:Y:S02]  /*0120*/  @!P0 LDC.64 R4, c[0x0][0x398] ;  /* 0x0000e600ff048b82 */ /* 0x000e240000000a00 */
[----:B0-----:R-:W-:-:S05]  /*0130*/  @!P0 IMAD.WIDE R4, R7, 0x4, R4 ;  /* 0x0000000407048825 */ /* 0x001fca00078e0204 */
[----:B------:R0:W-:Y:S01]  /*0140*/  @!P0 STG.E desc[UR4][R4.64], RZ ;  /* 0x000000ff04008986 */ /* 0x0001e2000c101904 */
[----:B------:R-:W-:Y:S05]  /*0150*/  @!P0 EXIT ;  /* 0x000000000000894d */ /* 0x000fea0003800000 */
[----:B------:R-:W1:Y:S01]  /*0160*/  LDC.64 R2, c[0x0][0x398] ;  /* 0x0000e600ff027b82 */ /* 0x000e620000000a00 */
[----:B0-----:R-:W-:Y:S02]  /*0170*/  HFMA2 R5, -RZ, RZ, 1.875, 0 ;  /* 0x3f800000ff057431 */ /* 0x001fe400000001ff */
[----:B-1----:R-:W-:-:S05]  /*0180*/  IMAD.WIDE R2, R7, 0x4, R2 ;  /* 0x0000000407027825 */ /* 0x002fca00078e0202 */
[----:B------:R-:W-:Y:S01]  /*0190*/  STG.E desc[UR4][R2.64], R5 ;  /* 0x0000000502007986 */ /* 0x000fe2000c101904 */
[----:B------:R-:W-:Y:S05]  /*01a0*/  EXIT ;  /* 0x000000000000794d */ /* 0x000fea0003800000 */
.L_x_0:
[----:B------:R-:W-:-:S00]  /*01b0*/  BRA `(.L_x_0) ;  /* 0xfffffffc00fc7947 */ /* 0x000fc0000383ffff */
[----:B------:R-:W-:-:S00]  /*01c0*/  NOP ;  /* 0x0000000000007918 */ /* 0x000fc00000000000 */
        /* <DEDUP_REMOVED lines=11> */
.L_x_170:


//--------------------- .text.clamp_kernel        --------------------------
	.section	.text.clamp_kernel,"ax",@progbits
	.align	128
        .global         clamp_kernel
        .type           clamp_kernel,@function
        .size           clamp_kernel,(.L_x_171 - clamp_kernel)
        .other          clamp_kernel,@"STO_CUDA_ENTRY STV_DEFAULT"
clamp_kernel:
.text.clamp_kernel:
        /* <DEDUP_REMOVED lines=12> */
[----:B------:R-:W1:Y:S07]  /*00c0*/  LDCU.64 UR4, c[0x0][0x358] ;  /* 0x00006b00ff0477ac */ /* 0x000e6e0008000a00 */
[----:B------:R-:W2:Y:S01]  /*00d0*/  LDC R0, c[0x0][0x390] ;  /* 0x0000e400ff007b82 */ /* 0x000ea20000000800 */
[----:B0-----:R-:W-:-:S05]  /*00e0*/  IMAD.WIDE R2, R7, 0x4, R2 ;  /* 0x0000000407027825 */ /* 0x001fca00078e0202 */
[----:B-1----:R-:W2:Y:S02]  /*00f0*/  LDG.E R9, desc[UR4][R2.64] ;  /* 0x0000000402097981 */ /* 0x002ea4000c1e1900 */
[----:B--2---:R-:W-:-:S13]  /*0100*/  FSETP.GEU.AND P0, PT, R9, R0, PT ;  /* 0x000000000900720b */ /* 0x004fda0003f0e000 */
[----:B------:R-:W0:Y:S02]  /*0110*/  @!P0 LDC.64 R4, c[0x0][0x398] ;  /* 0x0000e600ff048b82 */ /* 0x000e240000000a00 */
[----:B0-----:R-:W-:-:S05]  /*0120*/  @!P0 IMAD.WIDE R4, R7, 0x4, R4 ;  /* 0x0000000407048825 */ /* 0x001fca00078e0204 */
[----:B------:R0:W-:Y:S01]  /*0130*/  @!P0 STG.E desc[UR4][R4.64], R0 ;  /* 0x0000000004008986 */ /* 0x0001e2000c101904 */
[----:B------:R-:W-:Y:S05]  /*0140*/  @!P0 EXIT ;  /* 0x000000000000894d */ /* 0x000fea0003800000 */
[----:B0-----:R-:W0:Y:S02]  /*0150*/  LDC R0, c[0x0][0x394] ;  /* 0x0000e500ff007b82 */ /* 0x001e240000000800 */
[----:B0-----:R-:W-:-:S13]  /*0160*/  FSETP.GT.AND P0, PT, R9, R0, PT ;  /* 0x000000000900720b */ /* 0x001fda0003f04000 */
[----:B------:R-:W0:Y:S02]  /*0170*/  @P0 LDC.64 R2, c[0x0][0x398] ;  /* 0x0000e600ff020b82 */ /* 0x000e240000000a00 */
[----:B0-----:R-:W-:-:S05]  /*0180*/  @P0 IMAD.WIDE R2, R7, 0x4, R2 ;  /* 0x0000000407020825 */ /* 0x001fca00078e0202 */
[----:B------:R0:W-:Y:S01]  /*0190*/  @P0 STG.E desc[UR4][R2.64], R0 ;  /* 0x0000000002000986 */ /* 0x0001e2000c101904 */
[----:B------:R-:W-:Y:S05]  /*01a0*/  @P0 EXIT ;  /* 0x000000000000094d */ /* 0x000fea0003800000 */
[----:B0-----:R-:W0:Y:S02]  /*01b0*/  LDC.64 R2, c[0x0][0x398] ;  /* 0x0000e600ff027b82 */ /* 0x001e240000000a00 */
[----:B0-----:R-:W-:-:S05]  /*01c0*/  IMAD.WIDE R2, R7, 0x4, R2 ;  /* 0x0000000407027825 */ /* 0x001fca00078e0202 */
[----:B------:R-:W-:Y:S01]  /*01d0*/  STG.E desc[UR4][R2.64], R9 ;  /* 0x0000000902007986 */ /* 0x000fe2000c101904 */
[----:B------:R-:W-:Y:S05]  /*01e0*/  EXIT ;  /* 0x000000000000794d */ /* 0x000fea0003800000 */
.L_x_1:
        /* <DEDUP_REMOVED lines=9> */
.L_x_171:


//--------------------- .text.cos_kernel          --------------------------
	.section	.text.cos_kernel,"ax",@progbits
	.align	128
        .global         cos_kernel
        .type           cos_kernel,@function
        .size           cos_kernel,(.L_x_172 - cos_kernel)
        .other          cos_kernel,@"STO_CUDA_ENTRY STV_DEFAULT"
cos_kernel:
.text.cos_kernel:
        /* <DEDUP_REMOVED lines=13> */
[----:B0-----:R-:W-:-:S05]  /*00d0*/  IMAD.WIDE R4, R2, 0x4, R4 ;  /* 0x0000000402047825 */ /* 0x001fca00078e0204 */
[----:B-1----:R-:W2:Y:S01]  /*00e0*/  LDG.E R0, desc[UR6][R4.64] ;  /* 0x0000000604007981 */ /* 0x002ea2000c1e1900 */
[----:B------:R-:W-:Y:S01]  /*00f0*/  BSSY.RECONVERGENT B0, `(.L_x_2) ;  /* 0x0000069000007945 */ /* 0x000fe20003800200 */
[C---:B--2---:R-:W-:Y:S01]  /*0100*/  FMUL R3, R0.reuse, 0.63661974668502807617 ;  /* 0x3f22f98300037820 */ /* 0x044fe20000400000 */
[----:B------:R-:W-:-:S05]  /*0110*/  FSETP.GE.AND P0, PT, |R0|, 105615, PT ;  /* 0x47ce47800000780b */ /* 0x000fca0003f06200 */
[----:B------:R-:W0:Y:S02]  /*0120*/  F2I.NTZ R3, R3 ;  /* 0x0000000300037305 */ /* 0x000e240000203100 */
[----:B0-----:R-:W-:-:S05]  /*0130*/  I2FP.F32.S32 R7, R3 ;  /* 0x0000000300077245 */ /* 0x001fca0000201400 */
[----:B------:R-:W-:-:S04]  /*0140*/  FFMA R6, R7, -1.5707962512969970703, R0 ;  /* 0xbfc90fda07067823 */ /* 0x000fc80000000000 */
[----:B------:R-:W-:-:S04]  /*0150*/  FFMA R6, R7, -7.5497894158615963534e-08, R6 ;  /* 0xb3a2216807067823 */ /* 0x000fc80000000006 */
[----:B------:R-:W-:Y:S01]  /*0160*/  FFMA R6, R7, -5.3903029534742383927e-15, R6 ;  /* 0xa7c234c507067823 */ /* 0x000fe20000000006 */
[----:B------:R-:W-:Y:S06]  /*0170*/  @!P0 BRA `(.L_x_3) ;  /* 0x0000000400808947 */ /* 0x000fec0003800000 */
[----:B------:R-:W-:-:S13]  /*0180*/  FSETP.NEU.AND P0, PT, |R0|, +INF , PT ;  /* 0x7f8000000000780b */ /* 0x000fda0003f0d200 */
[----:B------:R-:W-:Y:S01]  /*0190*/  @!P0 FMUL R6, RZ, R0 ;  /* 0x00000000ff068220 */ /* 0x000fe20000400000 */
[----:B------:R-:W-:Y:S01]  /*01a0*/  @!P0 IMAD.MOV.U32 R3, RZ, RZ, RZ ;  /* 0x000000ffff038224 */ /* 0x000fe200078e00ff */
[----:B------:R-:W-:Y:S06]  /*01b0*/  @!P0 BRA `(.L_x_3) ;  /* 0x0000000400708947 */ /* 0x000fec0003800000 */
[----:B------:R-:W-:Y:S01]  /*01c0*/  IMAD.SHL.U32 R3, R0, 0x100, RZ ;  /* 0x0000010000037824 */ /* 0x000fe200078e00ff */
[----:B------:R-:W0:Y:S01]  /*01d0*/  LDCU.64 UR8, c[0x4][URZ] ;  /* 0x01000000ff0877ac */ /* 0x000e220008000a00 */
[----:B------:R-:W-:Y:S02]  /*01e0*/  IMAD.MOV.U32 R11, RZ, RZ, RZ ;  /* 0x000000ffff0b7224 */ /* 0x000fe400078e00ff */
[----:B------:R-:W-:Y:S01]  /*01f0*/  IMAD.MOV.U32 R8, RZ, RZ, RZ ;  /* 0x000000ffff087224 */ /* 0x000fe200078e00ff */
[----:B------:R-:W-:Y:S01]  /*0200*/  LOP3.LUT R3, R3, 0x80000000, RZ, 0xfc, !PT ;  /* 0x8000000003037812 */ /* 0x000fe200078efcff */
[----:B------:R-:W-:Y:S01]  /*0210*/  UMOV UR5, URZ ;  /* 0x000000ff00057c82 */ /* 0x000fe20008000000 */
[----:B------:R-:W-:-:S05]  /*0220*/  UMOV UR4, URZ ;  /* 0x000000ff00047c82 */ /* 0x000fca0008000000 */
.L_x_4:
[----:B0-----:R-:W-:Y:S01]  /*0230*/  IMAD.U32 R6, RZ, RZ, UR8 ;  /* 0x00000008ff067e24 */ /* 0x001fe2000f8e00ff */
[----:B------:R-:W-:-:S05]  /*0240*/  MOV R7, UR9 ;  /* 0x0000000900077c02 */ /* 0x000fca0008000f00 */
[----:B------:R-:W2:Y:S01]  /*0250*/  LDG.E.CONSTANT R4, desc[UR6][R6.64] ;  /* 0x0000000606047981 */ /* 0x000ea2000c1e9900 */
[----:B------:R-:W-:Y:S01]  /*0260*/  UIADD3 UR4, UPT, UPT, UR4, 0x1, URZ ;  /* 0x0000000104047890 */ /* 0x000fe2000fffe0ff */
[C---:B------:R-:W-:Y:S01]  /*0270*/  ISETP.EQ.AND P0, PT, R8.reuse, RZ, PT ;  /* 0x000000ff0800720c */ /* 0x040fe20003f02270 */
[----:B------:R-:W-:Y:S01]  /*0280*/  UIADD3 UR8, UP1, UPT, UR8, 0x4, URZ ;  /* 0x0000000408087890 */ /* 0x000fe2000ff3e0ff */
[C---:B------:R-:W-:Y:S01]  /*0290*/  ISETP.EQ.AND P1, PT, R8.reuse, 0x4, PT ;  /* 0x000000040800780c */ /* 0x040fe20003f22270 */
[----:B------:R-:W-:Y:S01]  /*02a0*/  UISETP.NE.AND UP0, UPT, UR4, 0x6, UPT ;  /* 0x000000060400788c */ /* 0x000fe2000bf05270 */
[C---:B------:R-:W-:Y:S01]  /*02b0*/  ISETP.EQ.AND P2, PT, R8.reuse, 0x8, PT ;  /* 0x000000080800780c */ /* 0x040fe20003f42270 */
[----:B------:R-:W-:Y:S01]  /*02c0*/  UIADD3.X UR9, UPT, UPT, URZ, UR9, URZ, UP1, !UPT ;  /* 0x00000009ff097290 */ /* 0x000fe20008ffe4ff */
[C---:B------:R-:W-:Y:S02]  /*02d0*/  ISETP.EQ.AND P3, PT, R8.reuse, 0xc, PT ;  /* 0x0000000c0800780c */ /* 0x040fe40003f62270 */
[----:B------:R-:W-:-:S02]  /*02e0*/  ISETP.EQ.AND P4, PT, R8, 0x10, PT ;  /* 0x000000100800780c */ /* 0x000fc40003f82270 */
[C---:B------:R-:W-:Y:S01]  /*02f0*/  ISETP.EQ.AND P5, PT, R8.reuse, 0x14, PT ;  /* 0x000000140800780c */ /* 0x040fe20003fa2270 */
[----:B------:R-:W-:Y:S02]  /*0300*/  VIADD R8, R8, 0x4 ;  /* 0x0000000408087836 */ /* 0x000fe40000000000 */
[----:B--2---:R-:W-:-:S03]  /*0310*/  IMAD.WIDE.U32 R4, R4, R3, RZ ;  /* 0x0000000304047225 */ /* 0x004fc600078e00ff */
[----:B------:R-:W-:-:S04]  /*0320*/  IADD3 R4, P6, PT, R4, R11, RZ ;  /* 0x0000000b04047210 */ /* 0x000fc80007fde0ff */
[----:B------:R-:W-:Y:S01]  /*0330*/  IADD3.X R11, PT, PT, R5, UR5, RZ, P6, !PT ;  /* 0x00000005050b7c10 */ /* 0x000fe2000b7fe4ff */
[--C-:B------:R-:W-:Y:S01]  /*0340*/  @P0 IMAD.MOV.U32 R9, RZ, RZ, R4.reuse ;  /* 0x000000ffff090224 */ /* 0x100fe200078e0004 */
[----:B------:R-:W-:Y:S01]  /*0350*/  @P4 MOV R14, R4 ;  /* 0x00000004000e4202 */ /* 0x000fe20000000f00 */
[--C-:B------:R-:W-:Y:S02]  /*0360*/  @P1 IMAD.MOV.U32 R10, RZ, RZ, R4.reuse ;  /* 0x000000ffff0a1224 */ /* 0x100fe400078e0004 */
[--C-:B------:R-:W-:Y:S02]  /*0370*/  @P2 IMAD.MOV.U32 R12, RZ, RZ, R4.reuse ;  /* 0x000000ffff0c2224 */ /* 0x100fe400078e0004 */
[--C-:B------:R-:W-:Y:S02]  /*0380*/  @P3 IMAD.MOV.U32 R13, RZ, RZ, R4.reuse ;  /* 0x000000ffff0d3224 */ /* 0x100fe400078e0004 */
[----:B------:R-:W-:Y:S01]  /*0390*/  @P5 IMAD.MOV.U32 R15, RZ, RZ, R4 ;  /* 0x000000ffff0f5224 */ /* 0x000fe200078e0004 */
[----:B------:R-:W-:Y:S06]  /*03a0*/  BRA.U UP0, `(.L_x_4) ;  /* 0xfffffffd00a07547 */ /* 0x000fec000b83ffff */
[----:B------:R-:W-:Y:S01]  /*03b0*/  SHF.R.U32.HI R3, RZ, 0x17, R0 ;  /* 0x00000017ff037819 */ /* 0x000fe20000011600 */
[----:B------:R-:W-:Y:S03]  /*03c0*/  BSSY.RECONVERGENT B1, `(.L_x_5) ;  /* 0x0000029000017945 */ /* 0x000fe60003800200 */
[C---:B------:R-:W-:Y:S02]  /*03d0*/  LOP3.LUT R4, R3.reuse, 0xe0, RZ, 0xc0, !PT ;  /* 0x000000e003047812 */ /* 0x040fe400078ec0ff */
[----:B------:R-:W-:-:S03]  /*03e0*/  LOP3.LUT P6, RZ, R3, 0x1f, RZ, 0xc0, !PT ;  /* 0x0000001f03ff7812 */ /* 0x000fc600078cc0ff */
[----:B------:R-:W-:-:S05]  /*03f0*/  VIADD R4, R4, 0xffffff80 ;  /* 0xffffff8004047836 */ /* 0x000fca0000000000 */
[----:B------:R-:W-:-:S05]  /*0400*/  SHF.R.U32.HI R4, RZ, 0x5, R4 ;  /* 0x00000005ff047819 */ /* 0x000fca0000011604 */
[----:B------:R-:W-:-:S05]  /*0410*/  IMAD.U32 R6, R4, -0x4, RZ ;  /* 0xfffffffc04067824 */ /* 0x000fca00078e00ff */
[C---:B------:R-:W-:Y:S02]  /*0420*/  ISETP.EQ.AND P3, PT, R6.reuse, -0x18, PT ;  /* 0xffffffe80600780c */ /* 0x040fe40003f62270 */
[C---:B------:R-:W-:Y:S02]  /*0430*/  ISETP.EQ.AND P4, PT, R6.reuse, -0x14, PT ;  /* 0xffffffec0600780c */ /* 0x040fe40003f82270 */
[C---:B------:R-:W-:Y:S02]  /*0440*/  ISETP.EQ.AND P2, PT, R6.reuse, -0x10, PT ;  /* 0xfffffff00600780c */ /* 0x040fe40003f42270 */
[C---:B------:R-:W-:Y:S02]  /*0450*/  ISETP.EQ.AND P1, PT, R6.reuse, -0xc, PT ;  /* 0xfffffff40600780c */ /* 0x040fe40003f22270 */
[C---:B------:R-:W-:Y:S02]  /*0460*/  ISETP.EQ.AND P0, PT, R6.reuse, -0x8, PT ;  /* 0xfffffff80600780c */ /* 0x040fe40003f02270 */
[----:B------:R-:W-:-:S03]  /*0470*/  ISETP.EQ.AND P5, PT, R6, RZ, PT ;  /* 0x000000ff0600720c */ /* 0x000fc60003fa2270 */
[----:B------:R-:W-:Y:S02]  /*0480*/  @P3 MOV R4, R9 ;  /* 0x0000000900043202 */ /* 0x000fe40000000f00 */
[C---:B------:R-:W-:Y:S01]  /*0490*/  ISETP.EQ.AND P3, PT, R6.reuse, -0x4, PT ;  /* 0xfffffffc0600780c */ /* 0x040fe20003f62270 */
[----:B------:R-:W-:Y:S02]  /*04a0*/  @P4 IMAD.MOV.U32 R5, RZ, RZ, R9 ;  /* 0x000000ffff054224 */ /* 0x000fe400078e0009 */
[----:B------:R-:W-:Y:S01]  /*04b0*/  @P4 IMAD.MOV.U32 R4, RZ, RZ, R10 ;  /* 0x000000ffff044224 */ /* 0x000fe200078e000a */
[----:B------:R-:W-:Y:S01]  /*04c0*/  ISETP.EQ.AND P4, PT, R6, 0x4, PT ;  /* 0x000000040600780c */ /* 0x000fe20003f82270 */
[----:B------:R-:W-:Y:S02]  /*04d0*/  @P2 IMAD.MOV.U32 R4, RZ, RZ, R12 ;  /* 0x000000ffff042224 */ /* 0x000fe400078e000c */
[----:B------:R-:W-:Y:S02]  /*04e0*/  @P1 IMAD.MOV.U32 R4, RZ, RZ, R13 ;  /* 0x000000ffff041224 */ /* 0x000fe400078e000d */
[----:B------:R-:W-:-:S02]  /*04f0*/  @P0 IMAD.MOV.U32 R4, RZ, RZ, R14 ;  /* 0x000000ffff040224 */ /* 0x000fc400078e000e */
[----:B------:R-:W-:Y:S01]  /*0500*/  @P2 IMAD.MOV.U32 R5, RZ, RZ, R10 ;  /* 0x000000ffff052224 */ /* 0x000fe200078e000a */
[----:B------:R-:W-:Y:S01]  /*0510*/  @P1 MOV R5, R12 ;  /* 0x0000000c00051202 */ /* 0x000fe20000000f00 */
[----:B------:R-:W-:Y:S01]  /*0520*/  @P0 IMAD.MOV.U32 R5, RZ, RZ, R13 ;  /* 0x000000ffff050224 */ /* 0x000fe200078e000d */
[----:B------:R-:W-:Y:S01]  /*0530*/  @P3 MOV R4, R15 ;  /* 0x0000000f00043202 */ /* 0x000fe20000000f00 */
[----:B------:R-:W-:Y:S02]  /*0540*/  @P5 IMAD.MOV.U32 R4, RZ, RZ, R11 ;  /* 0x000000ffff045224 */ /* 0x000fe400078e000b */
[----:B------:R-:W-:Y:S02]  /*0550*/  @P3 IMAD.MOV.U32 R5, RZ, RZ, R14 ;  /* 0x000000ffff053224 */ /* 0x000fe400078e000e */
[----:B------:R-:W-:Y:S02]  /*0560*/  @P5 IMAD.MOV.U32 R5, RZ, RZ, R15 ;  /* 0x000000ffff055224 */ /* 0x000fe400078e000f */
[----:B------:R-:W-:-:S02]  /*0570*/  @P4 IMAD.MOV.U32 R5, RZ, RZ, R11 ;  /* 0x000000ffff054224 */ /* 0x000fc400078e000b */
[----:B------:R-:W-:Y:S01]  /*0580*/  IMAD.MOV.U32 R8, RZ, RZ, R4 ;  /* 0x000000ffff087224 */ /* 0x000fe200078e0004 */
[----:B------:R-:W-:Y:S06]  /*0590*/  @!P6 BRA `(.L_x_6) ;  /* 0x00000000002ce947 */ /* 0x000fec0003800000 */
[----:B------:R-:W-:Y:S01]  /*05a0*/  @P2 MOV R4, R9 ;  /* 0x0000000900042202 */ /* 0x000fe20000000f00 */
[----:B------:R-:W-:Y:S01]  /*05b0*/  @P1 IMAD.MOV.U32 R4, RZ, RZ, R10 ;  /* 0x000000ffff041224 */ /* 0x000fe200078e000a */
[----:B------:R-:W-:Y:S01]  /*05c0*/  LOP3.LUT R3, R3, 0x1f, RZ, 0xc0, !PT ;  /* 0x0000001f03037812 */ /* 0x000fe200078ec0ff */
[----:B------:R-:W-:Y:S01]  /*05d0*/  @P0 IMAD.MOV.U32 R4, RZ, RZ, R12 ;  /* 0x000000ffff040224 */ /* 0x000fe200078e000c */
[----:B------:R-:W-:Y:S01]  /*05e0*/  ISETP.EQ.AND P0, PT, R6, 0x8, PT ;  /* 0x000000080600780c */ /* 0x000fe20003f02270 */
[----:B------:R-:W-:Y:S01]  /*05f0*/  @P3 IMAD.MOV.U32 R4, RZ, RZ, R13 ;  /* 0x000000ffff043224 */ /* 0x000fe200078e000d */
[----:B------:R-:W-:Y:S01]  /*0600*/  SHF.L.W.U32.HI R8, R5, R3, R8 ;  /* 0x0000000305087219 */ /* 0x000fe20000010e08 */
[----:B------:R-:W-:Y:S01]  /*0610*/  @P5 IMAD.MOV.U32 R4, RZ, RZ, R14 ;  /* 0x000000ffff045224 */ /* 0x000fe200078e000e */
[----:B------:R-:W-:-:S09]  /*0620*/  @P4 MOV R4, R15 ;  /* 0x0000000f00044202 */ /* 0x000fd20000000f00 */
[----:B------:R-:W-:-:S05]  /*0630*/  @P0 IMAD.MOV.U32 R4, RZ, RZ, R11 ;  /* 0x000000ffff040224 */ /* 0x000fca00078e000b */
[----:B------:R-:W-:-:S07]  /*0640*/  SHF.L.W.U32.HI R5, R4, R3, R5 ;  /* 0x0000000304057219 */ /* 0x000fce0000010e05 */
.L_x_6:
[----:B------:R-:W-:Y:S05]  /*0650*/  BSYNC.RECONVERGENT B1 ;  /* 0x0000000000017941 */ /* 0x000fea0003800200 */
.L_x_5:
[C---:B------:R-:W-:Y:S01]  /*0660*/  SHF.L.W.U32.HI R9, R5.reuse, 0x2, R8 ;  /* 0x0000000205097819 */ /* 0x040fe20000010e08 */
[----:B------:R-:W-:Y:S01]  /*0670*/  IMAD.SHL.U32 R5, R5, 0x4, RZ ;  /* 0x0000000405057824 */ /* 0x000fe200078e00ff */
[----:B------:R-:W-:Y:S01]  /*0680*/  UMOV UR4, 0x54442d19 ;  /* 0x54442d1900047882 */ /* 0x000fe20000000000 */
[----:B------:R-:W-:Y:S01]  /*0690*/  UMOV UR5, 0x3bf921fb ;  /* 0x3bf921fb00057882 */ /* 0x000fe20000000000 */
[----:B------:R-:W-:Y:S02]  /*06a0*/  SHF.R.S32.HI R4, RZ, 0x1f, R9 ;  /* 0x0000001fff047819 */ /* 0x000fe40000011409 */
[----:B------:R-:W-:Y:S02]  /*06b0*/  ISETP.GE.AND P0, PT, R0, RZ, PT ;  /* 0x000000ff0000720c */ /* 0x000fe40003f06270 */
[C---:B------:R-:W-:Y:S02]  /*06c0*/  LOP3.LUT R6, R4.reuse, R5, RZ, 0x3c, !PT ;  /* 0x0000000504067212 */ /* 0x040fe400078e3cff */
[----:B------:R-:W-:-:S02]  /*06d0*/  LOP3.LUT R7, R4, R9, RZ, 0x3c, !PT ;  /* 0x0000000904077212 */ /* 0x000fc400078e3cff */
[----:B------:R-:W-:Y:S02]  /*06e0*/  SHF.R.U32.HI R3, RZ, 0x1e, R8 ;  /* 0x0000001eff037819 */ /* 0x000fe40000011608 */
[----:B------:R-:W0:Y:S01]  /*06f0*/  I2F.F64.S64 R4, R6 ;  /* 0x0000000600047312 */ /* 0x000e220000301c00 */
[C---:B------:R-:W-:Y:S02]  /*0700*/  LOP3.LUT R0, R9.reuse, R0, RZ, 0x3c, !PT ;  /* 0x0000000009007212 */ /* 0x040fe400078e3cff */
[----:B------:R-:W-:Y:S02]  /*0710*/  LEA.HI R3, R9, R3, RZ, 0x1 ;  /* 0x0000000309037211 */ /* 0x000fe400078f08ff */
[----:B------:R-:W-:-:S03]  /*0720*/  ISETP.GE.AND P1, PT, R0, RZ, PT ;  /* 0x000000ff0000720c */ /* 0x000fc60003f26270 */
[----:B------:R-:W-:-:S04]  /*0730*/  IMAD.MOV R0, RZ, RZ, -R3 ;  /* 0x000000ffff007224 */ /* 0x000fc800078e0a03 */
[----:B------:R-:W-:Y:S01]  /*0740*/  @!P0 IMAD.MOV.U32 R3, RZ, RZ, R0 ;  /* 0x000000ffff038224 */ /* 0x000fe200078e0000 */
[----:B0-----:R-:W-:-:S10]  /*0750*/  DMUL R4, R4, UR4 ;  /* 0x0000000404047c28 */ /* 0x001fd40008000000 */
[----:B------:R-:W0:Y:S02]  /*0760*/  F2F.F32.F64 R4, R4 ;  /* 0x0000000400047310 */ /* 0x000e240000301000 */
[----:B0-----:R-:W-:-:S07]  /*0770*/  FSEL R6, -R4, R4, !P1 ;  /* 0x0000000404067208 */ /* 0x001fce0004800100 */
.L_x_3:
[----:B------:R-:W-:Y:S05]  /*0780*/  BSYNC.RECONVERGENT B0 ;  /* 0x0000000000007941 */ /* 0x000fea0003800200 */
.L_x_2:
[----:B------:R-:W-:Y:S01]  /*0790*/  MOV R0, 0x37cbac00 ;  /* 0x37cbac0000007802 */ /* 0x000fe20000000f00 */
[----:B------:R-:W-:Y:S01]  /*07a0*/  FMUL R7, R6, R6 ;  /* 0x0000000606077220 */ /* 0x000fe20000400000 */
[C---:B------:R-:W-:Y:S01]  /*07b0*/  LOP3.LUT R8, R3.reuse, 0x1, RZ, 0xc0, !PT ;  /* 0x0000000103087812 */ /* 0x040fe200078ec0ff */
[----:B------:R-:W0:Y:S01]  /*07c0*/  LDC.64 R4, c[0x0][0x390] ;  /* 0x0000e400ff047b82 */ /* 0x000e220000000a00 */
[----:B------:R-:W-:Y:S02]  /*07d0*/  VIADD R3, R3, 0x1 ;  /* 0x0000000103037836 */ /* 0x000fe40000000000 */
[----:B------:R-:W-:Y:S01]  /*07e0*/  FFMA R0, R7, R0, -0.0013887860113754868507 ;  /* 0xbab607ed07007423 */ /* 0x000fe20000000000 */
[----:B------:R-:W-:Y:S01]  /*07f0*/  ISETP.NE.U32.AND P0, PT, R8, 0x1, PT ;  /* 0x000000010800780c */ /* 0x000fe20003f05070 */
[----:B------:R-:W-:Y:S02]  /*0800*/  IMAD.MOV.U32 R8, RZ, RZ, 0x3c0885e4 ;  /* 0x3c0885e4ff087424 */ /* 0x000fe400078e00ff */
[----:B------:R-:W-:Y:S01]  /*0810*/  IMAD.MOV.U32 R9, RZ, RZ, 0x3e2aaaa8 ;  /* 0x3e2aaaa8ff097424 */ /* 0x000fe200078e00ff */
[----:B------:R-:W-:-:S02]  /*0820*/  FSEL R0, R0, -0.00019574658654164522886, P0 ;  /* 0xb94d415300007808 */ /* 0x000fc40000000000 */
[----:B------:R-:W-:Y:S02]  /*0830*/  FSEL R8, R8, 0.041666727513074874878, !P0 ;  /* 0x3d2aaabb08087808 */ /* 0x000fe40004000000 */
[----:B------:R-:W-:Y:S02]  /*0840*/  LOP3.LUT P1, RZ, R3, 0x2, RZ, 0xc0, !PT ;  /* 0x0000000203ff7812 */ /* 0x000fe4000782c0ff */
[----:B------:R-:W-:Y:S01]  /*0850*/  FSEL R3, -R9, -0.4999999701976776123, !P0 ;  /* 0xbeffffff09037808 */ /* 0x000fe20004000100 */
[----:B------:R-:W-:Y:S01]  /*0860*/  FFMA R8, R7, R0, R8 ;  /* 0x0000000007087223 */ /* 0x000fe20000000008 */
[----:B------:R-:W-:-:S03]  /*0870*/  FSEL R0, R6, 1, !P0 ;  /* 0x3f80000006007808 */ /* 0x000fc60004000000 */
[C---:B------:R-:W-:Y:S02]  /*0880*/  FFMA R3, R7.reuse, R8, R3 ;  /* 0x0000000807037223 */ /* 0x040fe40000000003 */
[----:B------:R-:W-:-:S04]  /*0890*/  FFMA R7, R7, R0, RZ ;  /* 0x0000000007077223 */ /* 0x000fc800000000ff */
[----:B------:R-:W-:Y:S01]  /*08a0*/  FFMA R3, R7, R3, R0 ;  /* 0x0000000307037223 */ /* 0x000fe20000000000 */
[----:B0-----:R-:W-:-:S04]  /*08b0*/  IMAD.WIDE R4, R2, 0x4, R4 ;  /* 0x0000000402047825 */ /* 0x001fc800078e0204 */
[----:B------:R-:W-:-:S05]  /*08c0*/  @P1 FADD R3, RZ, -R3 ;  /* 0x80000003ff031221 */ /* 0x000fca0000000000 */
[----:B------:R-:W-:Y:S01]  /*08d0*/  STG.E desc[UR6][R4.64], R3 ;  /* 0x0000000304007986 */ /* 0x000fe2000c101906 */
[----:B------:R-:W-:Y:S05]  /*08e0*/  EXIT ;  /* 0x000000000000794d */ /* 0x000fea0003800000 */
.L_x_7:
        /* <DEDUP_REMOVED lines=9> */
.L_x_172:


//--------------------- .text.sin_kernel          --------------------------
	.section	.text.sin_kernel,"ax",@progbits
	.align	128
        .global         sin_kernel
        .type           sin_kernel,@function
        .size           sin_kernel,(.L_x_173 - sin_kernel)
        .other          sin_kernel,@"STO_CUDA_ENTRY STV_DEFAULT"
sin_kernel:
.text.sin_kernel:
        /* <DEDUP_REMOVED lines=35> */
.L_x_10:
        /* <DEDUP_REMOVED lines=66> */
.L_x_12:
[----:B------:R-:W-:Y:S05]  /*0650*/  BSYNC.RECONVERGENT B1 ;  /* 0x0000000000017941 */ /* 0x000fea0003800200 */
.L_x_11:
        /* <DEDUP_REMOVED lines=18> */
.L_x_9:
[----:B------:R-:W-:Y:S05]  /*0780*/  BSYNC.RECONVERGENT B0 ;  /* 0x0000000000007941 */ /* 0x000fea0003800200 */
.L_x_8:
[----:B------:R-:W-:Y:S01]  /*0790*/  MOV R0, 0x37cbac00 ;  /* 0x37cbac0000007802 */ /* 0x000fe20000000f00 */
[----:B------:R-:W-:Y:S01]  /*07a0*/  FMUL R7, R6, R6 ;  /* 0x0000000606077220 */ /* 0x000fe20000400000 */
[----:B------:R-:W-:Y:S01]  /*07b0*/  LOP3.LUT R8, R3, 0x1, RZ, 0xc0, !PT ;  /* 0x0000000103087812 */ /* 0x000fe200078ec0ff */
[----:B------:R-:W0:Y:S01]  /*07c0*/  LDC.64 R4, c[0x0][0x390] ;  /* 0x0000e400ff047b82 */ /* 0x000e220000000a00 */
[----:B------:R-:W-:Y:S02]  /*07d0*/  IMAD.MOV.U32 R9, RZ, RZ, 0x3effffff ;  /* 0x3effffffff097424 */ /* 0x000fe400078e00ff */
[----:B------:R-:W-:Y:S01]  /*07e0*/  FFMA R0, R7, R0, -0.0013887860113754868507 ;  /* 0xbab607ed07007423 */ /* 0x000fe20000000000 */
[----:B------:R-:W-:Y:S01]  /*07f0*/  ISETP.NE.U32.AND P0, PT, R8, 0x1, PT ;  /* 0x000000010800780c */ /* 0x000fe20003f05070 */
[----:B------:R-:W-:Y:S01]  /*0800*/  IMAD.MOV.U32 R8, RZ, RZ, 0x3d2aaabb ;  /* 0x3d2aaabbff087424 */ /* 0x000fe200078e00ff */
[----:B------:R-:W-:Y:S02]  /*0810*/  LOP3.LUT P1, RZ, R3, 0x2, RZ, 0xc0, !PT ;  /* 0x0000000203ff7812 */ /* 0x000fe4000782c0ff */
[----:B------:R-:W-:-:S02]  /*0820*/  FSEL R0, R0, -0.00019574658654164522886, !P0 ;  /* 0xb94d415300007808 */ /* 0x000fc40004000000 */
[----:B------:R-:W-:Y:S02]  /*0830*/  FSEL R8, R8, 0.0083327032625675201416, !P0 ;  /* 0x3c0885e408087808 */ /* 0x000fe40004000000 */
[----:B------:R-:W-:-:S03]  /*0840*/  FSEL R3, -R9, -0.16666662693023681641, !P0 ;  /* 0xbe2aaaa809037808 */ /* 0x000fc60004000100 */
[----:B------:R-:W-:Y:S01]  /*0850*/  FFMA R8, R7, R0, R8 ;  /* 0x0000000007087223 */ /* 0x000fe20000000008 */
[----:B------:R-:W-:-:S03]  /*0860*/  FSEL R0, R6, 1, P0 ;  /* 0x3f80000006007808 */ /* 0x000fc60000000000 */
[C---:B------:R-:W-:Y:S02]  /*0870*/  FFMA R3, R7.reuse, R8, R3 ;  /* 0x0000000807037223 */ /* 0x040fe40000000003 */
[----:B------:R-:W-:-:S04]  /*0880*/  FFMA R7, R7, R0, RZ ;  /* 0x0000000007077223 */ /* 0x000fc800000000ff */
[----:B------:R-:W-:Y:S01]  /*0890*/  FFMA R3, R7, R3, R0 ;  /* 0x0000000307037223 */ /* 0x000fe20000000000 */
[----:B0-----:R-:W-:-:S04]  /*08a0*/  IMAD.WIDE R4, R2, 0x4, R4 ;  /* 0x0000000402047825 */ /* 0x001fc800078e0204 */
[----:B------:R-:W-:-:S05]  /*08b0*/  @P1 FADD R3, RZ, -R3 ;  /* 0x80000003ff031221 */ /* 0x000fca0000000000 */
[----:B------:R-:W-:Y:S01]  /*08c0*/  STG.E desc[UR6][R4.64], R3 ;  /* 0x0000000304007986 */ /* 0x000fe2000c101906 */
[----:B------:R-:W-:Y:S05]  /*08d0*/  EXIT ;  /* 0x000000000000794d */ /* 0x000fea0003800000 */
.L_x_13:
        /* <DEDUP_REMOVED lines=10> */
.L_x_173:


//--------------------- .text.exp_kernel          --------------------------
	.section	.text.exp_kernel,"ax",@progbits
	.align	128
        .global         exp_kernel
        .type           exp_kernel,@function
        .size           exp_kernel,(.L_x_174 - exp_kernel)
        .other          exp_kernel,@"STO_CUDA_ENTRY STV_DEFAULT"
exp_kernel:
.text.exp_kernel:
        /* <DEDUP_REMOVED lines=13> */
[----:B0-----:R-:W-:-:S06]  /*00d0*/  IMAD.WIDE R2, R7, 0x4, R2 ;  /* 0x0000000407027825 */ /* 0x001fcc00078e0202 */
[----:B-1----:R-:W2:Y:S01]  /*00e0*/  LDG.E R2, desc[UR4][R2.64] ;  /* 0x0000000402027981 */ /* 0x002ea2000c1e1900 */
[----:B------:R-:W-:Y:S01]  /*00f0*/  HFMA2 R5, -RZ, RZ, 0.96630859375, -0.0022525787353515625 ;  /* 0x3bbb989dff057431 */ /* 0x000fe200000001ff */
[----:B------:R-:W-:-:S04]  /*0100*/  MOV R9, 0x437c0000 ;  /* 0x437c000000097802 */ /* 0x000fc80000000f00 */
[----:B--2---:R-:W-:Y:S02]  /*0110*/  FFMA.SAT R0, R2, R5, 0.5 ;  /* 0x3f00000002007423 */ /* 0x004fe40000002005 */
[----:B------:R-:W0:Y:S02]  /*0120*/  LDC.64 R4, c[0x0][0x390] ;  /* 0x0000e400ff047b82 */ /* 0x000e240000000a00 */
[----:B------:R-:W-:-:S04]  /*0130*/  FFMA.RM R0, R0, R9, 12582913 ;  /* 0x4b40000100007423 */ /* 0x000fc80000004009 */
[C---:B------:R-:W-:Y:S01]  /*0140*/  FADD R9, R0.reuse, -12583039 ;  /* 0xcb40007f00097421 */ /* 0x040fe20000000000 */
[----:B------:R-:W-:-:S03]  /*0150*/  SHF.L.U32 R0, R0, 0x17, RZ ;  /* 0x0000001700007819 */ /* 0x000fc600000006ff */
[----:B------:R-:W-:-:S04]  /*0160*/  FFMA R9, R2, 1.4426950216293334961, -R9 ;  /* 0x3fb8aa3b02097823 */ /* 0x000fc80000000809 */
[----:B------:R-:W-:-:S06]  /*0170*/  FFMA R9, R2, 1.925963033500011079e-08, R9 ;  /* 0x32a5706002097823 */ /* 0x000fcc0000000009 */
[----:B------:R-:W1:Y:S01]  /*0180*/  MUFU.EX2 R9, R9 ;  /* 0x0000000900097308 */ /* 0x000e620000000800 */
[----:B0-----:R-:W-:-:S04]  /*0190*/  IMAD.WIDE R2, R7, 0x4, R4 ;  /* 0x0000000407027825 */ /* 0x001fc800078e0204 */
[----:B-1----:R-:W-:-:S05]  /*01a0*/  FMUL R5, R0, R9 ;  /* 0x0000000900057220 */ /* 0x002fca0000400000 */
[----:B------:R-:W-:Y:S01]  /*01b0*/  STG.E desc[UR4][R2.64], R5 ;  /* 0x0000000502007986 */ /* 0x000fe2000c101904 */
[----:B------:R-:W-:Y:S05]  /*01c0*/  EXIT ;  /* 0x000000000000794d */ /* 0x000fea0003800000 */
.L_x_14:
        /* <DEDUP_REMOVED lines=11> */
.L_x_174:


//--------------------- .text.log_kernel          --------------------------
	.section	.text.log_kernel,"ax",@progbits
	.align	128
        .global         log_kernel
        .type           log_kernel,@function
        .size           log_kernel,(.L_x_175 - log_kernel)
        .other          log_kernel,@"STO_CUDA_ENTRY STV_DEFAULT"
log_kernel:
.text.log_kernel:
        /* <DEDUP_REMOVED lines=14> */
[----:B-1----:R0:W2:Y:S01]  /*00e0*/  LDG.E R0, desc[UR4][R2.64] ;  /* 0x0000000402007981 */ /* 0x0020a2000c1e1900 */
[----:B------:R-:W-:Y:S01]  /*00f0*/  HFMA2 R9, -RZ, RZ, 1.5048828125, 33.21875 ;  /* 0x3e055027ff097431 */ /* 0x000fe200000001ff */
[----:B0-----:R-:W0:Y:S02]  /*0100*/  LDC.64 R2, c[0x0][0x390] ;  /* 0x0000e400ff027b82 */ /* 0x001e240000000a00 */
[----:B0-----:R-:W-:Y:S01]  /*0110*/  IMAD.WIDE R2, R5, 0x4, R2 ;  /* 0x0000000405027825 */ /* 0x001fe200078e0202 */
[----:B--2---:R-:W-:-:S13]  /*0120*/  FSETP.GEU.AND P0, PT, R0, 1.175494350822287508e-38, PT ;  /* 0x008000000000780b */ /* 0x004fda0003f0e000 */
[----:B------:R-:W-:-:S05]  /*0130*/  @!P0 FMUL R0, R0, 8388608 ;  /* 0x4b00000000008820 */ /* 0x000fca0000400000 */
[----:B------:R-:W-:-:S04]  /*0140*/  IADD3 R4, PT, PT, R0, -0x3f2aaaab, RZ ;  /* 0xc0d5555500047810 */ /* 0x000fc80007ffe0ff */
[----:B------:R-:W-:-:S04]  /*0150*/  LOP3.LUT R7, R4, 0xff800000, RZ, 0xc0, !PT ;  /* 0xff80000004077812 */ /* 0x000fc800078ec0ff */
[-C--:B------:R-:W-:Y:S02]  /*0160*/  IADD3 R4, PT, PT, R0, -R7.reuse, RZ ;  /* 0x8000000700047210 */ /* 0x080fe40007ffe0ff */
[----:B------:R-:W-:-:S03]  /*0170*/  I2FP.F32.S32 R7, R7 ;  /* 0x0000000700077245 */ /* 0x000fc60000201400 */
[----:B------:R-:W-:Y:S01]  /*0180*/  FADD R6, R4, -1 ;  /* 0xbf80000004067421 */ /* 0x000fe20000000000 */
[----:B------:R-:W-:Y:S02]  /*0190*/  FSEL R4, RZ, -23, P0 ;  /* 0xc1b80000ff047808 */ /* 0x000fe40000000000 */
[----:B------:R-:W-:Y:S01]  /*01a0*/  ISETP.GT.U32.AND P0, PT, R0, 0x7f7fffff, PT ;  /* 0x7f7fffff0000780c */ /* 0x000fe20003f04070 */
[C---:B------:R-:W-:Y:S02]  /*01b0*/  FFMA R9, R6.reuse, -R9, 0.14084610342979431152 ;  /* 0x3e1039f606097423 */ /* 0x040fe40000000809 */
[----:B------:R-:W-:Y:S01]  /*01c0*/  FFMA R4, R7, 1.1920928955078125e-07, R4 ;  /* 0x3400000007047823 */ /* 0x000fe20000000004 */
[----:B------:R-:W-:Y:S01]  /*01d0*/  MOV R7, 0x7f800000 ;  /* 0x7f80000000077802 */ /* 0x000fe20000000f00 */
[----:B------:R-:W-:-:S04]  /*01e0*/  FFMA R9, R6, R9, -0.12148627638816833496 ;  /* 0xbdf8cdcc06097423 */ /* 0x000fc80000000009 */
[----:B------:R-:W-:-:S04]  /*01f0*/  FFMA R9, R6, R9, 0.13980610668659210205 ;  /* 0x3e0f295506097423 */ /* 0x000fc80000000009 */
[----:B------:R-:W-:-:S04]  /*0200*/  FFMA R9, R6, R9, -0.16684235632419586182 ;  /* 0xbe2ad8b906097423 */ /* 0x000fc80000000009 */
[----:B------:R-:W-:-:S04]  /*0210*/  FFMA R9, R6, R9, 0.20012299716472625732 ;  /* 0x3e4ced0b06097423 */ /* 0x000fc80000000009 */
[----:B------:R-:W-:-:S04]  /*0220*/  FFMA R9, R6, R9, -0.24999669194221496582 ;  /* 0xbe7fff2206097423 */ /* 0x000fc80000000009 */
[----:B------:R-:W-:-:S04]  /*0230*/  FFMA R9, R6, R9, 0.33333182334899902344 ;  /* 0x3eaaaa7806097423 */ /* 0x000fc80000000009 */
[----:B------:R-:W-:-:S04]  /*0240*/  FFMA R9, R6, R9, -0.5 ;  /* 0xbf00000006097423 */ /* 0x000fc80000000009 */
[----:B------:R-:W-:-:S04]  /*0250*/  FMUL R9, R6, R9 ;  /* 0x0000000906097220 */ /* 0x000fc80000400000 */
[----:B------:R-:W-:-:S04]  /*0260*/  FFMA R9, R6, R9, R6 ;  /* 0x0000000906097223 */ /* 0x000fc80000000006 */
[----:B------:R-:W-:Y:S01]  /*0270*/  FFMA R4, R4, 0.69314718246459960938, R9 ;  /* 0x3f31721804047823 */ /* 0x000fe20000000009 */
[C---:B------:R-:W-:Y:S01]  /*0280*/  @P0 FFMA R4, R0.reuse, R7, +INF ;  /* 0x7f80000000040423 */ /* 0x040fe20000000007 */
[----:B------:R-:W-:-:S04]  /*0290*/  FSETP.NEU.AND P0, PT, R0, RZ, PT ;  /* 0x000000ff0000720b */ /* 0x000fc80003f0d000 */
[----:B------:R-:W-:-:S05]  /*02a0*/  FSEL R5, R4, -INF , P0 ;  /* 0xff80000004057808 */ /* 0x000fca0000000000 */
[----:B------:R-:W-:Y:S01]  /*02b0*/  STG.E desc[UR4][R2.64], R5 ;  /* 0x0000000502007986 */ /* 0x000fe2000c101904 */
[----:B------:R-:W-:Y:S05]  /*02c0*/  EXIT ;  /* 0x000000000000794d */ /* 0x000fea0003800000 */
.L_x_15:
        /* <DEDUP_REMOVED lines=11> */
.L_x_175:


//--------------------- .text.pow_kernel          --------------------------
	.section	.text.pow_kernel,"ax",@progbits
	.align	128
        .global         pow_kernel
        .type           pow_kernel,@function
        .size           pow_kernel,(.L_x_176 - pow_kernel)
        .other          pow_kernel,@"STO_CUDA_ENTRY STV_DEFAULT"
pow_kernel:
.text.pow_kernel:
        /* <DEDUP_REMOVED lines=15> */
[----:B------:R-:W-:Y:S01]  /*00f0*/  HFMA2 R9, -RZ, RZ, 0.771484375, 0.21533203125 ;  /* 0x3a2c32e4ff097431 */ /* 0x000fe200000001ff */
[----:B------:R-:W-:Y:S01]  /*0100*/  BSSY.RECONVERGENT B0, `(.L_x_16) ;  /* 0x000005a000007945 */ /* 0x000fe20003800200 */
[C---:B--2---:R-:W-:Y:S01]  /*0110*/  FMUL R5, |R2|.reuse, 16777216 ;  /* 0x4b80000002057820 */ /* 0x044fe20000400200 */
[----:B------:R-:W-:-:S04]  /*0120*/  FSETP.GEU.AND P0, PT, |R2|, 1.175494350822287508e-38, PT ;  /* 0x008000000200780b */ /* 0x000fc80003f0e200 */
[----:B------:R-:W-:Y:S02]  /*0130*/  FSEL R5, R5, |R2|, !P0 ;  /* 0x4000000205057208 */ /* 0x000fe40004000000 */
[----:B------:R-:W-:Y:S02]  /*0140*/  FSEL R3, RZ, -24, P0 ;  /* 0xc1c00000ff037808 */ /* 0x000fe40000000000 */
[----:B------:R-:W-:-:S04]  /*0150*/  IADD3 R4, PT, PT, R5, -0x3f3504f3, RZ ;  /* 0xc0cafb0d05047810 */ /* 0x000fc80007ffe0ff */
[----:B------:R-:W-:-:S04]  /*0160*/  LOP3.LUT R4, R4, 0xff800000, RZ, 0xc0, !PT ;  /* 0xff80000004047812 */ /* 0x000fc800078ec0ff */
[-C--:B------:R-:W-:Y:S02]  /*0170*/  IADD3 R5, PT, PT, R5, -R4.reuse, RZ ;  /* 0x8000000405057210 */ /* 0x080fe40007ffe0ff */
[----:B------:R-:W-:-:S03]  /*0180*/  I2FP.F32.S32 R4, R4 ;  /* 0x0000000400047245 */ /* 0x000fc60000201400 */
[C---:B------:R-:W-:Y:S01]  /*0190*/  FADD R6, R5.reuse, 1 ;  /* 0x3f80000005067421 */ /* 0x040fe20000000000 */
[----:B------:R-:W-:Y:S01]  /*01a0*/  FADD R5, R5, -1 ;  /* 0xbf80000005057421 */ /* 0x000fe20000000000 */
[----:B------:R-:W-:-:S03]  /*01b0*/  FFMA R3, R4, 1.1920928955078125e-07, R3 ;  /* 0x3400000004037823 */ /* 0x000fc60000000003 */
[----:B------:R-:W-:Y:S01]  /*01c0*/  FADD R7, R5, R5 ;  /* 0x0000000505077221 */ /* 0x000fe20000000000 */
[----:B------:R-:W0:Y:S03]  /*01d0*/  MUFU.RCP R6, R6 ;  /* 0x0000000600067308 */ /* 0x000e260000001000 */
[----:B0-----:R-:W-:-:S04]  /*01e0*/  FMUL R8, R6, R7 ;  /* 0x0000000706087220 */ /* 0x001fc80000400000 */
[----:B------:R-:W-:Y:S01]  /*01f0*/  FADD R7, R5, -R8 ;  /* 0x8000000805077221 */ /* 0x000fe20000000000 */
[CC--:B------:R-:W-:Y:S01]  /*0200*/  FMUL R4, R8.reuse, R8.reuse ;  /* 0x0000000808047220 */ /* 0x0c0fe20000400000 */
[----:B------:R-:W-:Y:S02]  /*0210*/  FFMA R12, R8, 1.4426950216293334961, R3 ;  /* 0x3fb8aa3b080c7823 */ /* 0x000fe40000000003 */
[----:B------:R-:W-:Y:S01]  /*0220*/  FADD R10, R7, R7 ;  /* 0x00000007070a7221 */ /* 0x000fe20000000000 */
[C---:B------:R-:W-:Y:S01]  /*0230*/  FFMA R7, R4.reuse, R9, 0.0032181653659790754318 ;  /* 0x3b52e7db04077423 */ /* 0x040fe20000000009 */
[----:B------:R-:W-:Y:S02]  /*0240*/  FADD R9, R3, -R12 ;  /* 0x8000000c03097221 */ /* 0x000fe40000000000 */
[----:B------:R-:W-:Y:S01]  /*0250*/  FFMA R5, R5, -R8, R10 ;  /* 0x8000000805057223 */ /* 0x000fe2000000000a */
[----:B------:R-:W-:Y:S01]  /*0260*/  FFMA R7, R4, R7, 0.018033718690276145935 ;  /* 0x3c93bb7304077423 */ /* 0x000fe20000000007 */
[----:B------:R-:W0:Y:S02]  /*0270*/  LDC R3, c[0x0][0x390] ;  /* 0x0000e400ff037b82 */ /* 0x000e240000000800 */
[----:B------:R-:W-:Y:S01]  /*0280*/  FMUL R5, R6, R5 ;  /* 0x0000000506057220 */ /* 0x000fe20000400000 */
[----:B------:R-:W-:Y:S01]  /*0290*/  FFMA R6, R8, 1.4426950216293334961, R9 ;  /* 0x3fb8aa3b08067823 */ /* 0x000fe20000000009 */
[----:B------:R-:W-:-:S03]  /*02a0*/  FFMA R7, R4, R7, 0.12022458761930465698 ;  /* 0x3df6384f04077423 */ /* 0x000fc60000000007 */
[----:B------:R-:W-:Y:S01]  /*02b0*/  FFMA R9, R5, 1.4426950216293334961, R6 ;  /* 0x3fb8aa3b05097823 */ /* 0x000fe20000000006 */
[----:B------:R-:W-:-:S03]  /*02c0*/  FMUL R7, R4, R7 ;  /* 0x0000000704077220 */ /* 0x000fc60000400000 */
[----:B------:R-:W-:Y:S01]  /*02d0*/  FFMA R4, R8, 1.9251366722983220825e-08, R9 ;  /* 0x32a55e3408047823 */ /* 0x000fe20000000009 */
[----:B------:R-:W-:Y:S01]  /*02e0*/  FMUL R6, R7, 3 ;  /* 0x4040000007067820 */ /* 0x000fe20000400000 */
[----:B------:R-:W-:-:S03]  /*02f0*/  MOV R9, 0x391fcb8e ;  /* 0x391fcb8e00097802 */ /* 0x000fc60000000f00 */
[----:B------:R-:W-:-:S04]  /*0300*/  FFMA R4, R5, R6, R4 ;  /* 0x0000000605047223 */ /* 0x000fc80000000004 */
[----:B------:R-:W-:-:S04]  /*0310*/  FFMA R7, R8, R7, R4 ;  /* 0x0000000708077223 */ /* 0x000fc80000000004 */
[----:B------:R-:W-:-:S04]  /*0320*/  FADD R4, R12, R7 ;  /* 0x000000070c047221 */ /* 0x000fc80000000000 */
[----:B0-----:R-:W-:Y:S01]  /*0330*/  FMUL R5, R4, R3 ;  /* 0x0000000304057220 */ /* 0x001fe20000400000 */
[----:B------:R-:W-:-:S03]  /*0340*/  FADD R12, -R12, R4 ;  /* 0x000000040c0c7221 */ /* 0x000fc60000000100 */
[----:B------:R-:W0:Y:S01]  /*0350*/  FRND R6, R5 ;  /* 0x0000000500067307 */ /* 0x000e220000201000 */
[----:B------:R-:W-:Y:S01]  /*0360*/  FADD R12, R7, -R12 ;  /* 0x8000000c070c7221 */ /* 0x000fe20000000000 */
[-C--:B------:R-:W-:Y:S01]  /*0370*/  FFMA R7, R4, R3.reuse, -R5 ;  /* 0x0000000304077223 */ /* 0x080fe20000000805 */
[C---:B------:R-:W-:Y:S02]  /*0380*/  FSETP.GT.AND P1, PT, |R5|.reuse, 152, PT ;  /* 0x431800000500780b */ /* 0x040fe40003f24200 */
[C---:B------:R-:W-:Y:S01]  /*0390*/  FSETP.GEU.AND P2, PT, R5.reuse, RZ, PT ;  /* 0x000000ff0500720b */ /* 0x040fe20003f4e000 */
[----:B------:R-:W-:Y:S02]  /*03a0*/  FFMA R7, R12, R3, R7 ;  /* 0x000000030c077223 */ /* 0x000fe40000000007 */
[----:B------:R1:W2:Y:S01]  /*03b0*/  F2I.NTZ R8, R5 ;  /* 0x0000000500087305 */ /* 0x0002a20000203100 */
[----:B0-----:R-:W-:Y:S01]  /*03c0*/  FADD R4, R5, -R6 ;  /* 0x8000000605047221 */ /* 0x001fe20000000000 */
[----:B------:R-:W-:Y:S01]  /*03d0*/  FSETP.GT.AND P0, PT, R6, RZ, PT ;  /* 0x000000ff0600720b */ /* 0x000fe20003f04000 */
[----:B-1----:R-:W-:-:S02]  /*03e0*/  HFMA2 R5, -RZ, RZ, 1.875, 0 ;  /* 0x3f800000ff057431 */ /* 0x002fc400000001ff */
[----:B------:R-:W-:-:S04]  /*03f0*/  FADD R4, R7, R4 ;  /* 0x0000000407047221 */ /* 0x000fc80000000000 */
[----:B------:R-:W-:Y:S01]  /*0400*/  FFMA R7, R4, R9, 0.0013391353422775864601 ;  /* 0x3aaf85ed04077423 */ /* 0x000fe20000000009 */
[----:B------:R-:W-:Y:S02]  /*0410*/  SEL R9, RZ, 0x83000000, P0 ;  /* 0x83000000ff097807 */ /* 0x000fe40000000000 */
[----:B------:R-:W-:Y:S01]  /*0420*/  FSETP.NEU.AND P0, PT, R2, 1, PT ;  /* 0x3f8000000200780b */ /* 0x000fe20003f0d000 */
[C---:B------:R-:W-:Y:S01]  /*0430*/  FFMA R7, R4.reuse, R7, 0.0096188392490148544312 ;  /* 0x3c1d985604077423 */ /* 0x040fe20000000007 */
[----:B------:R-:W-:Y:S02]  /*0440*/  IADD3 R6, PT, PT, R9, 0x7f000000, RZ ;  /* 0x7f00000009067810 */ /* 0x000fe40007ffe0ff */
[----:B------:R-:W-:Y:S01]  /*0450*/  FSETP.EQ.OR P0, PT, R3, RZ, !P0 ;  /* 0x000000ff0300720b */ /* 0x000fe20004702400 */
[----:B------:R-:W-:Y:S01]  /*0460*/  FFMA R7, R4, R7, 0.055503588169813156128 ;  /* 0x3d6357bb04077423 */ /* 0x000fe20000000007 */
[----:B--2---:R-:W-:-:S03]  /*0470*/  LEA R9, R8, -R9, 0x17 ;  /* 0x8000000908097211 */ /* 0x004fc600078eb8ff */
[----:B------:R-:W-:-:S04]  /*0480*/  FFMA R7, R4, R7, 0.24022644758224487305 ;  /* 0x3e75fdec04077423 */ /* 0x000fc80000000007 */
[----:B------:R-:W-:-:S04]  /*0490*/  FFMA R7, R4, R7, 0.69314718246459960938 ;  /* 0x3f31721804077423 */ /* 0x000fc80000000007 */
[----:B------:R-:W-:-:S04]  /*04a0*/  FFMA R7, R4, R7, 1 ;  /* 0x3f80000004077423 */ /* 0x000fc80000000007 */
[----:B------:R-:W-:-:S04]  /*04b0*/  FMUL R6, R7, R6 ;  /* 0x0000000607067220 */ /* 0x000fc80000400000 */
[----:B------:R-:W-:Y:S01]  /*04c0*/  FMUL R6, R6, R9 ;  /* 0x0000000906067220 */ /* 0x000fe20000400000 */
[----:B------:R-:W-:Y:S01]  /*04d0*/  @P1 FSEL R6, RZ, +INF , !P2 ;  /* 0x7f800000ff061808 */ /* 0x000fe20005000000 */
[----:B------:R-:W-:Y:S06]  /*04e0*/  @P0 BRA `(.L_x_17) ;  /* 0x00000000006c0947 */ /* 0x000fec0003800000 */
[----:B------:R-:W-:-:S04]  /*04f0*/  FSETP.NAN.AND P0, PT, |R3|, |R3|, PT ;  /* 0x400000030300720b */ /* 0x000fc80003f08200 */
[----:B------:R-:W-:-:S13]  /*0500*/  FSETP.NUM.AND P0, PT, |R2|, |R2|, !P0 ;  /* 0x400000020200720b */ /* 0x000fda0004707200 */
[----:B------:R-:W-:Y:S01]  /*0510*/  @!P0 FADD R5, R2, R3 ;  /* 0x0000000302058221 */ /* 0x000fe20000000000 */
[----:B------:R-:W-:Y:S06]  /*0520*/  @!P0 BRA `(.L_x_17) ;  /* 0x00000000005c8947 */ /* 0x000fec0003800000 */
[----:B------:R-:W-:Y:S01]  /*0530*/  FMUL R7, R3, 0.5 ;  /* 0x3f00000003077820 */ /* 0x000fe20000400000 */
[----:B------:R-:W-:-:S04]  /*0540*/  FSETP.NEU.AND P0, PT, |R2|, +INF , PT ;  /* 0x7f8000000200780b */ /* 0x000fc80003f0d200 */
[----:B------:R-:W-:Y:S01]  /*0550*/  FSETP.NEU.AND P0, PT, R2, RZ, P0 ;  /* 0x000000ff0200720b */ /* 0x000fe2000070d000 */
[----:B------:R-:W0:Y:S03]  /*0560*/  FRND.TRUNC R7, R7 ;  /* 0x0000000700077307 */ /* 0x000e26000020d000 */
[----:B------:R-:W-:Y:S01]  /*0570*/  FSETP.GEU.OR P1, PT, R3, RZ, P0 ;  /* 0x000000ff0300720b */ /* 0x000fe2000072e400 */
[----:B0-----:R-:W-:-:S04]  /*0580*/  FADD R4, R7, R7 ;  /* 0x0000000707047221 */ /* 0x001fc80000000000 */
[----:B------:R-:W-:-:S04]  /*0590*/  FADD R8, -R4, R3 ;  /* 0x0000000304087221 */ /* 0x000fc80000000100 */
[----:B------:R-:W-:Y:S01]  /*05a0*/  @!P0 FADD R4, R2, R2 ;  /* 0x0000000202048221 */ /* 0x000fe20000000000 */
[----:B------:R-:W-:-:S04]  /*05b0*/  FSETP.NEU.AND P2, PT, |R8|, 1, !P0 ;  /* 0x3f8000000800780b */ /* 0x000fc8000474d200 */
[----:B------:R-:W-:-:S09]  /*05c0*/  @!P1 LOP3.LUT R4, R4, 0x7f800000, RZ, 0x3c, !PT ;  /* 0x7f80000004049812 */ /* 0x000fd200078e3cff */
[----:B------:R-:W-:-:S04]  /*05d0*/  @P2 LOP3.LUT R4, R4, 0x7fffffff, RZ, 0xc0, !PT ;  /* 0x7fffffff04042812 */ /* 0x000fc800078ec0ff */
[----:B------:R-:W-:Y:S01]  /*05e0*/  @!P0 MOV R5, R4 ;  /* 0x0000000400058202 */ /* 0x000fe20000000f00 */
[----:B------:R-:W-:Y:S06]  /*05f0*/  @!P0 BRA `(.L_x_17) ;  /* 0x0000000000288947 */ /* 0x000fec0003800000 */
[----:B------:R-:W-:Y:S02]  /*0600*/  FSETP.NEU.AND P0, PT, |R3|, +INF , PT ;  /* 0x7f8000000300780b */ /* 0x000fe40003f0d200 */
[----:B------:R-:W-:-:S13]  /*0610*/  FSETP.EQ.AND P1, PT, R2, -1, PT ;  /* 0xbf8000000200780b */ /* 0x000fda0003f22000 */
[----:B------:R-:W-:Y:S05]  /*0620*/  @!P0 BRA P1, `(.L_x_17) ;  /* 0x00000000001c8947 */ /* 0x000fea0000800000 */
[----:B------:R-:W-:Y:S02]  /*0630*/  FSETP.GEU.AND P1, PT, R2, RZ, PT ;  /* 0x000000ff0200720b */ /* 0x000fe40003f2e000 */
[----:B------:R-:W-:-:S11]  /*0640*/  MOV R5, R6 ;  /* 0x0000000600057202 */ /* 0x000fd60000000f00 */
[----:B------:R-:W0:Y:S01]  /*0650*/  @!P1 FRND.FLOOR R2, R3 ;  /* 0x0000000300029307 */ /* 0x000e220000205000 */
[----:B------:R-:W-:Y:S02]  /*0660*/  @!P1 FSETP.NEU.AND P2, PT, |R8|, 1, PT ;  /* 0x3f8000000800980b */ /* 0x000fe40003f4d200 */
[----:B0-----:R-:W-:Y:S02]  /*0670*/  @!P1 FSETP.NEU.AND P0, PT, R2, R3, PT ;  /* 0x000000030200920b */ /* 0x001fe40003f0d000 */
[----:B------:R-:W-:-:S04]  /*0680*/  @!P1 FSEL R2, R6, -R6, P2 ;  /* 0x8000000606029208 */ /* 0x000fc80001000000 */
[----:B------:R-:W-:-:S07]  /*0690*/  @!P1 FSEL R5, R2, +QNAN , !P0 ;  /* 0x7fffffff02059808 */ /* 0x000fce0004000000 */
.L_x_17:
[----:B------:R-:W-:Y:S05]  /*06a0*/  BSYNC.RECONVERGENT B0 ;  /* 0x0000000000007941 */ /* 0x000fea0003800200 */
.L_x_16:
[----:B------:R-:W0:Y:S02]  /*06b0*/  LDC.64 R2, c[0x0][0x398] ;  /* 0x0000e600ff027b82 */ /* 0x000e240000000a00 */
[----:B0-----:R-:W-:-:S05]  /*06c0*/  IMAD.WIDE R2, R0, 0x4, R2 ;  /* 0x0000000400027825 */ /* 0x001fca00078e0202 */
[----:B------:R-:W-:Y:S01]  /*06d0*/  STG.E desc[UR4][R2.64], R5 ;  /* 0x0000000502007986 */ /* 0x000fe2000c101904 */
[----:B------:R-:W-:Y:S05]  /*06e0*/  EXIT ;  /* 0x000000000000794d */ /* 0x000fea0003800000 */
.L_x_18:
        /* <DEDUP_REMOVED lines=9> */
.L_x_176:


//--------------------- .text.scalar_plus_div_kernel --------------------------
	.section	.text.scalar_plus_div_kernel,"ax",@progbits
	.align	128
        .global         scalar_plus_div_kernel
        .type           scalar_plus_div_kernel,@function
        .size           scalar_plus_div_kernel,(.L_x_162 - scalar_plus_div_kernel)
        .other          scalar_plus_div_kernel,@"STO_CUDA_ENTRY STV_DEFAULT"
scalar_plus_div_kernel:
.text.scalar_plus_div_kernel:
        /* <DEDUP_REMOVED lines=13> */
[----:B------:R-:W2:Y:S01]  /*00d0*/  LDCU UR6, c[0x0][0x390] ;  /* 0x00007200ff0677ac */ /* 0x000ea20008000800 */
[----:B0-----:R-:W-:-:S06]  /*00e0*/  IMAD.WIDE R4, R2, 0x4, R4 ;  /* 0x0000000402047825 */ /* 0x001fcc00078e0204 */
[----:B-1----:R-:W3:Y:S01]  /*00f0*/  LDG.E R5, desc[UR4][R4.64] ;  /* 0x0000000404057981 */ /* 0x002ee2000c1e1900 */
[----:B--2---:R-:W-:Y:S01]  /*0100*/  IMAD.U32 R8, RZ, RZ, UR6 ;  /* 0x00000006ff087e24 */ /* 0x004fe2000f8e00ff */
[----:B------:R-:W-:Y:S01]  /*0110*/  BSSY.RECONVERGENT B0, `(.L_x_19) ;  /* 0x000000b000007945 */ /* 0x000fe20003800200 */
[----:B---3--:R-:W0:Y:S08]  /*0120*/  MUFU.RCP R0, R5 ;  /* 0x0000000500007308 */ /* 0x008e300000001000 */
[----:B------:R-:W1:Y:S01]  /*0130*/  FCHK P0, R8, R5 ;  /* 0x0000000508007302 */ /* 0x000e620000000000 */
[----:B0-----:R-:W-:-:S04]  /*0140*/  FFMA R3, -R5, R0, 1 ;  /* 0x3f80000005037423 */ /* 0x001fc80000000100 */
[----:B------:R-:W-:-:S04]  /*0150*/  FFMA R0, R0, R3, R0 ;  /* 0x0000000300007223 */ /* 0x000fc80000000000 */
[----:B------:R-:W-:-:S04]  /*0160*/  FFMA R3, R0, UR6, RZ ;  /* 0x0000000600037c23 */ /* 0x000fc800080000ff */
[----:B------:R-:W-:-:S04]  /*0170*/  FFMA R6, -R5, R3, UR6 ;  /* 0x0000000605067e23 */ /* 0x000fc80008000103 */
[----:B------:R-:W-:Y:S01]  /*0180*/  FFMA R0, R0, R6, R3 ;  /* 0x0000000600007223 */ /* 0x000fe20000000003 */
[----:B-1----:R-:W-:Y:S06]  /*0190*/  @!P0 BRA `(.L_x_20) ;  /* 0x0000000000088947 */ /* 0x002fec0003800000 */
[----:B------:R-:W-:-:S07]  /*01a0*/  MOV R4, 0x1c0 ;  /* 0x000001c000047802 */ /* 0x000fce0000000f00 */
[----:B------:R-:W-:Y:S05]  /*01b0*/  CALL.REL.NOINC `($__internal_0_$__cuda_sm3x_div_rn_noftz_f32_slowpath) ;  /* 0x00000000001c7944 */ /* 0x000fea0003c00000 */
.L_x_20:
[----:B------:R-:W-:Y:S05]  /*01c0*/  BSYNC.RECONVERGENT B0 ;  /* 0x0000000000007941 */ /* 0x000fea0003800200 */
.L_x_19:
[----:B------:R-:W0:Y:S02]  /*01d0*/  LDC.64 R4, c[0x0][0x398] ;  /* 0x0000e600ff047b82 */ /* 0x000e240000000a00 */
[----:B0-----:R-:W-:-:S05]  /*01e0*/  IMAD.WIDE R2, R2, 0x4, R4 ;  /* 0x0000000402027825 */ /* 0x001fca00078e0204 */
[----:B------:R-:W2:Y:S02]  /*01f0*/  LDG.E R5, desc[UR4][R2.64] ;  /* 0x0000000402057981 */ /* 0x000ea4000c1e1900 */
[----:B--2---:R-:W-:-:S05]  /*0200*/  FADD R5, R5, R0 ;  /* 0x0000000005057221 */ /* 0x004fca0000000000 */
[----:B------:R-:W-:Y:S01]  /*0210*/  STG.E desc[UR4][R2.64], R5 ;  /* 0x0000000502007986 */ /* 0x000fe2000c101904 */
[----:B------:R-:W-:Y:S05]  /*0220*/  EXIT ;  /* 0x000000000000794d */ /* 0x000fea0003800000 */
        .weak           $__internal_0_$__cuda_sm3x_div_rn_noftz_f32_slowpath
        .type           $__internal_0_$__cuda_sm3x_div_rn_noftz_f32_slowpath,@function
        .size           $__internal_0_$__cuda_sm3x_div_rn_noftz_f32_slowpath,(.L_x_162 - $__internal_0_$__cuda_sm3x_div_rn_noftz_f32_slowpath)
$__internal_0_$__cuda_sm3x_div_rn_noftz_f32_slowpath:
[----:B------:R-:W0:Y:S01]  /*0230*/  LDC R3, c[0x0][0x390] ;  /* 0x0000e400ff037b82 */ /* 0x000e220000000800 */
[----:B------:R-:W-:Y:S01]  /*0240*/  SHF.R.U32.HI R0, RZ, 0x17, R5 ;  /* 0x00000017ff007819 */ /* 0x000fe20000011605 */
[----:B------:R-:W1:Y:S01]  /*0250*/  LDCU UR6, c[0x0][0x390] ;  /* 0x00007200ff0677ac */ /* 0x000e620008000800 */
[----:B------:R-:W-:Y:S02]  /*0260*/  BSSY.RECONVERGENT B1, `(.L_x_21) ;  /* 0x0000064000017945 */ /* 0x000fe40003800200 */
[----:B------:R-:W-:-:S05]  /*0270*/  LOP3.LUT R7, R0, 0xff, RZ, 0xc0, !PT ;  /* 0x000000ff00077812 */ /* 0x000fca00078ec0ff */
[----:B------:R-:W-:-:S05]  /*0280*/  VIADD R11, R7, 0xffffffff ;  /* 0xffffffff070b7836 */ /* 0x000fca0000000000 */
[----:B------:R-:W-:Y:S01]  /*0290*/  ISETP.GT.U32.AND P0, PT, R11, 0xfd, PT ;  /* 0x000000fd0b00780c */ /* 0x000fe20003f04070 */
[----:B-1----:R-:W-:Y:S01]  /*02a0*/  IMAD.U32 R8, RZ, RZ, UR6 ;  /* 0x00000006ff087e24 */ /* 0x002fe2000f8e00ff */
[----:B0-----:R-:W-:-:S04]  /*02b0*/  SHF.R.U32.HI R0, RZ, 0x17, R3 ;  /* 0x00000017ff007819 */ /* 0x001fc80000011603 */
[----:B------:R-:W-:-:S05]  /*02c0*/  LOP3.LUT R6, R0, 0xff, RZ, 0xc0, !PT ;  /* 0x000000ff00067812 */ /* 0x000fca00078ec0ff */
[----:B------:R-:W-:-:S05]  /*02d0*/  VIADD R10, R6, 0xffffffff ;  /* 0xffffffff060a7836 */ /* 0x000fca0000000000 */
[----:B------:R-:W-:-:S13]  /*02e0*/  ISETP.GT.U32.OR P0, PT, R10, 0xfd, P0 ;  /* 0x000000fd0a00780c */ /* 0x000fda0000704470 */
[----:B------:R-:W-:Y:S01]  /*02f0*/  @!P0 IMAD.MOV.U32 R9, RZ, RZ, RZ ;  /* 0x000000ffff098224 */ /* 0x000fe200078e00ff */
[----:B------:R-:W-:Y:S06]  /*0300*/  @!P0 BRA `(.L_x_22) ;  /* 0x0000000000608947 */ /* 0x000fec0003800000 */
[----:B------:R-:W-:Y:S01]  /*0310*/  FSETP.GTU.FTZ.AND P0, PT, |R3|, +INF , PT ;  /* 0x7f8000000300780b */ /* 0x000fe20003f1c200 */
[----:B------:R-:W-:Y:S01]  /*0320*/  IMAD.MOV.U32 R0, RZ, RZ, R5 ;  /* 0x000000ffff007224 */ /* 0x000fe200078e0005 */
[----:B------:R-:W-:-:S04]  /*0330*/  FSETP.GTU.FTZ.AND P1, PT, |R5|, +INF , PT ;  /* 0x7f8000000500780b */ /* 0x000fc80003f3c200 */
[----:B------:R-:W-:-:S13]  /*0340*/  PLOP3.LUT P0, PT, P0, P1, PT, 0xf8, 0x8f ;  /* 0x00000000008f781c */ /* 0x000fda0000703f70 */
[----:B------:R-:W-:Y:S05]  /*0350*/  @P0 BRA `(.L_x_23) ;  /* 0x00000004004c0947 */ /* 0x000fea0003800000 */
[----:B------:R-:W-:-:S13]  /*0360*/  LOP3.LUT P0, RZ, R5, 0x7fffffff, R8, 0xc8, !PT ;  /* 0x7fffffff05ff7812 */ /* 0x000fda000780c808 */
[----:B------:R-:W-:Y:S05]  /*0370*/  @!P0 BRA `(.L_x_24) ;  /* 0x00000004003c8947 */ /* 0x000fea0003800000 */
[C---:B------:R-:W-:Y:S02]  /*0380*/  FSETP.NEU.FTZ.AND P2, PT, |R3|.reuse, +INF , PT ;  /* 0x7f8000000300780b */ /* 0x040fe40003f5d200 */
[----:B------:R-:W-:Y:S02]  /*0390*/  FSETP.NEU.FTZ.AND P1, PT, |R0|, +INF , PT ;  /* 0x7f8000000000780b */ /* 0x000fe40003f3d200 */
[----:B------:R-:W-:-:S11]  /*03a0*/  FSETP.NEU.FTZ.AND P0, PT, |R3|, +INF , PT ;  /* 0x7f8000000300780b */ /* 0x000fd60003f1d200 */
[----:B------:R-:W-:Y:S05]  /*03b0*/  @!P1 BRA !P2, `(.L_x_24) ;  /* 0x00000004002c9947 */ /* 0x000fea0005000000 */
[----:B------:R-:W-:-:S04]  /*03c0*/  LOP3.LUT P2, RZ, R8, 0x7fffffff, RZ, 0xc0, !PT ;  /* 0x7fffffff08ff7812 */ /* 0x000fc8000784c0ff */
[----:B------:R-:W-:-:S13]  /*03d0*/  PLOP3.LUT P1, PT, P1, P2, PT, 0x2f, 0xf2 ;  /* 0x0000000000f2781c */ /* 0x000fda0000f24577 */
[----:B------:R-:W-:Y:S05]  /*03e0*/  @P1 BRA `(.L_x_25) ;  /* 0x0000000400181947 */ /* 0x000fea0003800000 */
[----:B------:R-:W-:-:S04]  /*03f0*/  LOP3.LUT P1, RZ, R5, 0x7fffffff, RZ, 0xc0, !PT ;  /* 0x7fffffff05ff7812 */ /* 0x000fc8000782c0ff */
[----:B------:R-:W-:-:S13]  /*0400*/  PLOP3.LUT P0, PT, P0, P1, PT, 0x2f, 0xf2 ;  /* 0x0000000000f2781c */ /* 0x000fda0000702577 */
[----:B------:R-:W-:Y:S05]  /*0410*/  @P0 BRA `(.L_x_26) ;  /* 0x0000000400000947 */ /* 0x000fea0003800000 */
[----:B------:R-:W-:Y:S02]  /*0420*/  ISETP.GE.AND P0, PT, R10, RZ, PT ;  /* 0x000000ff0a00720c */ /* 0x000fe40003f06270 */
[----:B------:R-:W-:-:S11]  /*0430*/  ISETP.GE.AND P1, PT, R11, RZ, PT ;  /* 0x000000ff0b00720c */ /* 0x000fd60003f26270 */
[----:B------:R-:W-:Y:S02]  /*0440*/  @P0 IMAD.MOV.U32 R9, RZ, RZ, RZ ;  /* 0x000000ffff090224 */ /* 0x000fe400078e00ff */
[----:B------:R-:W-:Y:S01]  /*0450*/  @!P0 FFMA R8, R3, 1.84467440737095516160e+19, RZ ;  /* 0x5f80000003088823 */ /* 0x000fe200000000ff */
[----:B------:R-:W-:Y:S02]  /*0460*/  @!P0 IMAD.MOV.U32 R9, RZ, RZ, -0x40 ;  /* 0xffffffc0ff098424 */ /* 0x000fe400078e00ff */
[----:B------:R-:W-:Y:S02]  /*0470*/  @!P1 FFMA R5, R0, 1.84467440737095516160e+19, RZ ;  /* 0x5f80000000059823 */ /* 0x000fe400000000ff */
[----:B------:R-:W-:-:S07]  /*0480*/  @!P1 VIADD R9, R9, 0x40 ;  /* 0x0000004009099836 */ /* 0x000fce0000000000 */
.L_x_22:
[----:B------:R-:W-:Y:S01]  /*0490*/  LEA R0, R7, 0xc0800000, 0x17 ;  /* 0xc080000007007811 */ /* 0x000fe200078eb8ff */
[----:B------:R-:W-:Y:S01]  /*04a0*/  VIADD R6, R6, 0xffffff81 ;  /* 0xffffff8106067836 */ /* 0x000fe20000000000 */
[----:B------:R-:W-:Y:S03]  /*04b0*/  BSSY.RECONVERGENT B2, `(.L_x_27) ;  /* 0x0000035000027945 */ /* 0x000fe60003800200 */
[----:B------:R-:W-:Y:S02]  /*04c0*/  IMAD.IADD R5, R5, 0x1, -R0 ;  /* 0x0000000105057824 */ /* 0x000fe400078e0a00 */
[C---:B------:R-:W-:Y:S01]  /*04d0*/  IMAD R0, R6.reuse, -0x800000, R8 ;  /* 0xff80000006007824 */ /* 0x040fe200078e0208 */
[----:B------:R-:W-:Y:S01]  /*04e0*/  IADD3 R6, PT, PT, R6, 0x7f, -R7 ;  /* 0x0000007f06067810 */ /* 0x000fe20007ffe807 */
[----:B------:R-:W0:Y:S01]  /*04f0*/  MUFU.RCP R3, R5 ;  /* 0x0000000500037308 */ /* 0x000e220000001000 */
[----:B------:R-:W-:-:S03]  /*0500*/  FADD.FTZ R11, -R5, -RZ ;  /* 0x800000ff050b7221 */ /* 0x000fc60000010100 */
[----:B------:R-:W-:Y:S02]  /*0510*/  IMAD.IADD R6, R6, 0x1, R9 ;  /* 0x0000000106067824 */ /* 0x000fe400078e0209 */
[----:B0-----:R-:W-:-:S04]  /*0520*/  FFMA R10, R3, R11, 1 ;  /* 0x3f800000030a7423 */ /* 0x001fc8000000000b */
[----:B------:R-:W-:-:S04]  /*0530*/  FFMA R10, R3, R10, R3 ;  /* 0x0000000a030a7223 */ /* 0x000fc80000000003 */
[----:B------:R-:W-:-:S04]  /*0540*/  FFMA R3, R0, R10, RZ ;  /* 0x0000000a00037223 */ /* 0x000fc800000000ff */
[----:B------:R-:W-:-:S04]  /*0550*/  FFMA R8, R11, R3, R0 ;  /* 0x000000030b087223 */ /* 0x000fc80000000000 */
[----:B------:R-:W-:-:S04]  /*0560*/  FFMA R13, R10, R8, R3 ;  /* 0x000000080a0d7223 */ /* 0x000fc80000000003 */
[----:B------:R-:W-:-:S04]  /*0570*/  FFMA R8, R11, R13, R0 ;  /* 0x0000000d0b087223 */ /* 0x000fc80000000000 */
[----:B------:R-:W-:-:S05]  /*0580*/  FFMA R0, R10, R8, R13 ;  /* 0x000000080a007223 */ /* 0x000fca000000000d */
[----:B------:R-:W-:-:S04]  /*0590*/  SHF.R.U32.HI R3, RZ, 0x17, R0 ;  /* 0x00000017ff037819 */ /* 0x000fc80000011600 */
[----:B------:R-:W-:-:S05]  /*05a0*/  LOP3.LUT R3, R3, 0xff, RZ, 0xc0, !PT ;  /* 0x000000ff03037812 */ /* 0x000fca00078ec0ff */
[----:B------:R-:W-:-:S04]  /*05b0*/  IMAD.IADD R7, R3, 0x1, R6 ;  /* 0x0000000103077824 */ /* 0x000fc800078e0206 */
[----:B------:R-:W-:-:S05]  /*05c0*/  VIADD R3, R7, 0xffffffff ;  /* 0xffffffff07037836 */ /* 0x000fca0000000000 */
[----:B------:R-:W-:-:S13]  /*05d0*/  ISETP.GE.U32.AND P0, PT, R3, 0xfe, PT ;  /* 0x000000fe0300780c */ /* 0x000fda0003f06070 */
[----:B------:R-:W-:Y:S05]  /*05e0*/  @!P0 BRA `(.L_x_28) ;  /* 0x0000000000808947 */ /* 0x000fea0003800000 */
[----:B------:R-:W-:-:S13]  /*05f0*/  ISETP.GT.AND P0, PT, R7, 0xfe, PT ;  /* 0x000000fe0700780c */ /* 0x000fda0003f04270 */
[----:B------:R-:W-:Y:S05]  /*0600*/  @P0 BRA `(.L_x_29) ;  /* 0x00000000006c0947 */ /* 0x000fea0003800000 */
[----:B------:R-:W-:-:S13]  /*0610*/  ISETP.GE.AND P0, PT, R7, 0x1, PT ;  /* 0x000000010700780c */ /* 0x000fda0003f06270 */
[----:B------:R-:W-:Y:S05]  /*0620*/  @P0 BRA `(.L_x_30) ;  /* 0x0000000000740947 */ /* 0x000fea0003800000 */
[----:B------:R-:W-:Y:S02]  /*0630*/  ISETP.GE.AND P0, PT, R7, -0x18, PT ;  /* 0xffffffe80700780c */ /* 0x000fe40003f06270 */
[----:B------:R-:W-:-:S11]  /*0640*/  LOP3.LUT R0, R0, 0x80000000, RZ, 0xc0, !PT ;  /* 0x8000000000007812 */ /* 0x000fd600078ec0ff */
[----:B------:R-:W-:Y:S05]  /*0650*/  @!P0 BRA `(.L_x_30) ;  /* 0x0000000000688947 */ /* 0x000fea0003800000 */
[CCC-:B------:R-:W-:Y:S01]  /*0660*/  FFMA.RZ R3, R10.reuse, R8.reuse, R13.reuse ;  /* 0x000000080a037223 */ /* 0x1c0fe2000000c00d */
[CCC-:B------:R-:W-:Y:S01]  /*0670*/  FFMA.RM R6, R10.reuse, R8.reuse, R13.reuse ;  /* 0x000000080a067223 */ /* 0x1c0fe2000000400d */
[C---:B------:R-:W-:Y:S02]  /*0680*/  ISETP.NE.AND P2, PT, R7.reuse, RZ, PT ;  /* 0x000000ff0700720c */ /* 0x040fe40003f45270 */
[----:B------:R-:W-:Y:S02]  /*0690*/  ISETP.NE.AND P1, PT, R7, RZ, PT ;  /* 0x000000ff0700720c */ /* 0x000fe40003f25270 */
[----:B------:R-:W-:Y:S01]  /*06a0*/  LOP3.LUT R5, R3, 0x7fffff, RZ, 0xc0, !PT ;  /* 0x007fffff03057812 */ /* 0x000fe200078ec0ff */
[----:B------:R-:W-:Y:S01]  /*06b0*/  FFMA.RP R3, R10, R8, R13 ;  /* 0x000000080a037223 */ /* 0x000fe2000000800d */
[----:B------:R-:W-:Y:S02]  /*06c0*/  VIADD R8, R7, 0x20 ;  /* 0x0000002007087836 */ /* 0x000fe40000000000 */
[----:B------:R-:W-:Y:S01]  /*06d0*/  LOP3.LUT R5, R5, 0x800000, RZ, 0xfc, !PT ;  /* 0x0080000005057812 */ /* 0x000fe200078efcff */
[----:B------:R-:W-:Y:S01]  /*06e0*/  IMAD.MOV R7, RZ, RZ, -R7 ;  /* 0x000000ffff077224 */ /* 0x000fe200078e0a07 */
[----:B------:R-:W-:-:S02]  /*06f0*/  FSETP.NEU.FTZ.AND P0, PT, R3, R6, PT ;  /* 0x000000060300720b */ /* 0x000fc40003f1d000 */
[----:B------:R-:W-:Y:S02]  /*0700*/  SHF.L.U32 R8, R5, R8, RZ ;  /* 0x0000000805087219 */ /* 0x000fe400000006ff */
[----:B------:R-:W-:Y:S02]  /*0710*/  SEL R6, R7, RZ, P2 ;  /* 0x000000ff07067207 */ /* 0x000fe40001000000 */
[----:B------:R-:W-:Y:S02]  /*0720*/  ISETP.NE.AND P1, PT, R8, RZ, P1 ;  /* 0x000000ff0800720c */ /* 0x000fe40000f25270 */
[----:B------:R-:W-:Y:S02]  /*0730*/  SHF.R.U32.HI R6, RZ, R6, R5 ;  /* 0x00000006ff067219 */ /* 0x000fe40000011605 */
[----:B------:R-:W-:Y:S02]  /*0740*/  PLOP3.LUT P0, PT, P0, P1, PT, 0xf8, 0x8f ;  /* 0x00000000008f781c */ /* 0x000fe40000703f70 */
[----:B------:R-:W-:-:S02]  /*0750*/  SHF.R.U32.HI R8, RZ, 0x1, R6 ;  /* 0x00000001ff087819 */ /* 0x000fc40000011606 */
[----:B------:R-:W-:-:S04]  /*0760*/  SEL R3, RZ, 0x1, !P0 ;  /* 0x00000001ff037807 */ /* 0x000fc80004000000 */
[----:B------:R-:W-:-:S04]  /*0770*/  LOP3.LUT R3, R3, 0x1, R8, 0xf8, !PT ;  /* 0x0000000103037812 */ /* 0x000fc800078ef808 */
[----:B------:R-:W-:-:S05]  /*0780*/  LOP3.LUT R3, R3, R6, RZ, 0xc0, !PT ;  /* 0x0000000603037212 */ /* 0x000fca00078ec0ff */
[----:B------:R-:W-:-:S05]  /*0790*/  IMAD.IADD R3, R8, 0x1, R3 ;  /* 0x0000000108037824 */ /* 0x000fca00078e0203 */
[----:B------:R-:W-:Y:S01]  /*07a0*/  LOP3.LUT R0, R3, R0, RZ, 0xfc, !PT ;  /* 0x0000000003007212 */ /* 0x000fe200078efcff */
[----:B------:R-:W-:Y:S06]  /*07b0*/  BRA `(.L_x_30) ;  /* 0x0000000000107947 */ /* 0x000fec0003800000 */
.L_x_29:
[----:B------:R-:W-:-:S04]  /*07c0*/  LOP3.LUT R0, R0, 0x80000000, RZ, 0xc0, !PT ;  /* 0x8000000000007812 */ /* 0x000fc800078ec0ff */
[----:B------:R-:W-:Y:S01]  /*07d0*/  LOP3.LUT R0, R0, 0x7f800000, RZ, 0xfc, !PT ;  /* 0x7f80000000007812 */ /* 0x000fe200078efcff */
[----:B------:R-:W-:Y:S06]  /*07e0*/  BRA `(.L_x_30) ;  /* 0x0000000000047947 */ /* 0x000fec0003800000 */
.L_x_28:
[----:B------:R-:W-:-:S07]  /*07f0*/  IMAD R0, R6, 0x800000, R0 ;  /* 0x0080000006007824 */ /* 0x000fce00078e0200 */
.L_x_30:
[----:B------:R-:W-:Y:S05]  /*0800*/  BSYNC.RECONVERGENT B2 ;  /* 0x0000000000027941 */ /* 0x000fea0003800200 */
.L_x_27:
[----:B------:R-:W-:Y:S05]  /*0810*/  BRA `(.L_x_31) ;  /* 0x0000000000207947 */ /* 0x000fea0003800000 */
.L_x_26:
[----:B------:R-:W-:-:S04]  /*0820*/  LOP3.LUT R0, R5, 0x80000000, R8, 0x48, !PT ;  /* 0x8000000005007812 */ /* 0x000fc800078e4808 */
[----:B------:R-:W-:Y:S01]  /*0830*/  LOP3.LUT R0, R0, 0x7f800000, RZ, 0xfc, !PT ;  /* 0x7f80000000007812 */ /* 0x000fe200078efcff */
[----:B------:R-:W-:Y:S06]  /*0840*/  BRA `(.L_x_31) ;  /* 0x0000000000147947 */ /* 0x000fec0003800000 */
.L_x_25:
[----:B------:R-:W-:Y:S01]  /*0850*/  LOP3.LUT R0, R5, 0x80000000, R8, 0x48, !PT ;  /* 0x8000000005007812 */ /* 0x000fe200078e4808 */
[----:B------:R-:W-:Y:S06]  /*0860*/  BRA `(.L_x_31) ;  /* 0x00000000000c7947 */ /* 0x000fec0003800000 */
.L_x_24:
[----:B------:R-:W0:Y:S01]  /*0870*/  MUFU.RSQ R0, -QNAN ;  /* 0xffc0000000007908 */ /* 0x000e220000001400 */
[----:B------:R-:W-:Y:S05]  /*0880*/  BRA `(.L_x_31) ;  /* 0x0000000000047947 */ /* 0x000fea0003800000 */
.L_x_23:
[----:B------:R-:W-:-:S07]  /*0890*/  FADD.FTZ R0, R0, R3 ;  /* 0x0000000300007221 */ /* 0x000fce0000010000 */
.L_x_31:
[----:B------:R-:W-:Y:S05]  /*08a0*/  BSYNC.RECONVERGENT B1 ;  /* 0x0000000000017941 */ /* 0x000fea0003800200 */
.L_x_21:
[----:B------:R-:W-:-:S04]  /*08b0*/  IMAD.MOV.U32 R5, RZ, RZ, 0x0 ;  /* 0x00000000ff057424 */ /* 0x000fc800078e00ff */
[----:B0-----:R-:W-:Y:S05]  /*08c0*/  RET.REL.NODEC R4 `(scalar_plus_div_kernel) ;  /* 0xfffffff404cc7950 */ /* 0x001fea0003c3ffff */
.L_x_32:
        /* <DEDUP_REMOVED lines=11> */
.L_x_162:


//--------------------- .text.div_plus_scalar_kernel --------------------------
	.section	.text.div_plus_scalar_kernel,"ax",@progbits
	.align	128
        .global         div_plus_scalar_kernel
        .type           div_plus_scalar_kernel,@function
        .size           div_plus_scalar_kernel,(.L_x_163 - div_plus_scalar_kernel)
        .other          div_plus_scalar_kernel,@"STO_CUDA_ENTRY STV_DEFAULT"
div_plus_scalar_kernel:
.text.div_plus_scalar_kernel:
        /* <DEDUP_REMOVED lines=15> */
[----:B-1----:R-:W3:Y:S01]  /*00f0*/  LDG.E R0, desc[UR4][R4.64] ;  /* 0x0000000404007981 */ /* 0x002ee2000c1e1900 */
[----:B------:R-:W-:Y:S01]  /*0100*/  BSSY.RECONVERGENT B0, `(.L_x_33) ;  /* 0x000000c000007945 */ /* 0x000fe20003800200 */
[----:B--2---:R-:W0:Y:S02]  /*0110*/  MUFU.RCP R3, R9 ;  /* 0x0000000900037308 */ /* 0x004e240000001000 */
[----:B0-----:R-:W-:-:S04]  /*0120*/  FFMA R6, R3, -R9, 1 ;  /* 0x3f80000003067423 */ /* 0x001fc80000000809 */
[----:B------:R-:W-:Y:S02]  /*0130*/  FFMA R3, R3, R6, R3 ;  /* 0x0000000603037223 */ /* 0x000fe40000000003 */
[----:B---3--:R-:W0:Y:S02]  /*0140*/  FCHK P0, R0, R9 ;  /* 0x0000000900007302 */ /* 0x008e240000000000 */
[----:B------:R-:W-:-:S04]  /*0150*/  FFMA R6, R0, R3, RZ ;  /* 0x0000000300067223 */ /* 0x000fc800000000ff */
[----:B------:R-:W-:-:S04]  /*0160*/  FFMA R7, R6, -R9, R0 ;  /* 0x8000000906077223 */ /* 0x000fc80000000000 */
[----:B------:R-:W-:Y:S01]  /*0170*/  FFMA R6, R3, R7, R6 ;  /* 0x0000000703067223 */ /* 0x000fe20000000006 */
[----:B0-----:R-:W-:Y:S06]  /*0180*/  @!P0 BRA `(.L_x_34) ;  /* 0x00000000000c8947 */ /* 0x001fec0003800000 */
[----:B------:R-:W-:-:S07]  /*0190*/  MOV R4, 0x1b0 ;  /* 0x000001b000047802 */ /* 0x000fce0000000f00 */
[----:B------:R-:W-:Y:S05]  /*01a0*/  CALL.REL.NOINC `($__internal_1_$__cuda_sm3x_div_rn_noftz_f32_slowpath) ;  /* 0x0000000000207944 */ /* 0x000fea0003c00000 */
[----:B------:R-:W-:-:S07]  /*01b0*/  IMAD.MOV.U32 R6, RZ, RZ, R0 ;  /* 0x000000ffff067224 */ /* 0x000fce00078e0000 */
.L_x_34:
[----:B------:R-:W-:Y:S05]  /*01c0*/  BSYNC.RECONVERGENT B0 ;  /* 0x0000000000007941 */ /* 0x000fea0003800200 */
.L_x_33:
[----:B------:R-:W0:Y:S02]  /*01d0*/  LDC.64 R4, c[0x0][0x398] ;  /* 0x0000e600ff047b82 */ /* 0x000e240000000a00 */
[----:B0-----:R-:W-:-:S05]  /*01e0*/  IMAD.WIDE R2, R2, 0x4, R4 ;  /* 0x0000000402027825 */ /* 0x001fca00078e0204 */
[----:B------:R-:W2:Y:S02]  /*01f0*/  LDG.E R5, desc[UR4][R2.64] ;  /* 0x0000000402057981 */ /* 0x000ea4000c1e1900 */
[----:B--2---:R-:W-:-:S05]  /*0200*/  FADD R5, R5, R6 ;  /* 0x0000000605057221 */ /* 0x004fca0000000000 */
[----:B------:R-:W-:Y:S01]  /*0210*/  STG.E desc[UR4][R2.64], R5 ;  /* 0x0000000502007986 */ /* 0x000fe2000c101904 */
[----:B------:R-:W-:Y:S05]  /*0220*/  EXIT ;  /* 0x000000000000794d */ /* 0x000fea0003800000 */
        .weak           $__internal_1_$__cuda_sm3x_div_rn_noftz_f32_slowpath
        .type           $__internal_1_$__cuda_sm3x_div_rn_noftz_f32_slowpath,@function
        .size           $__internal_1_$__cuda_sm3x_div_rn_noftz_f32_slowpath,(.L_x_163 - $__internal_1_$__cuda_sm3x_div_rn_noftz_f32_slowpath)
$__internal_1_$__cuda_sm3x_div_rn_noftz_f32_slowpath:
[----:B------:R-:W0:Y:S01]  /*0230*/  LDC R3, c[0x0][0x390] ;  /* 0x0000e400ff037b82 */ /* 0x000e220000000800 */
[--C-:B------:R-:W-:Y:S01]  /*0240*/  SHF.R.U32.HI R5, RZ, 0x17, R0.reuse ;  /* 0x00000017ff057819 */ /* 0x100fe20000011600 */
[----:B------:R-:W1:Y:S01]  /*0250*/  LDCU UR6, c[0x0][0x390] ;  /* 0x00007200ff0677ac */ /* 0x000e620008000800 */
[----:B------:R-:W-:Y:S01]  /*0260*/  BSSY.RECONVERGENT B1, `(.L_x_35) ;  /* 0x0000064000017945 */ /* 0x000fe20003800200 */
[----:B------:R-:W-:Y:S01]  /*0270*/  IMAD.MOV.U32 R7, RZ, RZ, R0 ;  /* 0x000000ffff077224 */ /* 0x000fe200078e0000 */
[----:B------:R-:W-:-:S05]  /*0280*/  LOP3.LUT R5, R5, 0xff, RZ, 0xc0, !PT ;  /* 0x000000ff05057812 */ /* 0x000fca00078ec0ff */
[----:B------:R-:W-:Y:S02]  /*0290*/  VIADD R10, R5, 0xffffffff ;  /* 0xffffffff050a7836 */ /* 0x000fe40000000000 */
[----:B-1----:R-:W-:Y:S01]  /*02a0*/  IMAD.U32 R8, RZ, RZ, UR6 ;  /* 0x00000006ff087e24 */ /* 0x002fe2000f8e00ff */
[----:B0-----:R-:W-:-:S04]  /*02b0*/  SHF.R.U32.HI R6, RZ, 0x17, R3 ;  /* 0x00000017ff067819 */ /* 0x001fc80000011603 */
[----:B------:R-:W-:-:S05]  /*02c0*/  LOP3.LUT R6, R6, 0xff, RZ, 0xc0, !PT ;  /* 0x000000ff06067812 */ /* 0x000fca00078ec0ff */
[----:B------:R-:W-:-:S05]  /*02d0*/  VIADD R11, R6, 0xffffffff ;  /* 0xffffffff060b7836 */ /* 0x000fca0000000000 */
[----:B------:R-:W-:-:S04]  /*02e0*/  ISETP.GT.U32.AND P0, PT, R11, 0xfd, PT ;  /* 0x000000fd0b00780c */ /* 0x000fc80003f04070 */
[----:B------:R-:W-:-:S13]  /*02f0*/  ISETP.GT.U32.OR P0, PT, R10, 0xfd, P0 ;  /* 0x000000fd0a00780c */ /* 0x000fda0000704470 */
[----:B------:R-:W-:Y:S01]  /*0300*/  @!P0 IMAD.MOV.U32 R9, RZ, RZ, RZ ;  /* 0x000000ffff098224 */ /* 0x000fe200078e00ff */
[----:B------:R-:W-:Y:S06]  /*0310*/  @!P0 BRA `(.L_x_36) ;  /* 0x00000000005c8947 */ /* 0x000fec0003800000 */
[----:B------:R-:W-:Y:S02]  /*0320*/  FSETP.GTU.FTZ.AND P1, PT, |R3|, +INF , PT ;  /* 0x7f8000000300780b */ /* 0x000fe40003f3c200 */
        /* <DEDUP_REMOVED lines=22> */
.L_x_36:
[----:B------:R-:W-:Y:S01]  /*0490*/  LEA R3, R6, 0xc0800000, 0x17 ;  /* 0xc080000006037811 */ /* 0x000fe200078eb8ff */
[----:B------:R-:W-:Y:S01]  /*04a0*/  VIADD R5, R5, 0xffffff81 ;  /* 0xffffff8105057836 */ /* 0x000fe20000000000 */
[----:B------:R-:W-:Y:S03]  /*04b0*/  BSSY.RECONVERGENT B2, `(.L_x_41) ;  /* 0x0000035000027945 */ /* 0x000fe60003800200 */
[----:B------:R-:W-:Y:S01]  /*04c0*/  IMAD.IADD R3, R8, 0x1, -R3 ;  /* 0x0000000108037824 */ /* 0x000fe200078e0a03 */
[C---:B------:R-:W-:Y:S01]  /*04d0*/  IADD3 R6, PT, PT, R5.reuse, 0x7f, -R6 ;  /* 0x0000007f05067810 */ /* 0x040fe20007ffe806 */
[----:B------:R-:W-:Y:S02]  /*04e0*/  IMAD R0, R5, -0x800000, R7 ;  /* 0xff80000005007824 */ /* 0x000fe400078e0207 */
[----:B------:R-:W0:Y:S01]  /*04f0*/  MUFU.RCP R8, R3 ;  /* 0x0000000300087308 */ /* 0x000e220000001000 */
[----:B------:R-:W-:Y:S01]  /*0500*/  FADD.FTZ R11, -R3, -RZ ;  /* 0x800000ff030b7221 */ /* 0x000fe20000010100 */
[----:B------:R-:W-:-:S03]  /*0510*/  IMAD.IADD R6, R6, 0x1, R9 ;  /* 0x0000000106067824 */ /* 0x000fc600078e0209 */
        /* <DEDUP_REMOVED lines=42> */
.L_x_43:
[----:B------:R-:W-:-:S04]  /*07c0*/  LOP3.LUT R0, R0, 0x80000000, RZ, 0xc0, !PT ;  /* 0x8000000000007812 */ /* 0x000fc800078ec0ff */
[----:B------:R-:W-:Y:S01]  /*07d0*/  LOP3.LUT R0, R0, 0x7f800000, RZ, 0xfc, !PT ;  /* 0x7f80000000007812 */ /* 0x000fe200078efcff */
[----:B------:R-:W-:Y:S06]  /*07e0*/  BRA `(.L_x_44) ;  /* 0x0000000000047947 */ /* 0x000fec0003800000 */
.L_x_42:
[----:B------:R-:W-:-:S07]  /*07f0*/  IMAD R0, R6, 0x800000, R0 ;  /* 0x0080000006007824 */ /* 0x000fce00078e0200 */
.L_x_44:
[----:B------:R-:W-:Y:S05]  /*0800*/  BSYNC.RECONVERGENT B2 ;  /* 0x0000000000027941 */ /* 0x000fea0003800200 */
.L_x_41:
[----:B------:R-:W-:Y:S05]  /*0810*/  BRA `(.L_x_45) ;  /* 0x0000000000207947 */ /* 0x000fea0003800000 */
.L_x_40:
[----:B------:R-:W-:-:S04]  /*0820*/  LOP3.LUT R0, R8, 0x80000000, R7, 0x48, !PT ;  /* 0x8000000008007812 */ /* 0x000fc800078e4807 */
[----:B------:R-:W-:Y:S01]  /*0830*/  LOP3.LUT R0, R0, 0x7f800000, RZ, 0xfc, !PT ;  /* 0x7f80000000007812 */ /* 0x000fe200078efcff */
[----:B------:R-:W-:Y:S06]  /*0840*/  BRA `(.L_x_45) ;  /* 0x0000000000147947 */ /* 0x000fec0003800000 */
.L_x_39:
[----:B------:R-:W-:Y:S01]  /*0850*/  LOP3.LUT R0, R8, 0x80000000, R7, 0x48, !PT ;  /* 0x8000000008007812 */ /* 0x000fe200078e4807 */
[----:B------:R-:W-:Y:S06]  /*0860*/  BRA `(.L_x_45) ;  /* 0x00000000000c7947 */ /* 0x000fec0003800000 */
.L_x_38:
[----:B------:R-:W0:Y:S01]  /*0870*/  MUFU.RSQ R0, -QNAN ;  /* 0xffc0000000007908 */ /* 0x000e220000001400 */
[----:B------:R-:W-:Y:S05]  /*0880*/  BRA `(.L_x_45) ;  /* 0x0000000000047947 */ /* 0x000fea0003800000 */
.L_x_37:
[----:B------:R-:W-:-:S07]  /*0890*/  FADD.FTZ R0, R0, R3 ;  /* 0x0000000300007221 */ /* 0x000fce0000010000 */
.L_x_45:
[----:B------:R-:W-:Y:S05]  /*08a0*/  BSYNC.RECONVERGENT B1 ;  /* 0x0000000000017941 */ /* 0x000fea0003800200 */
.L_x_35:
[----:B------:R-:W-:-:S04]  /*08b0*/  IMAD.MOV.U32 R5, RZ, RZ, 0x0 ;  /* 0x00000000ff057424 */ /* 0x000fc800078e00ff */
[----:B0-----:R-:W-:Y:S05]  /*08c0*/  RET.REL.NODEC R4 `(div_plus_scalar_kernel) ;  /* 0xfffffff404cc7950 */ /* 0x001fea0003c3ffff */
.L_x_46:
        /* <DEDUP_REMOVED lines=11> */
.L_x_163:


//--------------------- .text.div_plus_kernel     --------------------------
	.section	.text.div_plus_kernel,"ax",@progbits
	.align	128
        .global         div_plus_kernel
        .type           div_plus_kernel,@function
        .size           div_plus_kernel,(.L_x_164 - div_plus_kernel)
        .other          div_plus_kernel,@"STO_CUDA_ENTRY STV_DEFAULT"
div_plus_kernel:
.text.div_plus_kernel:
        /* <DEDUP_REMOVED lines=13> */
[----:B------:R-:W2:Y:S01]  /*00d0*/  LDC.64 R4, c[0x0][0x388] ;  /* 0x0000e200ff047b82 */ /* 0x000ea20000000a00 */
[----:B0-----:R-:W-:-:S05]  /*00e0*/  IMAD.WIDE R6, R2, 0x4, R6 ;  /* 0x0000000402067825 */ /* 0x001fca00078e0206 */
[----:B-1----:R-:W3:Y:S01]  /*00f0*/  LDG.E R3, desc[UR4][R6.64] ;  /* 0x0000000406037981 */ /* 0x002ee2000c1e1900 */
[----:B--2---:R-:W-:-:S05]  /*0100*/  IMAD.WIDE R4, R2, 0x4, R4 ;  /* 0x0000000402047825 */ /* 0x004fca00078e0204 */
[----:B------:R-:W2:Y:S01]  /*0110*/  LDG.E R0, desc[UR4][R4.64] ;  /* 0x0000000404007981 */ /* 0x000ea2000c1e1900 */
[----:B------:R-:W-:Y:S01]  /*0120*/  BSSY.RECONVERGENT B0, `(.L_x_47) ;  /* 0x000000c000007945 */ /* 0x000fe20003800200 */
[----:B---3--:R-:W0:Y:S08]  /*0130*/  MUFU.RCP R8, R3 ;  /* 0x0000000300087308 */ /* 0x008e300000001000 */
[----:B--2---:R-:W1:Y:S01]  /*0140*/  FCHK P0, R0, R3 ;  /* 0x0000000300007302 */ /* 0x004e620000000000 */
[----:B0-----:R-:W-:-:S04]  /*0150*/  FFMA R9, -R3, R8, 1 ;  /* 0x3f80000003097423 */ /* 0x001fc80000000108 */
[----:B------:R-:W-:-:S04]  /*0160*/  FFMA R9, R8, R9, R8 ;  /* 0x0000000908097223 */ /* 0x000fc80000000008 */
[----:B------:R-:W-:-:S04]  /*0170*/  FFMA R8, R0, R9, RZ ;  /* 0x0000000900087223 */ /* 0x000fc800000000ff */
[----:B------:R-:W-:-:S04]  /*0180*/  FFMA R10, -R3, R8, R0 ;  /* 0x00000008030a7223 */ /* 0x000fc80000000100 */
[----:B------:R-:W-:Y:S01]  /*0190*/  FFMA R8, R9, R10, R8 ;  /* 0x0000000a09087223 */ /* 0x000fe20000000008 */
[----:B-1----:R-:W-:Y:S06]  /*01a0*/  @!P0 BRA `(.L_x_48) ;  /* 0x00000000000c8947 */ /* 0x002fec0003800000 */
[----:B------:R-:W-:-:S07]  /*01b0*/  MOV R4, 0x1d0 ;  /* 0x000001d000047802 */ /* 0x000fce0000000f00 */
[----:B------:R-:W-:Y:S05]  /*01c0*/  CALL.REL.NOINC `($__internal_2_$__cuda_sm3x_div_rn_noftz_f32_slowpath) ;  /* 0x0000000000207944 */ /* 0x000fea0003c00000 */
[----:B------:R-:W-:-:S07]  /*01d0*/  IMAD.MOV.U32 R8, RZ, RZ, R0 ;  /* 0x000000ffff087224 */ /* 0x000fce00078e0000 */
.L_x_48:
[----:B------:R-:W-:Y:S05]  /*01e0*/  BSYNC.RECONVERGENT B0 ;  /* 0x0000000000007941 */ /* 0x000fea0003800200 */
.L_x_47:
[----:B------:R-:W0:Y:S02]  /*01f0*/  LDC.64 R4, c[0x0][0x398] ;  /* 0x0000e600ff047b82 */ /* 0x000e240000000a00 */
[----:B0-----:R-:W-:-:S05]  /*0200*/  IMAD.WIDE R2, R2, 0x4, R4 ;  /* 0x0000000402027825 */ /* 0x001fca00078e0204 */
[----:B------:R-:W2:Y:S02]  /*0210*/  LDG.E R5, desc[UR4][R2.64] ;  /* 0x0000000402057981 */ /* 0x000ea4000c1e1900 */
[----:B--2---:R-:W-:-:S05]  /*0220*/  FADD R5, R5, R8 ;  /* 0x0000000805057221 */ /* 0x004fca0000000000 */
[----:B------:R-:W-:Y:S01]  /*0230*/  STG.E desc[UR4][R2.64], R5 ;  /* 0x0000000502007986 */ /* 0x000fe2000c101904 */
[----:B------:R-:W-:Y:S05]  /*0240*/  EXIT ;  /* 0x000000000000794d */ /* 0x000fea0003800000 */
        .weak           $__internal_2_$__cuda_sm3x_div_rn_noftz_f32_slowpath
        .type           $__internal_2_$__cuda_sm3x_div_rn_noftz_f32_slowpath,@function
        .size           $__internal_2_$__cuda_sm3x_div_rn_noftz_f32_slowpath,(.L_x_164 - $__internal_2_$__cuda_sm3x_div_rn_noftz_f32_slowpath)
$__internal_2_$__cuda_sm3x_div_rn_noftz_f32_slowpath:
[--C-:B------:R-:W-:Y:S01]  /*0250*/  SHF.R.U32.HI R6, RZ, 0x17, R3.reuse ;  /* 0x00000017ff067819 */ /* 0x100fe20000011603 */
[----:B------:R-:W-:Y:S01]  /*0260*/  BSSY.RECONVERGENT B1, `(.L_x_49) ;  /* 0x0000064000017945 */ /* 0x000fe20003800200 */
[--C-:B------:R-:W-:Y:S01]  /*0270*/  SHF.R.U32.HI R5, RZ, 0x17, R0.reuse ;  /* 0x00000017ff057819 */ /* 0x100fe20000011600 */
[----:B------:R-:W-:Y:S01]  /*0280*/  IMAD.MOV.U32 R7, RZ, RZ, R0 ;  /* 0x000000ffff077224 */ /* 0x000fe200078e0000 */
[----:B------:R-:W-:Y:S01]  /*0290*/  LOP3.LUT R6, R6, 0xff, RZ, 0xc0, !PT ;  /* 0x000000ff06067812 */ /* 0x000fe200078ec0ff */
[----:B------:R-:W-:Y:S01]  /*02a0*/  IMAD.MOV.U32 R8, RZ, RZ, R3 ;  /* 0x000000ffff087224 */ /* 0x000fe200078e0003 */
[----:B------:R-:W-:-:S03]  /*02b0*/  LOP3.LUT R5, R5, 0xff, RZ, 0xc0, !PT ;  /* 0x000000ff05057812 */ /* 0x000fc600078ec0ff */
[----:B------:R-:W-:Y:S02]  /*02c0*/  VIADD R11, R6, 0xffffffff ;  /* 0xffffffff060b7836 */ /* 0x000fe40000000000 */
[----:B------:R-:W-:-:S03]  /*02d0*/  VIADD R10, R5, 0xffffffff ;  /* 0xffffffff050a7836 */ /* 0x000fc60000000000 */
        /* <DEDUP_REMOVED lines=27> */
.L_x_50:
        /* <DEDUP_REMOVED lines=51> */
.L_x_57:
[----:B------:R-:W-:-:S04]  /*07c0*/  LOP3.LUT R0, R0, 0x80000000, RZ, 0xc0, !PT ;  /* 0x8000000000007812 */ /* 0x000fc800078ec0ff */
[----:B------:R-:W-:Y:S01]  /*07d0*/  LOP3.LUT R0, R0, 0x7f800000, RZ, 0xfc, !PT ;  /* 0x7f80000000007812 */ /* 0x000fe200078efcff */
[----:B------:R-:W-:Y:S06]  /*07e0*/  BRA `(.L_x_58) ;  /* 0x0000000000047947 */ /* 0x000fec0003800000 */
.L_x_56:
[----:B------:R-:W-:-:S07]  /*07f0*/  IMAD R0, R6, 0x800000, R0 ;  /* 0x0080000006007824 */ /* 0x000fce00078e0200 */
.L_x_58:
[----:B------:R-:W-:Y:S05]  /*0800*/  BSYNC.RECONVERGENT B2 ;  /* 0x0000000000027941 */ /* 0x000fea0003800200 */
.L_x_55:
[----:B------:R-:W-:Y:S05]  /*0810*/  BRA `(.L_x_59) ;  /* 0x0000000000207947 */ /* 0x000fea0003800000 */
.L_x_54:
[----:B------:R-:W-:-:S04]  /*0820*/  LOP3.LUT R0, R8, 0x80000000, R7, 0x48, !PT ;  /* 0x8000000008007812 */ /* 0x000fc800078e4807 */
[----:B------:R-:W-:Y:S01]  /*0830*/  LOP3.LUT R0, R0, 0x7f800000, RZ, 0xfc, !PT ;  /* 0x7f80000000007812 */ /* 0x000fe200078efcff */
[----:B------:R-:W-:Y:S06]  /*0840*/  BRA `(.L_x_59) ;  /* 0x0000000000147947 */ /* 0x000fec0003800000 */
.L_x_53:
[----:B------:R-:W-:Y:S01]  /*0850*/  LOP3.LUT R0, R8, 0x80000000, R7, 0x48, !PT ;  /* 0x8000000008007812 */ /* 0x000fe200078e4807 */
[----:B------:R-:W-:Y:S06]  /*0860*/  BRA `(.L_x_59) ;  /* 0x00000000000c7947 */ /* 0x000fec0003800000 */
.L_x_52:
[----:B------:R-:W0:Y:S01]  /*0870*/  MUFU.RSQ R0, -QNAN ;  /* 0xffc0000000007908 */ /* 0x000e220000001400 */
[----:B------:R-:W-:Y:S05]  /*0880*/  BRA `(.L_x_59) ;  /* 0x0000000000047947 */ /* 0x000fea0003800000 */
.L_x_51:
[----:B------:R-:W-:-:S07]  /*0890*/  FADD.FTZ R0, R0, R3 ;  /* 0x0000000300007221 */ /* 0x000fce0000010000 */
.L_x_59:
[----:B------:R-:W-:Y:S05]  /*08a0*/  BSYNC.RECONVERGENT B1 ;  /* 0x0000000000017941 */ /* 0x000fea0003800200 */
.L_x_49:
[----:B------:R-:W-:-:S04]  /*08b0*/  IMAD.MOV.U32 R5, RZ, RZ, 0x0 ;  /* 0x00000000ff057424 */ /* 0x000fc800078e00ff */
[----:B0-----:R-:W-:Y:S05]  /*08c0*/  RET.REL.NODEC R4 `(div_plus_kernel) ;  /* 0xfffffff404cc7950 */ /* 0x001fea0003c3ffff */
.L_x_60:
        /* <DEDUP_REMOVED lines=11> */
.L_x_164:


//--------------------- .text.div_scalar_bGrad_kernel --------------------------
	.section	.text.div_scalar_bGrad_kernel,"ax",@progbits
	.align	128
        .global         div_scalar_bGrad_kernel
        .type           div_scalar_bGrad_kernel,@function
        .size           div_scalar_bGrad_kernel,(.L_x_165 - div_scalar_bGrad_kernel)
        .other          div_scalar_bGrad_kernel,@"STO_CUDA_ENTRY STV_DEFAULT"
div_scalar_bGrad_kernel:
.text.div_scalar_bGrad_kernel:
        /* <DEDUP_REMOVED lines=13> */
[----:B------:R-:W2:Y:S06]  /*00d0*/  LDCU UR6, c[0x0][0x390] ;  /* 0x00007200ff0677ac */ /* 0x000eac0008000800 */
[----:B------:R-:W3:Y:S01]  /*00e0*/  LDC.64 R4, c[0x0][0x388] ;  /* 0x0000e200ff047b82 */ /* 0x000ee20000000a00 */
[----:B0-----:R-:W-:-:S06]  /*00f0*/  IMAD.WIDE R6, R2, 0x4, R6 ;  /* 0x0000000402067825 */ /* 0x001fcc00078e0206 */
[----:B-1----:R-:W4:Y:S01]  /*0100*/  LDG.E R6, desc[UR4][R6.64] ;  /* 0x0000000406067981 */ /* 0x002f22000c1e1900 */
[----:B---3--:R-:W-:-:S05]  /*0110*/  IMAD.WIDE R4, R2, 0x4, R4 ;  /* 0x0000000402047825 */ /* 0x008fca00078e0204 */
[----:B------:R-:W2:Y:S01]  /*0120*/  LDG.E R0, desc[UR4][R4.64] ;  /* 0x0000000404007981 */ /* 0x000ea2000c1e1900 */
[----:B------:R-:W-:Y:S01]  /*0130*/  BSSY.RECONVERGENT B0, `(.L_x_61) ;  /* 0x000000e000007945 */ /* 0x000fe20003800200 */
[----:B----4-:R-:W-:-:S04]  /*0140*/  FMUL R3, R6, R6 ;  /* 0x0000000606037220 */ /* 0x010fc80000400000 */
[----:B------:R-:W0:Y:S01]  /*0150*/  MUFU.RCP R8, R3 ;  /* 0x0000000300087308 */ /* 0x000e220000001000 */
[----:B--2---:R-:W-:-:S07]  /*0160*/  FMUL R0, R0, UR6 ;  /* 0x0000000600007c20 */ /* 0x004fce0008400000 */
[----:B------:R-:W1:Y:S01]  /*0170*/  FCHK P0, R0, R3 ;  /* 0x0000000300007302 */ /* 0x000e620000000000 */
[----:B0-----:R-:W-:-:S04]  /*0180*/  FFMA R9, -R3, R8, 1 ;  /* 0x3f80000003097423 */ /* 0x001fc80000000108 */
[----:B------:R-:W-:-:S04]  /*0190*/  FFMA R9, R8, R9, R8 ;  /* 0x0000000908097223 */ /* 0x000fc80000000008 */
[----:B------:R-:W-:-:S04]  /*01a0*/  FFMA R8, R0, R9, RZ ;  /* 0x0000000900087223 */ /* 0x000fc800000000ff */
[----:B------:R-:W-:-:S04]  /*01b0*/  FFMA R6, -R3, R8, R0 ;  /* 0x0000000803067223 */ /* 0x000fc80000000100 */
[----:B------:R-:W-:Y:S01]  /*01c0*/  FFMA R6, R9, R6, R8 ;  /* 0x0000000609067223 */ /* 0x000fe20000000008 */
[----:B-1----:R-:W-:Y:S06]  /*01d0*/  @!P0 BRA `(.L_x_62) ;  /* 0x00000000000c8947 */ /* 0x002fec0003800000 */
[----:B------:R-:W-:-:S07]  /*01e0*/  MOV R4, 0x200 ;  /* 0x0000020000047802 */ /* 0x000fce0000000f00 */
[----:B------:R-:W-:Y:S05]  /*01f0*/  CALL.REL.NOINC `($__internal_3_$__cuda_sm3x_div_rn_noftz_f32_slowpath) ;  /* 0x0000000000207944 */ /* 0x000fea0003c00000 */
[----:B------:R-:W-:-:S07]  /*0200*/  IMAD.MOV.U32 R6, RZ, RZ, R0 ;  /* 0x000000ffff067224 */ /* 0x000fce00078e0000 */
.L_x_62:
[----:B------:R-:W-:Y:S05]  /*0210*/  BSYNC.RECONVERGENT B0 ;  /* 0x0000000000007941 */ /* 0x000fea0003800200 */
.L_x_61:
[----:B------:R-:W0:Y:S02]  /*0220*/  LDC.64 R4, c[0x0][0x3a0] ;  /* 0x0000e800ff047b82 */ /* 0x000e240000000a00 */
[----:B0-----:R-:W-:-:S05]  /*0230*/  IMAD.WIDE R2, R2, 0x4, R4 ;  /* 0x0000000402027825 */ /* 0x001fca00078e0204 */
[----:B------:R-:W2:Y:S02]  /*0240*/  LDG.E R5, desc[UR4][R2.64] ;  /* 0x0000000402057981 */ /* 0x000ea4000c1e1900 */
[----:B--2---:R-:W-:-:S05]  /*0250*/  FADD R5, R5, -R6 ;  /* 0x8000000605057221 */ /* 0x004fca0000000000 */
[----:B------:R-:W-:Y:S01]  /*0260*/  STG.E desc[UR4][R2.64], R5 ;  /* 0x0000000502007986 */ /* 0x000fe2000c101904 */
[----:B------:R-:W-:Y:S05]  /*0270*/  EXIT ;  /* 0x000000000000794d */ /* 0x000fea0003800000 */
        .weak           $__internal_3_$__cuda_sm3x_div_rn_noftz_f32_slowpath
        .type           $__internal_3_$__cuda_sm3x_div_rn_noftz_f32_slowpath,@function
        .size           $__internal_3_$__cuda_sm3x_div_rn_noftz_f32_slowpath,(.L_x_165 - $__internal_3_$__cuda_sm3x_div_rn_noftz_f32_slowpath)
$__internal_3_$__cuda_sm3x_div_rn_noftz_f32_slowpath:
        /* <DEDUP_REMOVED lines=36> */
.L_x_64:
        /* <DEDUP_REMOVED lines=51> */
.L_x_71:
[----:B------:R-:W-:-:S04]  /*07f0*/  LOP3.LUT R0, R0, 0x80000000, RZ, 0xc0, !PT ;  /* 0x8000000000007812 */ /* 0x000fc800078ec0ff */
[----:B------:R-:W-:Y:S01]  /*0800*/  LOP3.LUT R0, R0, 0x7f800000, RZ, 0xfc, !PT ;  /* 0x7f80000000007812 */ /* 0x000fe200078efcff */
[----:B------:R-:W-:Y:S06]  /*0810*/  BRA `(.L_x_72) ;  /* 0x0000000000047947 */ /* 0x000fec0003800000 */
.L_x_70:
[----:B------:R-:W-:-:S07]  /*0820*/  IMAD R0, R6, 0x800000, R0 ;  /* 0x0080000006007824 */ /* 0x000fce00078e0200 */
.L_x_72:
[----:B------:R-:W-:Y:S05]  /*0830*/  BSYNC.RECONVERGENT B2 ;  /* 0x0000000000027941 */ /* 0x000fea0003800200 */
.L_x_69:
[----:B------:R-:W-:Y:S05]  /*0840*/  BRA `(.L_x_73) ;  /* 0x0000000000207947 */ /* 0x000fea0003800000 */
.L_x_68:
[----:B------:R-:W-:-:S04]  /*0850*/  LOP3.LUT R0, R8, 0x80000000, R7, 0x48, !PT ;  /* 0x8000000008007812 */ /* 0x000fc800078e4807 */
[----:B------:R-:W-:Y:S01]  /*0860*/  LOP3.LUT R0, R0, 0x7f800000, RZ, 0xfc, !PT ;  /* 0x7f80000000007812 */ /* 0x000fe200078efcff */
[----:B------:R-:W-:Y:S06]  /*0870*/  BRA `(.L_x_73) ;  /* 0x0000000000147947 */ /* 0x000fec0003800000 */
.L_x_67:
[----:B------:R-:W-:Y:S01]  /*0880*/  LOP3.LUT R0, R8, 0x80000000, R7, 0x48, !PT ;  /* 0x8000000008007812 */ /* 0x000fe200078e4807 */
[----:B------:R-:W-:Y:S06]  /*0890*/  BRA `(.L_x_73) ;  /* 0x00000000000c7947 */ /* 0x000fec0003800000 */
.L_x_66:
[----:B------:R-:W0:Y:S01]  /*08a0*/  MUFU.RSQ R0, -QNAN ;  /* 0xffc0000000007908 */ /* 0x000e220000001400 */
[----:B------:R-:W-:Y:S05]  /*08b0*/  BRA `(.L_x_73) ;  /* 0x0000000000047947 */ /* 0x000fea0003800000 */
.L_x_65:
[----:B------:R-:W-:-:S07]  /*08c0*/  FADD.FTZ R0, R0, R3 ;  /* 0x0000000300007221 */ /* 0x000fce0000010000 */
.L_x_73:
[----:B------:R-:W-:Y:S05]  /*08d0*/  BSYNC.RECONVERGENT B1 ;  /* 0x0000000000017941 */ /* 0x000fea0003800200 */
.L_x_63:
[----:B------:R-:W-:-:S04]  /*08e0*/  IMAD.MOV.U32 R5, RZ, RZ, 0x0 ;  /* 0x00000000ff057424 */ /* 0x000fc800078e00ff */
[----:B0-----:R-:W-:Y:S05]  /*08f0*/  RET.REL.NODEC R4 `(div_scalar_bGrad_kernel) ;  /* 0xfffffff404c07950 */ /* 0x001fea0003c3ffff */
.L_x_74:
        /* <DEDUP_REMOVED lines=16> */
.L_x_165:


//--------------------- .text.div_bGrad_kernel    --------------------------
	.section	.text.div_bGrad_kernel,"ax",@progbits
	.align	128
        .global         div_bGrad_kernel
        .type           div_bGrad_kernel,@function
        .size           div_bGrad_kernel,(.L_x_166 - div_bGrad_kernel)
        .other          div_bGrad_kernel,@"STO_CUDA_ENTRY STV_DEFAULT"
div_bGrad_kernel:
.text.div_bGrad_kernel:
        /* <DEDUP_REMOVED lines=13> */
[----:B------:R-:W2:Y:S08]  /*00d0*/  LDC.64 R6, c[0x0][0x388] ;  /* 0x0000e200ff067b82 */ /* 0x000eb00000000a00 */
[----:B------:R-:W3:Y:S01]  /*00e0*/  LDC.64 R4, c[0x0][0x398] ;  /* 0x0000e600ff047b82 */ /* 0x000ee20000000a00 */
[----:B0-----:R-:W-:-:S06]  /*00f0*/  IMAD.WIDE R8, R2, 0x4, R8 ;  /* 0x0000000402087825 */ /* 0x001fcc00078e0208 */
[----:B-1----:R-:W4:Y:S01]  /*0100*/  LDG.E R8, desc[UR4][R8.64] ;  /* 0x0000000408087981 */ /* 0x002f22000c1e1900 */
[----:B--2---:R-:W-:-:S06]  /*0110*/  IMAD.WIDE R6, R2, 0x4, R6 ;  /* 0x0000000402067825 */ /* 0x004fcc00078e0206 */
[----:B------:R-:W2:Y:S01]  /*0120*/  LDG.E R7, desc[UR4][R6.64] ;  /* 0x0000000406077981 */ /* 0x000ea2000c1e1900 */
[----:B---3--:R-:W-:-:S05]  /*0130*/  IMAD.WIDE R4, R2, 0x4, R4 ;  /* 0x0000000402047825 */ /* 0x008fca00078e0204 */
[----:B------:R-:W2:Y:S01]  /*0140*/  LDG.E R0, desc[UR4][R4.64] ;  /* 0x0000000404007981 */ /* 0x000ea2000c1e1900 */
[----:B------:R-:W-:Y:S01]  /*0150*/  BSSY.RECONVERGENT B0, `(.L_x_75) ;  /* 0x000000e000007945 */ /* 0x000fe20003800200 */
[----:B----4-:R-:W-:-:S04]  /*0160*/  FMUL R3, R8, R8 ;  /* 0x0000000808037220 */ /* 0x010fc80000400000 */
[----:B------:R-:W0:Y:S01]  /*0170*/  MUFU.RCP R10, R3 ;  /* 0x00000003000a7308 */ /* 0x000e220000001000 */
[----:B--2---:R-:W-:-:S07]  /*0180*/  FMUL R0, R0, R7 ;  /* 0x0000000700007220 */ /* 0x004fce0000400000 */
        /* <DEDUP_REMOVED lines=8> */
[----:B------:R-:W-:Y:S05]  /*0210*/  CALL.REL.NOINC `($__internal_4_$__cuda_sm3x_div_rn_noftz_f32_slowpath) ;  /* 0x0000000000207944 */ /* 0x000fea0003c00000 */
[----:B------:R-:W-:-:S07]  /*0220*/  IMAD.MOV.U32 R8, RZ, RZ, R0 ;  /* 0x000000ffff087224 */ /* 0x000fce00078e0000 */
.L_x_76:
[----:B------:R-:W-:Y:S05]  /*0230*/  BSYNC.RECONVERGENT B0 ;  /* 0x0000000000007941 */ /* 0x000fea0003800200 */
.L_x_75:
[----:B------:R-:W0:Y:S02]  /*0240*/  LDC.64 R4, c[0x0][0x3a0] ;  /* 0x0000e800ff047b82 */ /* 0x000e240000000a00 */
[----:B0-----:R-:W-:-:S05]  /*0250*/  IMAD.WIDE R2, R2, 0x4, R4 ;  /* 0x0000000402027825 */ /* 0x001fca00078e0204 */
[----:B------:R-:W2:Y:S02]  /*0260*/  LDG.E R5, desc[UR4][R2.64] ;  /* 0x0000000402057981 */ /* 0x000ea4000c1e1900 */
[----:B--2---:R-:W-:-:S05]  /*0270*/  FADD R5, R5, -R8 ;  /* 0x8000000805057221 */ /* 0x004fca0000000000 */
[----:B------:R-:W-:Y:S01]  /*0280*/  STG.E desc[UR4][R2.64], R5 ;  /* 0x0000000502007986 */ /* 0x000fe2000c101904 */
[----:B------:R-:W-:Y:S05]  /*0290*/  EXIT ;  /* 0x000000000000794d */ /* 0x000fea0003800000 */
        .weak           $__internal_4_$__cuda_sm3x_div_rn_noftz_f32_slowpath
        .type           $__internal_4_$__cuda_sm3x_div_rn_noftz_f32_slowpath,@function
        .size           $__internal_4_$__cuda_sm3x_div_rn_noftz_f32_slowpath,(.L_x_166 - $__internal_4_$__cuda_sm3x_div_rn_noftz_f32_slowpath)
$__internal_4_$__cuda_sm3x_div_rn_noftz_f32_slowpath:
        /* <DEDUP_REMOVED lines=36> */
.L_x_78:
        /* <DEDUP_REMOVED lines=51> */
.L_x_85:
[----:B------:R-:W-:-:S04]  /*0810*/  LOP3.LUT R0, R0, 0x80000000, RZ, 0xc0, !PT ;  /* 0x8000000000007812 */ /* 0x000fc800078ec0ff */
[----:B------:R-:W-:Y:S01]  /*0820*/  LOP3.LUT R0, R0, 0x7f800000, RZ, 0xfc, !PT ;  /* 0x7f80000000007812 */ /* 0x000fe200078efcff */
[----:B------:R-:W-:Y:S06]  /*0830*/  BRA `(.L_x_86) ;  /* 0x0000000000047947 */ /* 0x000fec0003800000 */
.L_x_84:
[----:B------:R-:W-:-:S07]  /*0840*/  IMAD R0, R6, 0x800000, R0 ;  /* 0x0080000006007824 */ /* 0x000fce00078e0200 */
.L_x_86:
[----:B------:R-:W-:Y:S05]  /*0850*/  BSYNC.RECONVERGENT B2 ;  /* 0x0000000000027941 */ /* 0x000fea0003800200 */
.L_x_83:
[----:B------:R-:W-:Y:S05]  /*0860*/  BRA `(.L_x_87) ;  /* 0x0000000000207947 */ /* 0x000fea0003800000 */
.L_x_82:
[----:B------:R-:W-:-:S04]  /*0870*/  LOP3.LUT R0, R8, 0x80000000, R7, 0x48, !PT ;  /* 0x8000000008007812 */ /* 0x000fc800078e4807 */
[----:B------:R-:W-:Y:S01]  /*0880*/  LOP3.LUT R0, R0, 0x7f800000, RZ, 0xfc, !PT ;  /* 0x7f80000000007812 */ /* 0x000fe200078efcff */
[----:B------:R-:W-:Y:S06]  /*0890*/  BRA `(.L_x_87) ;  /* 0x0000000000147947 */ /* 0x000fec0003800000 */
.L_x_81:
[----:B------:R-:W-:Y:S01]  /*08a0*/  LOP3.LUT R0, R8, 0x80000000, R7, 0x48, !PT ;  /* 0x8000000008007812 */ /* 0x000fe200078e4807 */
[----:B------:R-:W-:Y:S06]  /*08b0*/  BRA `(.L_x_87) ;  /* 0x00000000000c7947 */ /* 0x000fec0003800000 */
.L_x_80:
[----:B------:R-:W0:Y:S01]  /*08c0*/  MUFU.RSQ R0, -QNAN ;  /* 0xffc0000000007908 */ /* 0x000e220000001400 */
[----:B------:R-:W-:Y:S05]  /*08d0*/  BRA `(.L_x_87) ;  /* 0x0000000000047947 */ /* 0x000fea0003800000 */
.L_x_79:
[----:B------:R-:W-:-:S07]  /*08e0*/  FADD.FTZ R0, R0, R3 ;  /* 0x0000000300007221 */ /* 0x000fce0000010000 */
.L_x_87:
[----:B------:R-:W-:Y:S05]  /*08f0*/  BSYNC.RECONVERGENT B1 ;  /* 0x0000000000017941 */ /* 0x000fea0003800200 */
.L_x_77:
[----:B------:R-:W-:-:S04]  /*0900*/  IMAD.MOV.U32 R5, RZ, RZ, 0x0 ;  /* 0x00000000ff057424 */ /* 0x000fc800078e00ff */
[----:B0-----:R-:W-:Y:S05]  /*0910*/  RET.REL.NODEC R4 `(div_bGrad_kernel) ;  /* 0xfffffff404b87950 */ /* 0x001fea0003c3ffff */
.L_x_88:
        /* <DEDUP_REMOVED lines=14> */
.L_x_166:


//--------------------- .text.scalar_div_kernel   --------------------------
	.section	.text.scalar_div_kernel,"ax",@progbits
	.align	128
        .global         scalar_div_kernel
        .type           scalar_div_kernel,@function
        .size           scalar_div_kernel,(.L_x_167 - scalar_div_kernel)
        .other          scalar_div_kernel,@"STO_CUDA_ENTRY STV_DEFAULT"
scalar_div_kernel:
.text.scalar_div_kernel:
        /* <DEDUP_REMOVED lines=27> */
[----:B------:R-:W-:Y:S05]  /*01b0*/  CALL.REL.NOINC `($__internal_5_$__cuda_sm3x_div_rn_noftz_f32_slowpath) ;  /* 0x0000000000187944 */ /* 0x000fea0003c00000 */
[----:B------:R-:W-:-:S07]  /*01c0*/  IMAD.MOV.U32 R7, RZ, RZ, R0 ;  /* 0x000000ffff077224 */ /* 0x000fce00078e0000 */
.L_x_90:
[----:B------:R-:W-:Y:S05]  /*01d0*/  BSYNC.RECONVERGENT B0 ;  /* 0x0000000000007941 */ /* 0x000fea0003800200 */
.L_x_89:
[----:B------:R-:W0:Y:S02]  /*01e0*/  LDC.64 R4, c[0x0][0x398] ;  /* 0x0000e600ff047b82 */ /* 0x000e240000000a00 */
[----:B0-----:R-:W-:-:S05]  /*01f0*/  IMAD.WIDE R2, R2, 0x4, R4 ;  /* 0x0000000402027825 */ /* 0x001fca00078e0204 */
[----:B------:R-:W-:Y:S01]  /*0200*/  STG.E desc[UR4][R2.64], R7 ;  /* 0x0000000702007986 */ /* 0x000fe2000c101904 */
[----:B------:R-:W-:Y:S05]  /*0210*/  EXIT ;  /* 0x000000000000794d */ /* 0x000fea0003800000 */
        .weak           $__internal_5_$__cuda_sm3x_div_rn_noftz_f32_slowpath
        .type           $__internal_5_$__cuda_sm3x_div_rn_noftz_f32_slowpath,@function
        .size           $__internal_5_$__cuda_sm3x_div_rn_noftz_f32_slowpath,(.L_x_167 - $__internal_5_$__cuda_sm3x_div_rn_noftz_f32_slowpath)
$__internal_5_$__cuda_sm3x_div_rn_noftz_f32_slowpath:
        /* <DEDUP_REMOVED lines=38> */
.L_x_92:
        /* <DEDUP_REMOVED lines=51> */
.L_x_99:
[----:B------:R-:W-:-:S04]  /*07b0*/  LOP3.LUT R0, R0, 0x80000000, RZ, 0xc0, !PT ;  /* 0x8000000000007812 */ /* 0x000fc800078ec0ff */
[----:B------:R-:W-:Y:S01]  /*07c0*/  LOP3.LUT R0, R0, 0x7f800000, RZ, 0xfc, !PT ;  /* 0x7f80000000007812 */ /* 0x000fe200078efcff */
[----:B------:R-:W-:Y:S06]  /*07d0*/  BRA `(.L_x_100) ;  /* 0x0000000000047947 */ /* 0x000fec0003800000 */
.L_x_98:
[----:B------:R-:W-:-:S07]  /*07e0*/  IMAD R0, R6, 0x800000, R0 ;  /* 0x0080000006007824 */ /* 0x000fce00078e0200 */
.L_x_100:
[----:B------:R-:W-:Y:S05]  /*07f0*/  BSYNC.RECONVERGENT B2 ;  /* 0x0000000000027941 */ /* 0x000fea0003800200 */
.L_x_97:
[----:B------:R-:W-:Y:S05]  /*0800*/  BRA `(.L_x_101) ;  /* 0x0000000000207947 */ /* 0x000fea0003800000 */
.L_x_96:
[----:B------:R-:W-:-:S04]  /*0810*/  LOP3.LUT R0, R5, 0x80000000, R8, 0x48, !PT ;  /* 0x8000000005007812 */ /* 0x000fc800078e4808 */
[----:B------:R-:W-:Y:S01]  /*0820*/  LOP3.LUT R0, R0, 0x7f800000, RZ, 0xfc, !PT ;  /* 0x7f80000000007812 */ /* 0x000fe200078efcff */
[----:B------:R-:W-:Y:S06]  /*0830*/  BRA `(.L_x_101) ;  /* 0x0000000000147947 */ /* 0x000fec0003800000 */
.L_x_95:
[----:B------:R-:W-:Y:S01]  /*0840*/  LOP3.LUT R0, R5, 0x80000000, R8, 0x48, !PT ;  /* 0x8000000005007812 */ /* 0x000fe200078e4808 */
[----:B------:R-:W-:Y:S06]  /*0850*/  BRA `(.L_x_101) ;  /* 0x00000000000c7947 */ /* 0x000fec0003800000 */
.L_x_94:
[----:B------:R-:W0:Y:S01]  /*0860*/  MUFU.RSQ R0, -QNAN ;  /* 0xffc0000000007908 */ /* 0x000e220000001400 */
[----:B------:R-:W-:Y:S05]  /*0870*/  BRA `(.L_x_101) ;  /* 0x0000000000047947 */ /* 0x000fea0003800000 */
.L_x_93:
[----:B------:R-:W-:-:S07]  /*0880*/  FADD.FTZ R0, R0, R3 ;  /* 0x0000000300007221 */ /* 0x000fce0000010000 */
.L_x_101:
[----:B------:R-:W-:Y:S05]  /*0890*/  BSYNC.RECONVERGENT B1 ;  /* 0x0000000000017941 */ /* 0x000fea0003800200 */
.L_x_91:
[----:B------:R-:W-:-:S04]  /*08a0*/  IMAD.MOV.U32 R5, RZ, RZ, 0x0 ;  /* 0x00000000ff057424 */ /* 0x000fc800078e00ff */
[----:B0-----:R-:W-:Y:S05]  /*08b0*/  RET.REL.NODEC R4 `(scalar_div_kernel) ;  /* 0xfffffff404d07950 */ /* 0x001fea0003c3ffff */
.L_x_102:
        /* <DEDUP_REMOVED lines=12> */
.L_x_167:


//--------------------- .text.div_scalar_kernel   --------------------------
	.section	.text.div_scalar_kernel,"ax",@progbits
	.align	128
        .global         div_scalar_kernel
        .type           div_scalar_kernel,@function
        .size           div_scalar_kernel,(.L_x_168 - div_scalar_kernel)
        .other          div_scalar_kernel,@"STO_CUDA_ENTRY STV_DEFAULT"
div_scalar_kernel:
.text.div_scalar_kernel:
        /* <DEDUP_REMOVED lines=26> */
[----:B------:R-:W-:Y:S05]  /*01a0*/  CALL.REL.NOINC `($__internal_6_$__cuda_sm3x_div_rn_noftz_f32_slowpath) ;  /* 0x0000000000187944 */ /* 0x000fea0003c00000 */
[----:B------:R-:W-:-:S07]  /*01b0*/  IMAD.MOV.U32 R7, RZ, RZ, R0 ;  /* 0x000000ffff077224 */ /* 0x000fce00078e0000 */
.L_x_104:
[----:B------:R-:W-:Y:S05]  /*01c0*/  BSYNC.RECONVERGENT B0 ;  /* 0x0000000000007941 */ /* 0x000fea0003800200 */
.L_x_103:
[----:B------:R-:W0:Y:S02]  /*01d0*/  LDC.64 R4, c[0x0][0x398] ;  /* 0x0000e600ff047b82 */ /* 0x000e240000000a00 */
[----:B0-----:R-:W-:-:S05]  /*01e0*/  IMAD.WIDE R2, R2, 0x4, R4 ;  /* 0x0000000402027825 */ /* 0x001fca00078e0204 */
[----:B------:R-:W-:Y:S01]  /*01f0*/  STG.E desc[UR4][R2.64], R7 ;  /* 0x0000000702007986 */ /* 0x000fe2000c101904 */
[----:B------:R-:W-:Y:S05]  /*0200*/  EXIT ;  /* 0x000000000000794d */ /* 0x000fea0003800000 */
        .weak           $__internal_6_$__cuda_sm3x_div_rn_noftz_f32_slowpath
        .type           $__internal_6_$__cuda_sm3x_div_rn_noftz_f32_slowpath,@function
        .size           $__internal_6_$__cuda_sm3x_div_rn_noftz_f32_slowpath,(.L_x_168 - $__internal_6_$__cuda_sm3x_div_rn_noftz_f32_slowpath)
$__internal_6_$__cuda_sm3x_div_rn_noftz_f32_slowpath:
        /* <DEDUP_REMOVED lines=38> */
.L_x_106:
        /* <DEDUP_REMOVED lines=51> */
.L_x_113:
[----:B------:R-:W-:-:S04]  /*07a0*/  LOP3.LUT R0, R0, 0x80000000, RZ, 0xc0, !PT ;  /* 0x8000000000007812 */ /* 0x000fc800078ec0ff */
[----:B------:R-:W-:Y:S01]  /*07b0*/  LOP3.LUT R0, R0, 0x7f800000, RZ, 0xfc, !PT ;  /* 0x7f80000000007812 */ /* 0x000fe200078efcff */
[----:B------:R-:W-:Y:S06]  /*07c0*/  BRA `(.L_x_114) ;  /* 0x0000000000047947 */ /* 0x000fec0003800000 */
.L_x_112:
[----:B------:R-:W-:-:S07]  /*07d0*/  IMAD R0, R6, 0x800000, R0 ;  /* 0x0080000006007824 */ /* 0x000fce00078e0200 */
.L_x_114:
[----:B------:R-:W-:Y:S05]  /*07e0*/  BSYNC.RECONVERGENT B2 ;  /* 0x0000000000027941 */ /* 0x000fea0003800200 */
.L_x_111:
[----:B------:R-:W-:Y:S05]  /*07f0*/  BRA `(.L_x_115) ;  /* 0x0000000000207947 */ /* 0x000fea0003800000 */
.L_x_110:
[----:B------:R-:W-:-:S04]  /*0800*/  LOP3.LUT R0, R8, 0x80000000, R7, 0x48, !PT ;  /* 0x8000000008007812 */ /* 0x000fc800078e4807 */
[----:B------:R-:W-:Y:S01]  /*0810*/  LOP3.LUT R0, R0, 0x7f800000, RZ, 0xfc, !PT ;  /* 0x7f80000000007812 */ /* 0x000fe200078efcff */
[----:B------:R-:W-:Y:S06]  /*0820*/  BRA `(.L_x_115) ;  /* 0x0000000000147947 */ /* 0x000fec0003800000 */
.L_x_109:
[----:B------:R-:W-:Y:S01]  /*0830*/  LOP3.LUT R0, R8, 0x80000000, R7, 0x48, !PT ;  /* 0x8000000008007812 */ /* 0x000fe200078e4807 */
[----:B------:R-:W-:Y:S06]  /*0840*/  BRA `(.L_x_115) ;  /* 0x00000000000c7947 */ /* 0x000fec0003800000 */
.L_x_108:
[----:B------:R-:W0:Y:S01]  /*0850*/  MUFU.RSQ R0, -QNAN ;  /* 0xffc0000000007908 */ /* 0x000e220000001400 */
[----:B------:R-:W-:Y:S05]  /*0860*/  BRA `(.L_x_115) ;  /* 0x0000000000047947 */ /* 0x000fea0003800000 */
.L_x_107:
[----:B------:R-:W-:-:S07]  /*0870*/  FADD.FTZ R0, R0, R3 ;  /* 0x0000000300007221 */ /* 0x000fce0000010000 */
.L_x_115:
[----:B------:R-:W-:Y:S05]  /*0880*/  BSYNC.RECONVERGENT B1 ;  /* 0x0000000000017941 */ /* 0x000fea0003800200 */
.L_x_105:
[----:B------:R-:W-:-:S04]  /*0890*/  IMAD.MOV.U32 R5, RZ, RZ, 0x0 ;  /* 0x00000000ff057424 */ /* 0x000fc800078e00ff */
[----:B0-----:R-:W-:Y:S05]  /*08a0*/  RET.REL.NODEC R4 `(div_scalar_kernel) ;  /* 0xfffffff404d47950 */ /* 0x001fea0003c3ffff */
.L_x_116:
        /* <DEDUP_REMOVED lines=13> */
.L_x_168:


//--------------------- .text.div_kernel          --------------------------
	.section	.text.div_kernel,"ax",@progbits
	.align	128
        .global         div_kernel
        .type           div_kernel,@function
        .size           div_kernel,(.L_x_169 - div_kernel)
        .other          div_kernel,@"STO_CUDA_ENTRY STV_DEFAULT"
div_kernel:
.text.div_kernel:
        /* <DEDUP_REMOVED lines=28> */
[----:B------:R-:W-:Y:S05]  /*01c0*/  CALL.REL.NOINC `($__internal_7_$__cuda_sm3x_div_rn_noftz_f32_slowpath) ;  /* 0x0000000000187944 */ /* 0x000fea0003c00000 */
[----:B------:R-:W-:-:S07]  /*01d0*/  IMAD.MOV.U32 R9, RZ, RZ, R0 ;  /* 0x000000ffff097224 */ /* 0x000fce00078e0000 */
.L_x_118:
[----:B------:R-:W-:Y:S05]  /*01e0*/  BSYNC.RECONVERGENT B0 ;  /* 0x0000000000007941 */ /* 0x000fea0003800200 */
.L_x_117:
[----:B------:R-:W0:Y:S02]  /*01f0*/  LDC.64 R4, c[0x0][0x398] ;  /* 0x0000e600ff047b82 */ /* 0x000e240000000a00 */
[----:B0-----:R-:W-:-:S05]  /*0200*/  IMAD.WIDE R2, R2, 0x4, R4 ;  /* 0x0000000402027825 */ /* 0x001fca00078e0204 */
[----:B------:R-:W-:Y:S01]  /*0210*/  STG.E desc[UR4][R2.64], R9 ;  /* 0x0000000902007986 */ /* 0x000fe2000c101904 */
[----:B------:R-:W-:Y:S05]  /*0220*/  EXIT ;  /* 0x000000000000794d */ /* 0x000fea0003800000 */
        .weak           $__internal_7_$__cuda_sm3x_div_rn_noftz_f32_slowpath
        .type           $__internal_7_$__cuda_sm3x_div_rn_noftz_f32_slowpath,@function
        .size           $__internal_7_$__cuda_sm3x_div_rn_noftz_f32_slowpath,(.L_x_169 - $__internal_7_$__cuda_sm3x_div_rn_noftz_f32_slowpath)
$__internal_7_$__cuda_sm3x_div_rn_noftz_f32_slowpath:
        /* <DEDUP_REMOVED lines=36> */
.L_x_120:
        /* <DEDUP_REMOVED lines=51> */
.L_x_127:
[----:B------:R-:W-:-:S04]  /*07a0*/  LOP3.LUT R0, R0, 0x80000000, RZ, 0xc0, !PT ;  /* 0x8000000000007812 */ /* 0x000fc800078ec0ff */
[----:B------:R-:W-:Y:S01]  /*07b0*/  LOP3.LUT R0, R0, 0x7f800000, RZ, 0xfc, !PT ;  /* 0x7f80000000007812 */ /* 0x000fe200078efcff */
[----:B------:R-:W-:Y:S06]  /*07c0*/  BRA `(.L_x_128) ;  /* 0x0000000000047947 */ /* 0x000fec0003800000 */
.L_x_126:
[----:B------:R-:W-:-:S07]  /*07d0*/  IMAD R0, R6, 0x800000, R0 ;  /* 0x0080000006007824 */ /* 0x000fce00078e0200 */
.L_x_128:
[----:B------:R-:W-:Y:S05]  /*07e0*/  BSYNC.RECONVERGENT B2 ;  /* 0x0000000000027941 */ /* 0x000fea0003800200 */
.L_x_125:
[----:B------:R-:W-:Y:S05]  /*07f0*/  BRA `(.L_x_129) ;  /* 0x0000000000207947 */ /* 0x000fea0003800000 */
.L_x_124:
[----:B------:R-:W-:-:S04]  /*0800*/  LOP3.LUT R0, R8, 0x80000000, R7, 0x48, !PT ;  /* 0x8000000008007812 */ /* 0x000fc800078e4807 */
[----:B------:R-:W-:Y:S01]  /*0810*/  LOP3.LUT R0, R0, 0x7f800000, RZ, 0xfc, !PT ;  /* 0x7f80000000007812 */ /* 0x000fe200078efcff */
[----:B------:R-:W-:Y:S06]  /*0820*/  BRA `(.L_x_129) ;  /* 0x0000000000147947 */ /* 0x000fec0003800000 */
.L_x_123:
[----:B------:R-:W-:Y:S01]  /*0830*/  LOP3.LUT R0, R8, 0x80000000, R7, 0x48, !PT ;  /* 0x8000000008007812 */ /* 0x000fe200078e4807 */
[----:B------:R-:W-:Y:S06]  /*0840*/  BRA `(.L_x_129) ;  /* 0x00000000000c7947 */ /* 0x000fec0003800000 */
.L_x_122:
[----:B------:R-:W0:Y:S01]  /*0850*/  MUFU.RSQ R0, -QNAN ;  /* 0xffc0000000007908 */ /* 0x000e220000001400 */
[----:B------:R-:W-:Y:S05]  /*0860*/  BRA `(.L_x_129) ;  /* 0x0000000000047947 */ /* 0x000fea0003800000 */
.L_x_121:
[----:B------:R-:W-:-:S07]  /*0870*/  FADD.FTZ R0, R0, R3 ;  /* 0x0000000300007221 */ /* 0x000fce0000010000 */
.L_x_129:
[----:B------:R-:W-:Y:S05]  /*0880*/  BSYNC.RECONVERGENT B1 ;  /* 0x0000000000017941 */ /* 0x000fea0003800200 */
.L_x_119:
[----:B------:R-:W-:-:S04]  /*0890*/  IMAD.MOV.U32 R5, RZ, RZ, 0x0 ;  /* 0x00000000ff057424 */ /* 0x000fc800078e00ff */
[----:B0-----:R-:W-:Y:S05]  /*08a0*/  RET.REL.NODEC R4 `(div_kernel) ;  /* 0xfffffff404d47950 */ /* 0x001fea0003c3ffff */
.L_x_130:
        /* <DEDUP_REMOVED lines=13> */
.L_x_169:


//--------------------- .text.mul_plus_scalar_kernel --------------------------
	.section	.text.mul_plus_scalar_kernel,"ax",@progbits
	.align	128
        .global         mul_plus_scalar_kernel
        .type           mul_plus_scalar_kernel,@function
        .size           mul_plus_scalar_kernel,(.L_x_185 - mul_plus_scalar_kernel)
        .other          mul_plus_scalar_kernel,@"STO_CUDA_ENTRY STV_DEFAULT"
mul_plus_scalar_kernel:
.text.mul_plus_scalar_kernel:
        /* <DEDUP_REMOVED lines=16> */
[----:B-1----:R-:W2:Y:S01]  /*0100*/  LDG.E R2, desc[UR4][R2.64] ;  /* 0x0000000402027981 */ /* 0x002ea2000c1e1900 */
[----:B---3--:R-:W-:-:S05]  /*0110*/  IMAD.WIDE R4, R7, 0x4, R4 ;  /* 0x0000000407047825 */ /* 0x008fca00078e0204 */
[----:B------:R-:W2:Y:S02]  /*0120*/  LDG.E R7, desc[UR4][R4.64] ;  /* 0x0000000404077981 */ /* 0x000ea4000c1e1900 */
[----:B--2---:R-:W-:-:S05]  /*0130*/  FFMA R7, R2, UR6, R7 ;  /* 0x0000000602077c23 */ /* 0x004fca0008000007 */
[----:B------:R-:W-:Y:S01]  /*0140*/  STG.E desc[UR4][R4.64], R7 ;  /* 0x0000000704007986 */ /* 0x000fe2000c101904 */
[----:B------:R-:W-:Y:S05]  /*0150*/  EXIT ;  /* 0x000000000000794d */ /* 0x000fea0003800000 */
.L_x_131:
        /* <DEDUP_REMOVED lines=10> */
.L_x_185:


//--------------------- .text.mul_plus_kernel     --------------------------
	.section	.text.mul_plus_kernel,"ax",@progbits
	.align	128
        .global         mul_plus_kernel
        .type           mul_plus_kernel,@function
        .size           mul_plus_kernel,(.L_x_186 - mul_plus_kernel)
        .other          mul_plus_kernel,@"STO_CUDA_ENTRY STV_DEFAULT"
mul_plus_kernel:
.text.mul_plus_kernel:
        /* <DEDUP_REMOVED lines=18> */
[----:B------:R-:W4:Y:S01]  /*0120*/  LDG.E R5, desc[UR4][R4.64] ;  /* 0x0000000404057981 */ /* 0x000f22000c1e1900 */
[----:B---3--:R-:W-:-:S05]  /*0130*/  IMAD.WIDE R6, R9, 0x4, R6 ;  /* 0x0000000409067825 */ /* 0x008fca00078e0206 */
[----:B------:R-:W4:Y:S02]  /*0140*/  LDG.E R9, desc[UR4][R6.64] ;  /* 0x0000000406097981 */ /* 0x000f24000c1e1900 */
[----:B----4-:R-:W-:-:S05]  /*0150*/  FFMA R9, R2, R5, R9 ;  /* 0x0000000502097223 */ /* 0x010fca0000000009 */
[----:B------:R-:W-:Y:S01]  /*0160*/  STG.E desc[UR4][R6.64], R9 ;  /* 0x0000000906007986 */ /* 0x000fe2000c101904 */
[----:B------:R-:W-:Y:S05]  /*0170*/  EXIT ;  /* 0x000000000000794d */ /* 0x000fea0003800000 */
.L_x_132:
        /* <DEDUP_REMOVED lines=16> */
.L_x_186:


//--------------------- .text.mul_scalar_kernel   --------------------------
	.section	.text.mul_scalar_kernel,"ax",@progbits
	.align	128
        .global         mul_scalar_kernel
        .type           mul_scalar_kernel,@function
        .size           mul_scalar_kernel,(.L_x_187 - mul_scalar_kernel)
        .other          mul_scalar_kernel,@"STO_CUDA_ENTRY STV_DEFAULT"
mul_scalar_kernel:
.text.mul_scalar_kernel:
        /* <DEDUP_REMOVED lines=17> */
[----:B---3--:R-:W-:-:S04]  /*0110*/  IMAD.WIDE R4, R7, 0x4, R4 ;  /* 0x0000000407047825 */ /* 0x008fc800078e0204 */
[----:B--2---:R-:W-:-:S05]  /*0120*/  FMUL R7, R2, UR6 ;  /* 0x0000000602077c20 */ /* 0x004fca0008400000 */
[----:B------:R-:W-:Y:S01]  /*0130*/  STG.E desc[UR4][R4.64], R7 ;  /* 0x0000000704007986 */ /* 0x000fe2000c101904 */
[----:B------:R-:W-:Y:S05]  /*0140*/  EXIT ;  /* 0x000000000000794d */ /* 0x000fea0003800000 */
.L_x_133:
        /* <DEDUP_REMOVED lines=11> */
.L_x_187:


//--------------------- .text.mul_kernel          --------------------------
	.section	.text.mul_kernel,"ax",@progbits
	.align	128
        .global         mul_kernel
        .type           mul_kernel,@function
        .size           mul_kernel,(.L_x_188 - mul_kernel)
        .other          mul_kernel,@"STO_CUDA_ENTRY STV_DEFAULT"
mul_kernel:
.text.mul_kernel:
        /* <DEDUP_REMOVED lines=19> */
[----:B---3--:R-:W-:-:S04]  /*0130*/  IMAD.WIDE R6, R9, 0x4, R6 ;  /* 0x0000000409067825 */ /* 0x008fc800078e0206 */
[----:B----4-:R-:W-:-:S05]  /*0140*/  FMUL R9, R2, R5 ;  /* 0x0000000502097220 */ /* 0x010fca0000400000 */
[----:B------:R-:W-:Y:S01]  /*0150*/  STG.E desc[UR4][R6.64], R9 ;  /* 0x0000000906007986 */ /* 0x000fe2000c101904 */
[----:B------:R-:W-:Y:S05]  /*0160*/  EXIT ;  /* 0x000000000000794d */ /* 0x000fea0003800000 */
.L_x_134:
        /* <DEDUP_REMOVED lines=9> */
.L_x_188:


//--------------------- .text.scalar_sub_kernel   --------------------------
	.section	.text.scalar_sub_kernel,"ax",@progbits
	.align	128
        .global         scalar_sub_kernel
        .type           scalar_sub_kernel,@function
        .size           scalar_sub_kernel,(.L_x_189 - scalar_sub_kernel)
        .other          scalar_sub_kernel,@"STO_CUDA_ENTRY STV_DEFAULT"
scalar_sub_kernel:
.text.scalar_sub_kernel:
        /* <DEDUP_REMOVED lines=18> */
[----:B--2---:R-:W-:-:S05]  /*0120*/  FADD R7, -R2, UR6 ;  /* 0x0000000602077e21 */ /* 0x004fca0008000100 */
[----:B------:R-:W-:Y:S01]  /*0130*/  STG.E desc[UR4][R4.64], R7 ;  /* 0x0000000704007986 */ /* 0x000fe2000c101904 */
[----:B------:R-:W-:Y:S05]  /*0140*/  EXIT ;  /* 0x000000000000794d */ /* 0x000fea0003800000 */
.L_x_135:
        /* <DEDUP_REMOVED lines=11> */
.L_x_189:


//--------------------- .text.sub_scalar_kernel   --------------------------
	.section	.text.sub_scalar_kernel,"ax",@progbits
	.align	128
        .global         sub_scalar_kernel
        .type           sub_scalar_kernel,@function
        .size           sub_scalar_kernel,(.L_x_190 - sub_scalar_kernel)
        .other          sub_scalar_kernel,@"STO_CUDA_ENTRY STV_DEFAULT"
sub_scalar_kernel:
.text.sub_scalar_kernel:
        /* <DEDUP_REMOVED lines=18> */
[----:B--2---:R-:W-:-:S05]  /*0120*/  FADD R7, R2, -UR6 ;  /* 0x8000000602077e21 */ /* 0x004fca0008000000 */
[----:B------:R-:W-:Y:S01]  /*0130*/  STG.E desc[UR4][R4.64], R7 ;  /* 0x0000000704007986 */ /* 0x000fe2000c101904 */
[----:B------:R-:W-:Y:S05]  /*0140*/  EXIT ;  /* 0x000000000000794d */ /* 0x000fea0003800000 */
.L_x_136:
        /* <DEDUP_REMOVED lines=11> */
.L_x_190:


//--------------------- .text.sub_kernel          --------------------------
	.section	.text.sub_kernel,"ax",@progbits
	.align	128
        .global         sub_kernel
        .type           sub_kernel,@function
        .size           sub_kernel,(.L_x_191 - sub_kernel)
        .other          sub_kernel,@"STO_CUDA_ENTRY STV_DEFAULT"
sub_kernel:
.text.sub_kernel:
        /* <DEDUP_REMOVED lines=20> */
[----:B----4-:R-:W-:-:S05]  /*0140*/  FADD R9, R2, -R5 ;  /* 0x8000000502097221 */ /* 0x010fca0000000000 */
[----:B------:R-:W-:Y:S01]  /*0150*/  STG.E desc[UR4][R6.64], R9 ;  /* 0x0000000906007986 */ /* 0x000fe2000c101904 */
[----:B------:R-:W-:Y:S05]  /*0160*/  EXIT ;  /* 0x000000000000794d */ /* 0x000fea0003800000 */
.L_x_137:
        /* <DEDUP_REMOVED lines=9> */
.L_x_191:


//--------------------- .text.add_channel_kernel  --------------------------
	.section	.text.add_channel_kernel,"ax",@progbits
	.align	128
        .global         add_channel_kernel
        .type           add_channel_kernel,@function
        .size           add_channel_kernel,(.L_x_192 - add_channel_kernel)
        .other          add_channel_kernel,@"STO_CUDA_ENTRY STV_DEFAULT"
add_channel_kernel:
.text.add_channel_kernel:
[----:B------:R-:W-:Y:S01]  /*0000*/  LDC R1, c[0x0][0x37c] ;  /* 0x0000df00ff017b82 */ /* 0x000fe20000000800 */
[----:B------:R-:W0:Y:S07]  /*0010*/  S2R R3, SR_TID.X ;  /* 0x0000000000037919 */ /* 0x000e2e0000002100 */
[----:B------:R-:W-:Y:S01]  /*0020*/  S2UR UR4, SR_CTAID.X ;  /* 0x00000000000479c3 */ /* 0x000fe20000002500 */
[----:B------:R-:W1:Y:S07]  /*0030*/  LDCU UR6, c[0x0][0x370] ;  /* 0x00006e00ff0677ac */ /* 0x000e6e0008000800 */
[----:B------:R-:W1:Y:S08]  /*0040*/  S2UR UR5, SR_CTAID.Y ;  /* 0x00000000000579c3 */ /* 0x000e700000002600 */
[----:B------:R-:W0:Y:S08]  /*0050*/  LDC R0, c[0x0][0x360] ;  /* 0x0000d800ff007b82 */ /* 0x000e300000000800 */
[----:B------:R-:W2:Y:S01]  /*0060*/  LDC R11, c[0x0][0x380] ;  /* 0x0000e000ff0b7b82 */ /* 0x000ea20000000800 */
[----:B-1----:R-:W-:-:S06]  /*0070*/  UIMAD UR4, UR5, UR6, UR4 ;  /* 0x00000006050472a4 */ /* 0x002fcc000f8e0204 */
[----:B0-----:R-:W-:-:S05]  /*0080*/  IMAD R0, R0, UR4, R3 ;  /* 0x0000000400007c24 */ /* 0x001fca000f8e0203 */
[----:B--2---:R-:W-:-:S13]  /*0090*/  ISETP.GE.AND P0, PT, R0, R11, PT ;  /* 0x0000000b0000720c */ /* 0x004fda0003f06270 */
[----:B------:R-:W-:Y:S05]  /*00a0*/  @P0 EXIT ;  /* 0x000000000000094d */ /* 0x000fea0003800000 */
[----:B------:R-:W0:Y:S01]  /*00b0*/  LDC R2, c[0x0][0x398] ;  /* 0x0000e600ff027b82 */ /* 0x000e220000000800 */
[----:B------:R-:W-:Y:S01]  /*00c0*/  IABS R10, R11 ;  /* 0x0000000b000a7213 */ /* 0x000fe20000000000 */
[----:B------:R-:W1:Y:S01]  /*00d0*/  LDCU UR4, c[0x0][0x3a8] ;  /* 0x00007500ff0477ac */ /* 0x000e620008000800 */
[----:B------:R-:W2:Y:S05]  /*00e0*/  LDCU UR6, c[0x0][0x39c] ;  /* 0x00007380ff0677ac */ /* 0x000eaa0008000800 */
[----:B------:R-:W3:Y:S01]  /*00f0*/  LDC R9, c[0x0][0x3a0] ;  /* 0x0000e800ff097b82 */ /* 0x000ee20000000800 */
[----:B0-----:R-:W-:-:S04]  /*0100*/  IABS R6, R2 ;  /* 0x0000000200067213 */ /* 0x001fc80000000000 */
[----:B------:R-:W0:Y:S01]  /*0110*/  I2F.RP R3, R6 ;  /* 0x0000000600037306 */ /* 0x000e220000209400 */
[----:B---3--:R-:W-:-:S07]  /*0120*/  IABS R8, R9 ;  /* 0x0000000900087213 */ /* 0x008fce0000000000 */
[----:B0-----:R-:W0:Y:S02]  /*0130*/  MUFU.RCP R3, R3 ;  /* 0x0000000300037308 */ /* 0x001e240000001000 */
[----:B0-----:R-:W-:-:S06]  /*0140*/  VIADD R4, R3, 0xffffffe ;  /* 0x0ffffffe03047836 */ /* 0x001fcc0000000000 */
[----:B------:R0:W3:Y:S02]  /*0150*/  F2I.FTZ.U32.TRUNC.NTZ R5, R4 ;  /* 0x0000000400057305 */ /* 0x0000e4000021f000 */
[----:B0-----:R-:W-:Y:S02]  /*0160*/  IMAD.MOV.U32 R4, RZ, RZ, RZ ;  /* 0x000000ffff047224 */ /* 0x001fe400078e00ff */
[----:B---3--:R-:W-:-:S04]  /*0170*/  IMAD.MOV R7, RZ, RZ, -R5 ;  /* 0x000000ffff077224 */ /* 0x008fc800078e0a05 */
[----:B------:R-:W-:-:S04]  /*0180*/  IMAD R7, R7, R6, RZ ;  /* 0x0000000607077224 */ /* 0x000fc800078e02ff */
[----:B------:R-:W-:Y:S02]  /*0190*/  IMAD.HI.U32 R5, R5, R7, R4 ;  /* 0x0000000705057227 */ /* 0x000fe400078e0004 */
[----:B------:R-:W0:Y:S01]  /*01a0*/  I2F.RP R4, R8 ;  /* 0x0000000800047306 */ /* 0x000e220000209400 */
[----:B------:R-:W3:Y:S03]  /*01b0*/  LDC R7, c[0x0][0x3a4] ;  /* 0x0000e900ff077b82 */ /* 0x000ee60000000800 */
[----:B------:R-:W-:-:S05]  /*01c0*/  IMAD.HI.U32 R5, R5, R10, RZ ;  /* 0x0000000a05057227 */ /* 0x000fca00078e00ff */
[----:B------:R-:W-:-:S05]  /*01d0*/  IADD3 R3, PT, PT, -R5, RZ, RZ ;  /* 0x000000ff05037210 */ /* 0x000fca0007ffe1ff */
[C---:B------:R-:W-:Y:S01]  /*01e0*/  IMAD R3, R6.reuse, R3, R10 ;  /* 0x0000000306037224 */ /* 0x040fe200078e020a */
[----:B0-----:R-:W0:Y:S04]  /*01f0*/  MUFU.RCP R4, R4 ;  /* 0x0000000400047308 */ /* 0x001e280000001000 */
[----:B------:R-:W-:-:S13]  /*0200*/  ISETP.GT.U32.AND P1, PT, R6, R3, PT ;  /* 0x000000030600720c */ /* 0x000fda0003f24070 */
[----:B------:R-:W-:Y:S01]  /*0210*/  @!P1 IMAD.IADD R3, R3, 0x1, -R6 ;  /* 0x0000000103039824 */ /* 0x000fe200078e0a06 */
[----:B------:R-:W-:Y:S01]  /*0220*/  @!P1 IADD3 R5, PT, PT, R5, 0x1, RZ ;  /* 0x0000000105059810 */ /* 0x000fe20007ffe0ff */
[----:B0-----:R-:W-:Y:S01]  /*0230*/  VIADD R10, R4, 0xffffffe ;  /* 0x0ffffffe040a7836 */ /* 0x001fe20000000000 */
[----:B------:R-:W-:Y:S02]  /*0240*/  ISETP.NE.AND P1, PT, R2, RZ, PT ;  /* 0x000000ff0200720c */ /* 0x000fe40003f25270 */
[----:B------:R-:W-:Y:S02]  /*0250*/  ISETP.GE.U32.AND P0, PT, R3, R6, PT ;  /* 0x000000060300720c */ /* 0x000fe40003f06070 */
[----:B------:R-:W-:Y:S02]  /*0260*/  LOP3.LUT R3, R11, R2, RZ, 0x3c, !PT ;  /* 0x000000020b037212 */ /* 0x000fe400078e3cff */
[----:B------:R0:W4:Y:S02]  /*0270*/  F2I.FTZ.U32.TRUNC.NTZ R11, R10 ;  /* 0x0000000a000b7305 */ /* 0x000124000021f000 */
[----:B------:R-:W-:-:S07]  /*0280*/  ISETP.GE.AND P2, PT, R3, RZ, PT ;  /* 0x000000ff0300720c */ /* 0x000fce0003f46270 */
[----:B------:R-:W-:Y:S02]  /*0290*/  @P0 VIADD R5, R5, 0x1 ;  /* 0x0000000105050836 */ /* 0x000fe40000000000 */
[----:B0-----:R-:W-:Y:S02]  /*02a0*/  IMAD.MOV.U32 R10, RZ, RZ, RZ ;  /* 0x000000ffff0a7224 */ /* 0x001fe400078e00ff */
[----:B------:R-:W-:Y:S01]  /*02b0*/  IMAD.MOV.U32 R4, RZ, RZ, R5 ;  /* 0x000000ffff047224 */ /* 0x000fe200078e0005 */
[----:B----4-:R-:W-:-:S03]  /*02c0*/  IADD3 R3, PT, PT, RZ, -R11, RZ ;  /* 0x8000000bff037210 */ /* 0x010fc60007ffe0ff */
[----:B------:R-:W-:Y:S01]  /*02d0*/  @!P2 IMAD.MOV R4, RZ, RZ, -R4 ;  /* 0x000000ffff04a224 */ /* 0x000fe200078e0a04 */
[----:B------:R-:W-:Y:S01]  /*02e0*/  @!P1 LOP3.LUT R4, RZ, R2, RZ, 0x33, !PT ;  /* 0x00000002ff049212 */ /* 0x000fe200078e33ff */
[----:B------:R-:W-:Y:S01]  /*02f0*/  IMAD R3, R3, R8, RZ ;  /* 0x0000000803037224 */ /* 0x000fe200078e02ff */
[----:B---3--:R-:W-:Y:S02]  /*0300*/  IABS R2, R7 ;  /* 0x0000000700027213 */ /* 0x008fe40000000000 */
[----:B------:R-:W-:Y:S01]  /*0310*/  IABS R5, R4 ;  /* 0x0000000400057213 */ /* 0x000fe20000000000 */
[----:B------:R-:W-:Y:S01]  /*0320*/  IMAD.HI.U32 R10, R11, R3, R10 ;  /* 0x000000030b0a7227 */ /* 0x000fe200078e000a */
[----:B------:R-:W0:Y:S01]  /*0330*/  I2F.RP R6, R2 ;  /* 0x0000000200067306 */ /* 0x000e220000209400 */
[----:B------:R-:W-:-:S04]  /*0340*/  LOP3.LUT R4, R4, R9, RZ, 0x3c, !PT ;  /* 0x0000000904047212 */ /* 0x000fc800078e3cff */
[----:B------:R-:W-:Y:S01]  /*0350*/  IMAD.HI.U32 R3, R10, R5, RZ ;  /* 0x000000050a037227 */ /* 0x000fe200078e00ff */
[----:B------:R-:W-:-:S03]  /*0360*/  ISETP.GE.AND P2, PT, R4, RZ, PT ;  /* 0x000000ff0400720c */ /* 0x000fc60003f46270 */
[----:B------:R-:W-:Y:S01]  /*0370*/  IMAD.MOV.U32 R4, RZ, RZ, RZ ;  /* 0x000000ffff047224 */ /* 0x000fe200078e00ff */
[----:B------:R-:W-:-:S05]  /*0380*/  IADD3 R11, PT, PT, -R3, RZ, RZ ;  /* 0x000000ff030b7210 */ /* 0x000fca0007ffe1ff */
[C---:B------:R-:W-:Y:S01]  /*0390*/  IMAD R5, R8.reuse, R11, R5 ;  /* 0x0000000b08057224 */ /* 0x040fe200078e0205 */
[----:B0-----:R-:W0:Y:S04]  /*03a0*/  MUFU.RCP R6, R6 ;  /* 0x0000000600067308 */ /* 0x001e280000001000 */
[----:B------:R-:W-:-:S13]  /*03b0*/  ISETP.GT.U32.AND P1, PT, R8, R5, PT ;  /* 0x000000050800720c */ /* 0x000fda0003f24070 */
[----:B------:R-:W-:Y:S01]  /*03c0*/  @!P1 IMAD.IADD R5, R5, 0x1, -R8 ;  /* 0x0000000105059824 */ /* 0x000fe200078e0a08 */
[----:B------:R-:W-:Y:S01]  /*03d0*/  @!P1 IADD3 R3, PT, PT, R3, 0x1, RZ ;  /* 0x0000000103039810 */ /* 0x000fe20007ffe0ff */
[----:B0-----:R-:W-:Y:S01]  /*03e0*/  VIADD R11, R6, 0xffffffe ;  /* 0x0ffffffe060b7836 */ /* 0x001fe20000000000 */
[----:B------:R-:W-:Y:S02]  /*03f0*/  LOP3.LUT R6, RZ, R9, RZ, 0x33, !PT ;  /* 0x00000009ff067212 */ /* 0x000fe400078e33ff */
[----:B------:R-:W-:Y:S02]  /*0400*/  ISETP.GE.U32.AND P0, PT, R5, R8, PT ;  /* 0x000000080500720c */ /* 0x000fe40003f06070 */
[----:B------:R-:W0:Y:S11]  /*0410*/  F2I.FTZ.U32.TRUNC.NTZ R5, R11 ;  /* 0x0000000b00057305 */ /* 0x000e36000021f000 */
[----:B------:R-:W-:Y:S01]  /*0420*/  @P0 VIADD R3, R3, 0x1 ;  /* 0x0000000103030836 */ /* 0x000fe20000000000 */
[----:B------:R-:W-:Y:S01]  /*0430*/  ISETP.NE.AND P0, PT, R9, RZ, PT ;  /* 0x000000ff0900720c */ /* 0x000fe20003f05270 */
[----:B0-----:R-:W-:-:S03]  /*0440*/  IMAD.MOV R13, RZ, RZ, -R5 ;  /* 0x000000ffff0d7224 */ /* 0x001fc600078e0a05 */
[----:B------:R-:W-:-:S04]  /*0450*/  @!P2 IADD3 R3, PT, PT, -R3, RZ, RZ ;  /* 0x000000ff0303a210 */ /* 0x000fc80007ffe1ff */
[----:B------:R-:W-:Y:S01]  /*0460*/  SEL R12, R6, R3, !P0 ;  /* 0x00000003060c7207 */ /* 0x000fe20004000000 */
[----:B------:R-:W-:Y:S01]  /*0470*/  IMAD R3, R13, R2, RZ ;  /* 0x000000020d037224 */ /* 0x000fe200078e02ff */
[----:B------:R-:W-:Y:S02]  /*0480*/  IABS R13, R0 ;  /* 0x00000000000d7213 */ /* 0x000fe40000000000 */
[----:B------:R-:W-:Y:S01]  /*0490*/  IABS R11, R12 ;  /* 0x0000000c000b7213 */ /* 0x000fe20000000000 */
[----:B------:R-:W-:Y:S01]  /*04a0*/  IMAD.HI.U32 R18, R5, R3, R4 ;  /* 0x0000000305127227 */ /* 0x000fe200078e0004 */
[----:B------:R-:W-:-:S03]  /*04b0*/  LOP3.LUT R12, R12, R7, RZ, 0x3c, !PT ;  /* 0x000000070c0c7212 */ /* 0x000fc600078e3cff */
[----:B------:R-:W-:Y:S01]  /*04c0*/  IMAD.MOV.U32 R5, RZ, RZ, R11 ;  /* 0x000000ffff057224 */ /* 0x000fe200078e000b */
[----:B------:R-:W-:Y:S02]  /*04d0*/  MOV R11, R13 ;  /* 0x0000000d000b7202 */ /* 0x000fe40000000f00 */
[----:B------:R-:W-:Y:S01]  /*04e0*/  ISETP.GE.AND P2, PT, R12, RZ, PT ;  /* 0x000000ff0c00720c */ /* 0x000fe20003f46270 */
[----:B------:R-:W-:-:S04]  /*04f0*/  IMAD.HI.U32 R3, R18, R5, RZ ;  /* 0x0000000512037227 */ /* 0x000fc800078e00ff */
[----:B------:R-:W-:-:S04]  /*0500*/  IMAD.HI.U32 R4, R10, R11, RZ ;  /* 0x0000000b0a047227 */ /* 0x000fc800078e00ff */
[----:B------:R-:W-:Y:S02]  /*0510*/  IMAD.MOV R13, RZ, RZ, -R3 ;  /* 0x000000ffff0d7224 */ /* 0x000fe400078e0a03 */
[----:B------:R-:W-:Y:S02]  /*0520*/  IMAD.MOV R14, RZ, RZ, -R4 ;  /* 0x000000ffff0e7224 */ /* 0x000fe400078e0a04 */
[----:B------:R-:W-:Y:S02]  /*0530*/  IMAD R5, R2, R13, R5 ;  /* 0x0000000d02057224 */ /* 0x000fe400078e0205 */
[----:B------:R-:W-:Y:S02]  /*0540*/  IMAD R13, R8, R14, R11 ;  /* 0x0000000e080d7224 */ /* 0x000fe400078e020b */
[----:B------:R-:W-:Y:S01]  /*0550*/  IMAD R14, R9, R7, RZ ;  /* 0x00000007090e7224 */ /* 0x000fe200078e02ff */
[----:B------:R-:W-:Y:S01]  /*0560*/  ISETP.GT.U32.AND P5, PT, R2, R5, PT ;  /* 0x000000050200720c */ /* 0x000fe20003fa4070 */
[----:B------:R-:W-:Y:S01]  /*0570*/  IMAD.HI.U32 R17, R18, R11, RZ ;  /* 0x0000000b12117227 */ /* 0x000fe200078e00ff */
[----:B------:R-:W-:-:S03]  /*0580*/  ISETP.GT.U32.AND P6, PT, R8, R13, PT ;  /* 0x0000000d0800720c */ /* 0x000fc60003fc4070 */
[----:B------:R-:W-:-:S04]  /*0590*/  IMAD.MOV R21, RZ, RZ, -R17 ;  /* 0x000000ffff157224 */ /* 0x000fc800078e0a11 */
[----:B------:R-:W-:-:S04]  /*05a0*/  IMAD R21, R2, R21, R11 ;  /* 0x0000001502157224 */ /* 0x000fc800078e020b */
[-C--:B------:R-:W-:Y:S01]  /*05b0*/  @!P5 IADD3 R5, PT, PT, R5, -R2.reuse, RZ ;  /* 0x800000020505d210 */ /* 0x080fe20007ffe0ff */
[----:B------:R-:W-:Y:S01]  /*05c0*/  @!P5 VIADD R3, R3, 0x1 ;  /* 0x000000010303d836 */ /* 0x000fe20000000000 */
[----:B------:R-:W-:Y:S01]  /*05d0*/  @!P6 IADD3 R4, PT, PT, R4, 0x1, RZ ;  /* 0x000000010404e810 */ /* 0x000fe20007ffe0ff */
[----:B------:R-:W-:Y:S01]  /*05e0*/  @!P6 IMAD.IADD R13, R13, 0x1, -R8 ;  /* 0x000000010d0de824 */ /* 0x000fe200078e0a08 */
[----:B------:R-:W-:Y:S02]  /*05f0*/  ISETP.GE.U32.AND P3, PT, R5, R2, PT ;  /* 0x000000020500720c */ /* 0x000fe40003f66070 */
[----:B------:R-:W-:Y:S02]  /*0600*/  LOP3.LUT R5, R0, R9, RZ, 0x3c, !PT ;  /* 0x0000000900057212 */ /* 0x000fe400078e3cff */
[----:B------:R-:W-:Y:S02]  /*0610*/  ISETP.GE.U32.AND P4, PT, R13, R8, PT ;  /* 0x000000080d00720c */ /* 0x000fe40003f86070 */
[----:B------:R-:W-:-:S02]  /*0620*/  ISETP.GE.AND P1, PT, R5, RZ, PT ;  /* 0x000000ff0500720c */ /* 0x000fc40003f26270 */
[----:B------:R-:W-:-:S05]  /*0630*/  ISETP.GT.U32.AND P6, PT, R2, R21, PT ;  /* 0x000000150200720c */ /* 0x000fca0003fc4070 */
[----:B------:R-:W-:Y:S01]  /*0640*/  @P3 VIADD R3, R3, 0x1 ;  /* 0x0000000103033836 */ /* 0x000fe20000000000 */
[----:B------:R-:W-:-:S03]  /*0650*/  ISETP.NE.AND P3, PT, R7, RZ, PT ;  /* 0x000000ff0700720c */ /* 0x000fc60003f65270 */
[----:B------:R-:W-:Y:S02]  /*0660*/  @P4 VIADD R4, R4, 0x1 ;  /* 0x0000000104044836 */ /* 0x000fe40000000000 */
[----:B------:R-:W-:Y:S02]  /*0670*/  @!P2 IMAD.MOV R3, RZ, RZ, -R3 ;  /* 0x000000ffff03a224 */ /* 0x000fe400078e0a03 */
[----:B------:R-:W-:Y:S02]  /*0680*/  @!P6 IADD3 R21, PT, PT, R21, -R2, RZ ;  /* 0x800000021515e210 */ /* 0x000fe40007ffe0ff */
[----:B------:R-:W-:Y:S02]  /*0690*/  MOV R5, R4 ;  /* 0x0000000400057202 */ /* 0x000fe40000000f00 */
[----:B------:R-:W-:Y:S02]  /*06a0*/  LOP3.LUT R4, RZ, R7, RZ, 0x33, !PT ;  /* 0x00000007ff047212 */ /* 0x000fe400078e33ff */
[----:B------:R-:W-:Y:S01]  /*06b0*/  @!P6 IADD3 R17, PT, PT, R17, 0x1, RZ ;  /* 0x000000011111e810 */ /* 0x000fe20007ffe0ff */
[----:B------:R-:W-:Y:S01]  /*06c0*/  @!P1 IMAD.MOV R5, RZ, RZ, -R5 ;  /* 0x000000ffff059224 */ /* 0x000fe200078e0a05 */
[----:B------:R-:W-:-:S02]  /*06d0*/  SEL R13, R4, R3, !P3 ;  /* 0x00000003040d7207 */ /* 0x000fc40005800000 */
[----:B------:R-:W-:Y:S02]  /*06e0*/  ISETP.GE.U32.AND P1, PT, R21, R2, PT ;  /* 0x000000021500720c */ /* 0x000fe40003f26070 */
[----:B------:R-:W-:Y:S01]  /*06f0*/  SEL R12, R6, R5, !P0 ;  /* 0x00000005060c7207 */ /* 0x000fe20004000000 */
[----:B------:R-:W-:Y:S01]  /*0700*/  IMAD R15, R13, R14, RZ ;  /* 0x0000000e0d0f7224 */ /* 0x000fe200078e02ff */
[----:B------:R-:W-:Y:S02]  /*0710*/  IABS R5, R13 ;  /* 0x0000000d00057213 */ /* 0x000fe40000000000 */
[----:B------:R-:W-:Y:S02]  /*0720*/  IABS R3, R12 ;  /* 0x0000000c00037213 */ /* 0x000fe40000000000 */
[----:B------:R-:W-:Y:S02]  /*0730*/  MOV R14, R5 ;  /* 0x00000005000e7202 */ /* 0x000fe40000000f00 */
[----:B------:R-:W-:Y:S01]  /*0740*/  IABS R16, R15 ;  /* 0x0000000f00107213 */ /* 0x000fe20000000000 */
[----:B------:R-:W-:Y:S01]  /*0750*/  IMAD.HI.U32 R18, R18, R3, RZ ;  /* 0x0000000312127227 */ /* 0x000fe200078e00ff */
[----:B------:R-:W0:Y:S01]  /*0760*/  I2F.RP R19, R14 ;  /* 0x0000000e00137306 */ /* 0x000e220000209400 */
[----:B------:R-:W-:-:S02]  /*0770*/  LOP3.LUT R21, R0, R7, RZ, 0x3c, !PT ;  /* 0x0000000700157212 */ /* 0x000fc400078e3cff */
[----:B------:R-:W-:Y:S01]  /*0780*/  IMAD.MOV R20, RZ, RZ, -R18 ;  /* 0x000000ffff147224 */ /* 0x000fe200078e0a12 */
[----:B------:R-:W-:Y:S02]  /*0790*/  @P1 IADD3 R17, PT, PT, R17, 0x1, RZ ;  /* 0x0000000111111810 */ /* 0x000fe40007ffe0ff */
[----:B------:R-:W-:Y:S01]  /*07a0*/  ISETP.GE.AND P4, PT, R21, RZ, PT ;  /* 0x000000ff1500720c */ /* 0x000fe20003f86270 */
[----:B------:R-:W-:Y:S01]  /*07b0*/  IMAD R3, R2, R20, R3 ;  /* 0x0000001402037224 */ /* 0x000fe200078e0203 */
[----:B------:R-:W3:Y:S01]  /*07c0*/  I2F.RP R5, R16 ;  /* 0x0000001000057306 */ /* 0x000ee20000209400 */
[----:B------:R-:W-:-:S03]  /*07d0*/  IABS R22, R15 ;  /* 0x0000000f00167213 */ /* 0x000fc60000000000 */
[----:B------:R-:W-:Y:S02]  /*07e0*/  ISETP.GT.U32.AND P5, PT, R2, R3, PT ;  /* 0x000000030200720c */ /* 0x000fe40003fa4070 */
[----:B------:R-:W-:Y:S02]  /*07f0*/  IADD3 R22, PT, PT, RZ, -R22, RZ ;  /* 0x80000016ff167210 */ /* 0x000fe40007ffe0ff */
[----:B0-----:R-:W0:Y:S03]  /*0800*/  MUFU.RCP R19, R19 ;  /* 0x0000001300137308 */ /* 0x001e260000001000 */
[----:B------:R-:W-:-:S04]  /*0810*/  @!P4 IADD3 R17, PT, PT, -R17, RZ, RZ ;  /* 0x000000ff1111c210 */ /* 0x000fc80007ffe1ff */
[----:B------:R-:W-:Y:S01]  /*0820*/  SEL R17, R4, R17, !P3 ;  /* 0x0000001104117207 */ /* 0x000fe20005800000 */
[----:B---3--:R-:W3:Y:S01]  /*0830*/  MUFU.RCP R5, R5 ;  /* 0x0000000500057308 */ /* 0x008ee20000001000 */
[----:B------:R-:W-:Y:S02]  /*0840*/  @!P5 IMAD.IADD R3, R3, 0x1, -R2 ;  /* 0x000000010303d824 */ /* 0x000fe400078e0a02 */
[----:B------:R-:W-:-:S03]  /*0850*/  @!P5 VIADD R18, R18, 0x1 ;  /* 0x000000011212d836 */ /* 0x000fc60000000000 */
[----:B------:R-:W-:Y:S02]  /*0860*/  ISETP.GE.U32.AND P2, PT, R3, R2, PT ;  /* 0x000000020300720c */ /* 0x000fe40003f46070 */
[----:B------:R-:W-:Y:S01]  /*0870*/  LOP3.LUT R2, R12, R7, RZ, 0x3c, !PT ;  /* 0x000000070c027212 */ /* 0x000fe200078e3cff */
[----:B0-----:R-:W-:-:S03]  /*0880*/  VIADD R20, R19, 0xffffffe ;  /* 0x0ffffffe13147836 */ /* 0x001fc60000000000 */
[----:B------:R-:W-:Y:S01]  /*0890*/  ISETP.GE.AND P5, PT, R2, RZ, PT ;  /* 0x000000ff0200720c */ /* 0x000fe20003fa6270 */
[----:B------:R-:W0:Y:S01]  /*08a0*/  F2I.FTZ.U32.TRUNC.NTZ R3, R20 ;  /* 0x0000001400037305 */ /* 0x000e22000021f000 */
[----:B------:R-:W-:Y:S02]  /*08b0*/  IMAD.MOV.U32 R2, RZ, RZ, RZ ;  /* 0x000000ffff027224 */ /* 0x000fe400078e00ff */
[----:B---3--:R-:W-:-:S03]  /*08c0*/  VIADD R5, R5, 0xffffffe ;  /* 0x0ffffffe05057836 */ /* 0x008fc60000000000 */
[----:B------:R-:W-:-:S03]  /*08d0*/  @P2 VIADD R18, R18, 0x1 ;  /* 0x0000000112122836 */ /* 0x000fc60000000000 */
[----:B------:R-:W3:Y:S03]  /*08e0*/  F2I.FTZ.U32.TRUNC.NTZ R5, R5 ;  /* 0x0000000500057305 */ /* 0x000ee6000021f000 */
[----:B------:R-:W-:Y:S02]  /*08f0*/  @!P5 IMAD.MOV R18, RZ, RZ, -R18 ;  /* 0x000000ffff12d224 */ /* 0x000fe400078e0a12 */
[----:B0-----:R-:W-:-:S03]  /*0900*/  IMAD.MOV R19, RZ, RZ, -R3 ;  /* 0x000000ffff137224 */ /* 0x001fc600078e0a03 */
[----:B------:R-:W-:Y:S01]  /*0910*/  SEL R18, R4, R18, !P3 ;  /* 0x0000001204127207 */ /* 0x000fe20005800000 */
[----:B------:R-:W-:Y:S01]  /*0920*/  IMAD R19, R19, R14, RZ ;  /* 0x0000000e13137224 */ /* 0x000fe200078e02ff */
[----:B------:R-:W-:Y:S02]  /*0930*/  IABS R4, R13 ;  /* 0x0000000d00047213 */ /* 0x000fe40000000000 */
[----:B------:R-:W-:Y:S01]  /*0940*/  IABS R21, R18 ;  /* 0x0000001200157213 */ /* 0x000fe20000000000 */
[----:B------:R-:W-:Y:S01]  /*0950*/  IMAD.HI.U32 R2, R3, R19, R2 ;  /* 0x0000001303027227 */ /* 0x000fe200078e0002 */
[----:B------:R-:W-:Y:S02]  /*0960*/  IABS R3, R17 ;  /* 0x0000001100037213 */ /* 0x000fe40000000000 */
[----:B---3--:R-:W-:Y:S01]  /*0970*/  IADD3 R19, PT, PT, RZ, -R5, RZ ;  /* 0x80000005ff137210 */ /* 0x008fe20007ffe0ff */
[----:B------:R-:W-:Y:S01]  /*0980*/  IMAD.MOV R20, RZ, RZ, -R4 ;  /* 0x000000ffff147224 */ /* 0x000fe200078e0a04 */
[----:B------:R-:W-:Y:S01]  /*0990*/  ISETP.GE.AND P3, PT, R18, RZ, PT ;  /* 0x000000ff1200720c */ /* 0x000fe20003f66270 */
[----:B------:R-:W-:-:S02]  /*09a0*/  IMAD.MOV.U32 R4, RZ, RZ, RZ ;  /* 0x000000ffff047224 */ /* 0x000fc400078e00ff */
[----:B------:R-:W-:Y:S02]  /*09b0*/  IMAD R19, R19, R16, RZ ;  /* 0x0000001013137224 */ /* 0x000fe400078e02ff */
[----:B------:R-:W-:-:S04]  /*09c0*/  IMAD.HI.U32 R2, R2, R21, RZ ;  /* 0x0000001502027227 */ /* 0x000fc800078e00ff */
[----:B------:R-:W-:-:S04]  /*09d0*/  IMAD.HI.U32 R4, R5, R19, R4 ;  /* 0x0000001305047227 */ /* 0x000fc800078e0004 */
[----:B------:R-:W-:Y:S02]  /*09e0*/  IMAD R5, R2, R20, R21 ;  /* 0x0000001402057224 */ /* 0x000fe400078e0215 */
[----:B------:R-:W-:Y:S02]  /*09f0*/  IMAD.MOV.U32 R2, RZ, RZ, R22 ;  /* 0x000000ffff027224 */ /* 0x000fe400078e0016 */
[----:B------:R-:W-:Y:S01]  /*0a00*/  IMAD.HI.U32 R4, R4, R11, RZ ;  /* 0x0000000b04047227 */ /* 0x000fe200078e00ff */
[----:B------:R-:W-:-:S03]  /*0a10*/  ISETP.GT.U32.AND P1, PT, R14, R5, PT ;  /* 0x000000050e00720c */ /* 0x000fc60003f24070 */
[----:B------:R-:W-:Y:S01]  /*0a20*/  IMAD R11, R4, R2, R11 ;  /* 0x00000002040b7224 */ /* 0x000fe200078e020b */
[----:B------:R-:W-:Y:S01]  /*0a30*/  LOP3.LUT R2, R0, R15, RZ, 0x3c, !PT ;  /* 0x0000000f00027212 */ /* 0x000fe200078e3cff */
[----:B------:R-:W-:-:S03]  /*0a40*/  IMAD.HI.U32 R10, R10, R3, RZ ;  /* 0x000000030a0a7227 */ /* 0x000fc600078e00ff */
[----:B------:R-:W-:Y:S01]  /*0a50*/  ISETP.GT.U32.AND P5, PT, R16, R11, PT ;  /* 0x0000000b1000720c */ /* 0x000fe20003fa4070 */
[----:B------:R-:W-:-:S04]  /*0a60*/  IMAD.MOV R10, RZ, RZ, -R10 ;  /* 0x000000ffff0a7224 */ /* 0x000fc800078e0a0a */
[----:B------:R-:W-:Y:S01]  /*0a70*/  IMAD R19, R8, R10, R3 ;  /* 0x0000000a08137224 */ /* 0x000fe200078e0203 */
[----:B------:R-:W-:-:S04]  /*0a80*/  @!P1 IADD3 R5, PT, PT, R5, -R14, RZ ;  /* 0x8000000e05059210 */ /* 0x000fc80007ffe0ff */
[----:B------:R-:W-:Y:S02]  /*0a90*/  ISETP.GT.U32.AND P2, PT, R8, R19, PT ;  /* 0x000000130800720c */ /* 0x000fe40003f44070 */
[----:B------:R-:W-:Y:S01]  /*0aa0*/  ISETP.GT.U32.AND P6, PT, R14, R5, PT ;  /* 0x000000050e00720c */ /* 0x000fe20003fc4070 */
[----:B------:R-:W-:Y:S02]  /*0ab0*/  @!P5 IMAD.IADD R11, R11, 0x1, -R16 ;  /* 0x000000010b0bd824 */ /* 0x000fe400078e0a10 */
[----:B------:R-:W-:Y:S01]  /*0ac0*/  @!P5 VIADD R4, R4, 0x1 ;  /* 0x000000010404d836 */ /* 0x000fe20000000000 */
[----:B------:R-:W-:Y:S02]  /*0ad0*/  ISETP.NE.AND P5, PT, R15, RZ, PT ;  /* 0x000000ff0f00720c */ /* 0x000fe40003fa5270 */
[----:B------:R-:W-:-:S05]  /*0ae0*/  ISETP.GE.U32.AND P4, PT, R11, R16, PT ;  /* 0x000000100b00720c */ /* 0x000fca0003f86070 */
[----:B------:R-:W-:Y:S01]  /*0af0*/  @!P2 IMAD.IADD R19, R19, 0x1, -R8 ;  /* 0x000000011313a824 */ /* 0x000fe200078e0a08 */
[----:B------:R-:W-:Y:S02]  /*0b00*/  ISETP.GE.AND P2, PT, R2, RZ, PT ;  /* 0x000000ff0200720c */ /* 0x000fe40003f46270 */
[----:B------:R-:W-:Y:S01]  /*0b10*/  @!P6 IADD3 R5, PT, PT, R5, -R14, RZ ;  /* 0x8000000e0505e210 */ /* 0x000fe20007ffe0ff */
[----:B------:R-:W0:Y:S01]  /*0b20*/  LDC.64 R2, c[0x0][0x388] ;  /* 0x0000e200ff027b82 */ /* 0x000e220000000a00 */
[----:B------:R-:W-:Y:S02]  /*0b30*/  ISETP.GT.U32.AND P1, PT, R8, R19, PT ;  /* 0x000000130800720c */ /* 0x000fe40003f24070 */
[----:B------:R-:W-:Y:S01]  /*0b40*/  ISETP.NE.AND P6, PT, R13, RZ, PT ;  /* 0x000000ff0d00720c */ /* 0x000fe20003fc5270 */
[----:B------:R-:W-:Y:S01]  /*0b50*/  @P4 VIADD R4, R4, 0x1 ;  /* 0x0000000104044836 */ /* 0x000fe20000000000 */
[----:B------:R-:W-:Y:S02]  /*0b60*/  ISETP.GE.AND P4, PT, R17, RZ, PT ;  /* 0x000000ff1100720c */ /* 0x000fe40003f86270 */
[----:B------:R-:W-:Y:S01]  /*0b70*/  MOV R10, R5 ;  /* 0x00000005000a7202 */ /* 0x000fe20000000f00 */
[----:B------:R-:W-:-:S02]  /*0b80*/  IMAD.MOV.U32 R11, RZ, RZ, R4 ;  /* 0x000000ffff0b7224 */ /* 0x000fc400078e0004 */
[----:B------:R-:W3:Y:S01]  /*0b90*/  LDC.64 R4, c[0x0][0x390] ;  /* 0x0000e400ff047b82 */ /* 0x000ee20000000a00 */
[----:B------:R-:W-:Y:S01]  /*0ba0*/  @!P3 IADD3 R10, PT, PT, -R10, RZ, RZ ;  /* 0x000000ff0a0ab210 */ /* 0x000fe20007ffe1ff */
[----:B------:R-:W-:Y:S01]  /*0bb0*/  @!P2 IMAD.MOV R11, RZ, RZ, -R11 ;  /* 0x000000ffff0ba224 */ /* 0x000fe200078e0a0b */
[----:B------:R-:W-:Y:S01]  /*0bc0*/  @!P5 LOP3.LUT R11, RZ, R15, RZ, 0x33, !PT ;  /* 0x0000000fff0bd212 */ /* 0x000fe200078e33ff */
[----:B------:R-:W-:Y:S02]  /*0bd0*/  @!P1 IMAD.IADD R19, R19, 0x1, -R8 ;  /* 0x0000000113139824 */ /* 0x000fe400078e0a08 */
[----:B------:R-:W-:Y:S01]  /*0be0*/  @!P6 LOP3.LUT R10, RZ, R13, RZ, 0x33, !PT ;  /* 0x0000000dff0ae212 */ /* 0x000fe200078e33ff */
[----:B------:R-:W-:Y:S02]  /*0bf0*/  IMAD.MOV R8, RZ, RZ, -R12 ;  /* 0x000000ffff087224 */ /* 0x000fe400078e0a0c */
[----:B------:R-:W-:Y:S01]  /*0c00*/  @!P4 IMAD.MOV R19, RZ, RZ, -R19 ;  /* 0x000000ffff13c224 */ /* 0x000fe200078e0a13 */
[----:B-1----:R-:W-:Y:S01]  /*0c10*/  IADD3 R10, PT, PT, R10, UR4, RZ ;  /* 0x000000040a0a7c10 */ /* 0x002fe2000fffe0ff */
[----:B------:R-:W1:Y:S01]  /*0c20*/  LDCU.64 UR4, c[0x0][0x358] ;  /* 0x00006b00ff0477ac */ /* 0x000e620008000a00 */
[----:B------:R-:W-:-:S02]  /*0c30*/  IMAD R8, R9, R8, R0 ;  /* 0x0000000809087224 */ /* 0x000fc400078e0200 */
[----:B------:R-:W-:Y:S01]  /*0c40*/  SEL R6, R6, R19, !P0 ;  /* 0x0000001306067207 */ /* 0x000fe20004000000 */
[----:B--2---:R-:W-:-:S04]  /*0c50*/  IMAD R10, R11, UR6, R10 ;  /* 0x000000060b0a7c24 */ /* 0x004fc8000f8e020a */
[----:B------:R-:W-:-:S04]  /*0c60*/  IMAD R6, R10, R9, R6 ;  /* 0x000000090a067224 */ /* 0x000fc800078e0206 */
[----:B------:R-:W-:Y:S02]  /*0c70*/  IMAD R7, R6, R7, R8 ;  /* 0x0000000706077224 */ /* 0x000fe400078e0208 */
[----:B---3--:R-:W-:-:S04]  /*0c80*/  IMAD.WIDE R4, R0, 0x4, R4 ;  /* 0x0000000400047825 */ /* 0x008fc800078e0204 */
[----:B0-----:R-:W-:Y:S02]  /*0c90*/  IMAD.WIDE R2, R7, 0x4, R2 ;  /* 0x0000000407027825 */ /* 0x001fe400078e0202 */
[----:B-1----:R-:W2:Y:S04]  /*0ca0*/  LDG.E R4, desc[UR4][R4.64] ;  /* 0x0000000404047981 */ /* 0x002ea8000c1e1900 */
[----:B------:R-:W2:Y:S02]  /*0cb0*/  LDG.E R7, desc[UR4][R2.64] ;  /* 0x0000000402077981 */ /* 0x000ea4000c1e1900 */
[----:B--2---:R-:W-:-:S05]  /*0cc0*/  FADD R7, R4, R7 ;  /* 0x0000000704077221 */ /* 0x004fca0000000000 */
[----:B------:R-:W-:Y:S01]  /*0cd0*/  STG.E desc[UR4][R2.64], R7 ;  /* 0x0000000702007986 */ /* 0x000fe2000c101904 */
[----:B------:R-:W-:Y:S05]  /*0ce0*/  EXIT ;  /* 0x000000000000794d */ /* 0x000fea0003800000 */
.L_x_138:
        /* <DEDUP_REMOVED lines=9> */
.L_x_192:


//--------------------- .text.add_number_kernel   --------------------------
	.section	.text.add_number_kernel,"ax",@progbits
	.align	128
        .global         add_number_kernel
        .type           add_number_kernel,@function
        .size           add_number_kernel,(.L_x_193 - add_number_kernel)
        .other          add_number_kernel,@"STO_CUDA_ENTRY STV_DEFAULT"
add_number_kernel:
.text.add_number_kernel:
        /* <DEDUP_REMOVED lines=12> */
[----:B------:R-:W-:Y:S01]  /*00c0*/  HFMA2 R6, -RZ, RZ, 0, 0 ;  /* 0x00000000ff067431 */ /* 0x000fe200000001ff */
[----:B------:R-:W-:Y:S01]  /*00d0*/  IABS R13, R9 ;  /* 0x00000009000d7213 */ /* 0x000fe20000000000 */
[----:B------:R-:W1:Y:S01]  /*00e0*/  LDCU UR6, c[0x0][0x3a8] ;  /* 0x00007500ff0677ac */ /* 0x000e620008000800 */
[----:B------:R-:W2:Y:S04]  /*00f0*/  LDCU.64 UR4, c[0x0][0x358] ;  /* 0x00006b00ff0477ac */ /* 0x000ea80008000a00 */
[----:B------:R-:W3:Y:S01]  /*0100*/  LDC R11, c[0x0][0x39c] ;  /* 0x0000e700ff0b7b82 */ /* 0x000ee20000000800 */
[----:B0-----:R-:W-:Y:S02]  /*0110*/  IABS R10, R2 ;  /* 0x00000002000a7213 */ /* 0x001fe40000000000 */
[----:B------:R-:W-:-:S02]  /*0120*/  IABS R14, R3 ;  /* 0x00000003000e7213 */ /* 0x000fc40000000000 */
[----:B------:R-:W0:Y:S01]  /*0130*/  I2F.RP R0, R10 ;  /* 0x0000000a00007306 */ /* 0x000e220000209400 */
[----:B------:R-:W-:Y:S01]  /*0140*/  LOP3.LUT R4, R9, R2, RZ, 0x3c, !PT ;  /* 0x0000000209047212 */ /* 0x000fe200078e3cff */
[----:B---3--:R-:W-:-:S03]  /*0150*/  IMAD R12, R2, R11, RZ ;  /* 0x0000000b020c7224 */ /* 0x008fc600078e02ff */
[----:B------:R-:W-:Y:S02]  /*0160*/  ISETP.GE.AND P2, PT, R4, RZ, PT ;  /* 0x000000ff0400720c */ /* 0x000fe40003f46270 */
[----:B------:R-:W-:Y:S01]  /*0170*/  MOV R4, RZ ;  /* 0x000000ff00047202 */ /* 0x000fe20000000f00 */
[----:B------:R-:W3:Y:S01]  /*0180*/  I2F.RP R8, R14 ;  /* 0x0000000e00087306 */ /* 0x000ee20000209400 */
[----:B------:R-:W-:-:S07]  /*0190*/  IMAD R12, R12, R3, RZ ;  /* 0x000000030c0c7224 */ /* 0x000fce00078e02ff */
[----:B0-----:R-:W0:Y:S08]  /*01a0*/  MUFU.RCP R0, R0 ;  /* 0x0000000000007308 */ /* 0x001e300000001000 */
[----:B---3--:R-:W-:Y:S01]  /*01b0*/  MUFU.RCP R8, R8 ;  /* 0x0000000800087308 */ /* 0x008fe20000001000 */
[----:B0-----:R-:W-:-:S07]  /*01c0*/  VIADD R7, R0, 0xffffffe ;  /* 0x0ffffffe00077836 */ /* 0x001fce0000000000 */
[----:B------:R-:W0:Y:S02]  /*01d0*/  F2I.FTZ.U32.TRUNC.NTZ R7, R7 ;  /* 0x0000000700077305 */ /* 0x000e24000021f000 */
[----:B0-----:R-:W-:-:S04]  /*01e0*/  IMAD.MOV R5, RZ, RZ, -R7 ;  /* 0x000000ffff057224 */ /* 0x001fc800078e0a07 */
[----:B------:R-:W-:-:S04]  /*01f0*/  IMAD R5, R5, R10, RZ ;  /* 0x0000000a05057224 */ /* 0x000fc800078e02ff */
[----:B------:R-:W-:-:S04]  /*0200*/  IMAD.HI.U32 R6, R7, R5, R6 ;  /* 0x0000000507067227 */ /* 0x000fc800078e0006 */
[----:B------:R-:W-:Y:S02]  /*0210*/  VIADD R5, R8, 0xffffffe ;  /* 0x0ffffffe08057836 */ /* 0x000fe40000000000 */
[----:B------:R-:W-:-:S04]  /*0220*/  IMAD.HI.U32 R0, R6, R13, RZ ;  /* 0x0000000d06007227 */ /* 0x000fc800078e00ff */
[----:B------:R-:W-:Y:S01]  /*0230*/  IMAD.MOV R7, RZ, RZ, -R0 ;  /* 0x000000ffff077224 */ /* 0x000fe200078e0a00 */
[----:B------:R-:W0:Y:S03]  /*0240*/  F2I.FTZ.U32.TRUNC.NTZ R5, R5 ;  /* 0x0000000500057305 */ /* 0x000e26000021f000 */
[----:B------:R-:W-:-:S05]  /*0250*/  IMAD R7, R10, R7, R13 ;  /* 0x000000070a077224 */ /* 0x000fca00078e020d */
[----:B------:R-:W-:Y:S02]  /*0260*/  ISETP.GT.U32.AND P1, PT, R10, R7, PT ;  /* 0x000000070a00720c */ /* 0x000fe40003f24070 */
[----:B0-----:R-:W-:-:S05]  /*0270*/  IADD3 R15, PT, PT, RZ, -R5, RZ ;  /* 0x80000005ff0f7210 */ /* 0x001fca0007ffe0ff */
[----:B------:R-:W-:-:S06]  /*0280*/  IMAD R15, R15, R14, RZ ;  /* 0x0000000e0f0f7224 */ /* 0x000fcc00078e02ff */
[-C--:B------:R-:W-:Y:S01]  /*0290*/  @!P1 IADD3 R7, PT, PT, R7, -R10.reuse, RZ ;  /* 0x8000000a07079210 */ /* 0x080fe20007ffe0ff */
[----:B------:R-:W-:Y:S02]  /*02a0*/  @!P1 VIADD R0, R0, 0x1 ;  /* 0x0000000100009836 */ /* 0x000fe40000000000 */
[----:B------:R-:W-:Y:S01]  /*02b0*/  IMAD.HI.U32 R16, R5, R15, R4 ;  /* 0x0000000f05107227 */ /* 0x000fe200078e0004 */
[----:B------:R-:W-:Y:S02]  /*02c0*/  ISETP.GE.U32.AND P0, PT, R7, R10, PT ;  /* 0x0000000a0700720c */ /* 0x000fe40003f06070 */
[----:B------:R-:W-:-:S03]  /*02d0*/  IABS R15, R11 ;  /* 0x0000000b000f7213 */ /* 0x000fc60000000000 */
[----:B------:R-:W-:Y:S01]  /*02e0*/  IMAD.HI.U32 R4, R16, R13, RZ ;  /* 0x0000000d10047227 */ /* 0x000fe200078e00ff */
[----:B------:R-:W0:Y:S03]  /*02f0*/  I2F.RP R18, R15 ;  /* 0x0000000f00127306 */ /* 0x000e260000209400 */
[----:B------:R-:W-:-:S04]  /*0300*/  IMAD.MOV R19, RZ, RZ, -R4 ;  /* 0x000000ffff137224 */ /* 0x000fc800078e0a04 */
[----:B------:R-:W-:Y:S01]  /*0310*/  @P0 VIADD R0, R0, 0x1 ;  /* 0x0000000100000836 */ /* 0x000fe20000000000 */
[----:B------:R-:W-:Y:S01]  /*0320*/  ISETP.NE.AND P0, PT, R2, RZ, PT ;  /* 0x000000ff0200720c */ /* 0x000fe20003f05270 */
[C---:B------:R-:W-:Y:S02]  /*0330*/  IMAD R19, R14.reuse, R19, R13 ;  /* 0x000000130e137224 */ /* 0x040fe400078e020d */
[----:B------:R-:W-:Y:S01]  /*0340*/  IMAD.MOV.U32 R7, RZ, RZ, R0 ;  /* 0x000000ffff077224 */ /* 0x000fe200078e0000 */
[----:B------:R-:W-:Y:S02]  /*0350*/  LOP3.LUT R0, RZ, R2, RZ, 0x33, !PT ;  /* 0x00000002ff007212 */ /* 0x000fe400078e33ff */
[----:B------:R-:W-:Y:S01]  /*0360*/  ISETP.GT.U32.AND P5, PT, R14, R19, PT ;  /* 0x000000130e00720c */ /* 0x000fe20003fa4070 */
[----:B------:R-:W-:Y:S01]  /*0370*/  @!P2 IMAD.MOV R7, RZ, RZ, -R7 ;  /* 0x000000ffff07a224 */ /* 0x000fe200078e0a07 */
[----:B0-----:R-:W0:Y:S04]  /*0380*/  MUFU.RCP R18, R18 ;  /* 0x0000001200127308 */ /* 0x001e280000001000 */
[----:B------:R-:W-:-:S02]  /*0390*/  SEL R8, R0, R7, !P0 ;  /* 0x0000000700087207 */ /* 0x000fc40004000000 */
[----:B------:R-:W-:Y:S02]  /*03a0*/  IABS R7, R12 ;  /* 0x0000000c00077213 */ /* 0x000fe40000000000 */
[----:B------:R-:W-:-:S03]  /*03b0*/  IABS R5, R8 ;  /* 0x0000000800057213 */ /* 0x000fc60000000000 */
[----:B------:R-:W-:Y:S02]  /*03c0*/  @!P5 IMAD.IADD R19, R19, 0x1, -R14 ;  /* 0x000000011313d824 */ /* 0x000fe400078e0a0e */
[----:B------:R-:W-:-:S03]  /*03d0*/  IMAD.HI.U32 R17, R16, R5, RZ ;  /* 0x0000000510117227 */ /* 0x000fc600078e00ff */
[----:B------:R-:W-:Y:S01]  /*03e0*/  ISETP.GE.U32.AND P3, PT, R19, R14, PT ;  /* 0x0000000e1300720c */ /* 0x000fe20003f66070 */
[----:B------:R-:W-:Y:S01]  /*03f0*/  IMAD.MOV.U32 R16, RZ, RZ, R7 ;  /* 0x000000ffff107224 */ /* 0x000fe200078e0007 */
[----:B------:R-:W-:Y:S01]  /*0400*/  IADD3 R20, PT, PT, -R17, RZ, RZ ;  /* 0x000000ff11147210 */ /* 0x000fe20007ffe1ff */
[----:B------:R-:W-:Y:S01]  /*0410*/  @!P5 VIADD R4, R4, 0x1 ;  /* 0x000000010404d836 */ /* 0x000fe20000000000 */
[----:B0-----:R-:W-:Y:S01]  /*0420*/  IADD3 R19, PT, PT, R18, 0xffffffe, RZ ;  /* 0x0ffffffe12137810 */ /* 0x001fe20007ffe0ff */
[----:B------:R-:W0:Y:S02]  /*0430*/  I2F.RP R7, R16 ;  /* 0x0000001000077306 */ /* 0x000e240000209400 */
[----:B------:R-:W-:Y:S01]  /*0440*/  IMAD R5, R14, R20, R5 ;  /* 0x000000140e057224 */ /* 0x000fe200078e0205 */
[----:B------:R-:W-:-:S04]  /*0450*/  LOP3.LUT R20, R9, R3, RZ, 0x3c, !PT ;  /* 0x0000000309147212 */ /* 0x000fc800078e3cff */
[----:B------:R-:W-:Y:S01]  /*0460*/  ISETP.GT.U32.AND P4, PT, R14, R5, PT ;  /* 0x000000050e00720c */ /* 0x000fe20003f84070 */
[----:B------:R-:W-:Y:S01]  /*0470*/  @P3 VIADD R4, R4, 0x1 ;  /* 0x0000000104043836 */ /* 0x000fe20000000000 */
[----:B------:R-:W-:Y:S02]  /*0480*/  ISETP.GE.AND P2, PT, R20, RZ, PT ;  /* 0x000000ff1400720c */ /* 0x000fe40003f46270 */
[----:B------:R-:W-:Y:S01]  /*0490*/  ISETP.NE.AND P3, PT, R3, RZ, PT ;  /* 0x000000ff0300720c */ /* 0x000fe20003f65270 */
[----:B0-----:R-:W0:Y:S08]  /*04a0*/  MUFU.RCP R7, R7 ;  /* 0x0000000700077308 */ /* 0x001e300000001000 */
[----:B------:R-:W-:-:S02]  /*04b0*/  @!P4 IMAD.IADD R5, R5, 0x1, -R14 ;  /* 0x000000010505c824 */ /* 0x000fc400078e0a0e */
[----:B------:R-:W-:-:S03]  /*04c0*/  @!P4 VIADD R17, R17, 0x1 ;  /* 0x000000011111c836 */ /* 0x000fc60000000000 */
[----:B------:R-:W-:Y:S02]  /*04d0*/  ISETP.GE.U32.AND P1, PT, R5, R14, PT ;  /* 0x0000000e0500720c */ /* 0x000fe40003f26070 */
[----:B------:R-:W-:Y:S01]  /*04e0*/  LOP3.LUT R14, R8, R3, RZ, 0x3c, !PT ;  /* 0x00000003080e7212 */ /* 0x000fe200078e3cff */
[----:B------:R3:W4:Y:S01]  /*04f0*/  F2I.FTZ.U32.TRUNC.NTZ R5, R19 ;  /* 0x0000001300057305 */ /* 0x000722000021f000 */
[----:B------:R-:W-:Y:S02]  /*0500*/  IMAD.MOV R8, RZ, RZ, -R8 ;  /* 0x000000ffff087224 */ /* 0x000fe400078e0a08 */
[----:B------:R-:W-:Y:S02]  /*0510*/  ISETP.GE.AND P5, PT, R14, RZ, PT ;  /* 0x000000ff0e00720c */ /* 0x000fe40003fa6270 */
[----:B0-----:R-:W-:Y:S02]  /*0520*/  IADD3 R7, PT, PT, R7, 0xffffffe, RZ ;  /* 0x0ffffffe07077810 */ /* 0x001fe40007ffe0ff */
[----:B---3--:R-:W-:-:S03]  /*0530*/  MOV R19, R4 ;  /* 0x0000000400137202 */ /* 0x008fc60000000f00 */
[----:B------:R-:W-:Y:S01]  /*0540*/  @P1 VIADD R17, R17, 0x1 ;  /* 0x0000000111111836 */ /* 0x000fe20000000000 */
[----:B------:R-:W0:Y:S01]  /*0550*/  F2I.FTZ.U32.TRUNC.NTZ R7, R7 ;  /* 0x0000000700077305 */ /* 0x000e22000021f000 */
[----:B------:R-:W-:Y:S01]  /*0560*/  LOP3.LUT R4, RZ, R3, RZ, 0x33, !PT ;  /* 0x00000003ff047212 */ /* 0x000fe200078e33ff */
[----:B------:R-:W-:-:S03]  /*0570*/  @!P2 IMAD.MOV R19, RZ, RZ, -R19 ;  /* 0x000000ffff13a224 */ /* 0x000fc600078e0a13 */
[----:B------:R-:W-:Y:S01]  /*0580*/  @!P5 IADD3 R17, PT, PT, -R17, RZ, RZ ;  /* 0x000000ff1111d210 */ /* 0x000fe20007ffe1ff */
[----:B----4-:R-:W-:Y:S01]  /*0590*/  IMAD.MOV R18, RZ, RZ, -R5 ;  /* 0x000000ffff127224 */ /* 0x010fe200078e0a05 */
[C---:B------:R-:W-:Y:S02]  /*05a0*/  SEL R14, R4.reuse, R19, !P3 ;  /* 0x00000013040e7207 */ /* 0x040fe40005800000 */
[----:B------:R-:W-:Y:S01]  /*05b0*/  SEL R17, R4, R17, !P3 ;  /* 0x0000001104117207 */ /* 0x000fe20005800000 */
[----:B------:R-:W-:Y:S01]  /*05c0*/  IMAD.MOV.U32 R4, RZ, RZ, RZ ;  /* 0x000000ffff047224 */ /* 0x000fe200078e00ff */
[----:B------:R-:W-:Y:S01]  /*05d0*/  IABS R19, R14 ;  /* 0x0000000e00137213 */ /* 0x000fe20000000000 */
[----:B------:R-:W-:Y:S01]  /*05e0*/  IMAD R21, R18, R15, RZ ;  /* 0x0000000f12157224 */ /* 0x000fe200078e02ff */
[----:B------:R-:W-:Y:S01]  /*05f0*/  IABS R20, R17 ;  /* 0x0000001100147213 */ /* 0x000fe20000000000 */
[----:B0-----:R-:W-:Y:S01]  /*0600*/  IMAD.MOV R18, RZ, RZ, -R7 ;  /* 0x000000ffff127224 */ /* 0x001fe200078e0a07 */
[----:B------:R-:W-:Y:S01]  /*0610*/  ISETP.GE.AND P3, PT, R14, RZ, PT ;  /* 0x000000ff0e00720c */ /* 0x000fe20003f66270 */
[----:B------:R-:W-:-:S04]  /*0620*/  IMAD.HI.U32 R6, R6, R19, RZ ;  /* 0x0000001306067227 */ /* 0x000fc800078e00ff */
[----:B------:R-:W-:Y:S01]  /*0630*/  IMAD.HI.U32 R5, R5, R21, R4 ;  /* 0x0000001505057227 */ /* 0x000fe200078e0004 */
[----:B------:R-:W-:Y:S02]  /*0640*/  MOV R4, R20 ;  /* 0x0000001400047202 */ /* 0x000fe40000000f00 */
[----:B------:R-:W-:Y:S01]  /*0650*/  IABS R20, R12 ;  /* 0x0000000c00147213 */ /* 0x000fe20000000000 */
[----:B------:R-:W-:Y:S02]  /*0660*/  IMAD.MOV.U32 R21, RZ, RZ, R18 ;  /* 0x000000ffff157224 */ /* 0x000fe400078e0012 */
[----:B------:R-:W-:Y:S02]  /*0670*/  IMAD.MOV R18, RZ, RZ, -R6 ;  /* 0x000000ffff127224 */ /* 0x000fe400078e0a06 */
[----:B------:R-:W-:Y:S02]  /*0680*/  HFMA2 R6, -RZ, RZ, 0, 0 ;  /* 0x00000000ff067431 */ /* 0x000fe400000001ff */
[----:B------:R-:W-:-:S02]  /*0690*/  IMAD R21, R21, R16, RZ ;  /* 0x0000001015157224 */ /* 0x000fc400078e02ff */
[----:B------:R-:W-:-:S04]  /*06a0*/  IMAD.HI.U32 R5, R5, R4, RZ ;  /* 0x0000000405057227 */ /* 0x000fc800078e00ff */
[----:B------:R-:W-:Y:S02]  /*06b0*/  IMAD.MOV R5, RZ, RZ, -R5 ;  /* 0x000000ffff057224 */ /* 0x000fe400078e0a05 */
[----:B------:R-:W-:Y:S02]  /*06c0*/  IMAD R19, R10, R18, R19 ;  /* 0x000000120a137224 */ /* 0x000fe400078e0213 */
[----:B------:R-:W-:-:S03]  /*06d0*/  IMAD.HI.U32 R6, R7, R21, R6 ;  /* 0x0000001507067227 */ /* 0x000fc600078e0006 */
[----:B------:R-:W-:Y:S01]  /*06e0*/  ISETP.GT.U32.AND P2, PT, R10, R19, PT ;  /* 0x000000130a00720c */ /* 0x000fe20003f44070 */
[----:B------:R-:W-:Y:S02]  /*06f0*/  IMAD.MOV R7, RZ, RZ, -R20 ;  /* 0x000000ffff077224 */ /* 0x000fe400078e0a14 */
[C---:B------:R-:W-:Y:S02]  /*0700*/  IMAD R20, R15.reuse, R5, R4 ;  /* 0x000000050f147224 */ /* 0x040fe400078e0204 */
[----:B------:R-:W-:Y:S01]  /*0710*/  IMAD.HI.U32 R18, R6, R13, RZ ;  /* 0x0000000d06127227 */ /* 0x000fe200078e00ff */
[----:B------:R-:W-:Y:S02]  /*0720*/  MOV R4, R7 ;  /* 0x0000000700047202 */ /* 0x000fe40000000f00 */
[----:B------:R-:W-:Y:S01]  /*0730*/  ISETP.GT.U32.AND P1, PT, R15, R20, PT ;  /* 0x000000140f00720c */ /* 0x000fe20003f24070 */
[----:B------:R-:W0:Y:S02]  /*0740*/  LDC.64 R6, c[0x0][0x390] ;  /* 0x0000e400ff067b82 */ /* 0x000e240000000a00 */
[----:B------:R-:W-:Y:S01]  /*0750*/  IMAD R13, R18, R4, R13 ;  /* 0x00000004120d7224 */ /* 0x000fe200078e020d */
[----:B------:R-:W-:Y:S01]  /*0760*/  LOP3.LUT R4, R9, R12, RZ, 0x3c, !PT ;  /* 0x0000000c09047212 */ /* 0x000fe200078e3cff */
[----:B------:R-:W-:-:S03]  /*0770*/  @!P2 IMAD.IADD R19, R19, 0x1, -R10 ;  /* 0x000000011313a824 */ /* 0x000fc600078e0a0a */
[----:B------:R-:W-:Y:S02]  /*0780*/  ISETP.GT.U32.AND P5, PT, R16, R13, PT ;  /* 0x0000000d1000720c */ /* 0x000fe40003fa4070 */
[----:B------:R-:W-:-:S03]  /*0790*/  ISETP.GT.U32.AND P2, PT, R10, R19, PT ;  /* 0x000000130a00720c */ /* 0x000fc60003f44070 */
[----:B------:R-:W-:Y:S02]  /*07a0*/  @!P1 IADD3 R20, PT, PT, R20, -R15, RZ ;  /* 0x8000000f14149210 */ /* 0x000fe40007ffe0ff */
[----:B------:R-:W-:Y:S02]  /*07b0*/  ISETP.GE.AND P1, PT, R4, RZ, PT ;  /* 0x000000ff0400720c */ /* 0x000fe40003f26270 */
[----:B------:R-:W-:Y:S01]  /*07c0*/  ISETP.GT.U32.AND P6, PT, R15, R20, PT ;  /* 0x000000140f00720c */ /* 0x000fe20003fc4070 */
[----:B------:R-:W3:Y:S03]  /*07d0*/  LDC.64 R4, c[0x0][0x388] ;  /* 0x0000e200ff047b82 */ /* 0x000ee60000000a00 */
[----:B------:R-:W-:Y:S02]  /*07e0*/  @!P5 IMAD.IADD R13, R13, 0x1, -R16 ;  /* 0x000000010d0dd824 */ /* 0x000fe400078e0a10 */
[----:B------:R-:W-:Y:S01]  /*07f0*/  @!P5 VIADD R18, R18, 0x1 ;  /* 0x000000011212d836 */ /* 0x000fe20000000000 */
[----:B------:R-:W-:Y:S01]  /*0800*/  ISETP.NE.AND P5, PT, R12, RZ, PT ;  /* 0x000000ff0c00720c */ /* 0x000fe20003fa5270 */
[----:B0-----:R-:W-:Y:S01]  /*0810*/  IMAD.WIDE R6, R9, 0x4, R6 ;  /* 0x0000000409067825 */ /* 0x001fe200078e0206 */
[----:B------:R-:W-:-:S02]  /*0820*/  ISETP.GE.U32.AND P4, PT, R13, R16, PT ;  /* 0x000000100d00720c */ /* 0x000fc40003f86070 */
[----:B------:R-:W-:Y:S02]  /*0830*/  @!P2 IADD3 R19, PT, PT, R19, -R10, RZ ;  /* 0x8000000a1313a210 */ /* 0x000fe40007ffe0ff */
[----:B------:R-:W-:Y:S01]  /*0840*/  ISETP.GE.AND P2, PT, R17, RZ, PT ;  /* 0x000000ff1100720c */ /* 0x000fe20003f46270 */
[----:B--2---:R-:W2:Y:S01]  /*0850*/  LDG.E R6, desc[UR4][R6.64] ;  /* 0x0000000406067981 */ /* 0x004ea2000c1e1900 */
[----:B------:R-:W-:Y:S01]  /*0860*/  @!P6 IADD3 R20, PT, PT, R20, -R15, RZ ;  /* 0x8000000f1414e210 */ /* 0x000fe20007ffe0ff */
[----:B------:R-:W-:-:S05]  /*0870*/  @!P3 IMAD.MOV R19, RZ, RZ, -R19 ;  /* 0x000000ffff13b224 */ /* 0x000fca00078e0a13 */
[----:B------:R-:W-:Y:S01]  /*0880*/  SEL R19, R0, R19, !P0 ;  /* 0x0000001300137207 */ /* 0x000fe20004000000 */
[----:B------:R-:W-:Y:S01]  /*0890*/  @P4 VIADD R18, R18, 0x1 ;  /* 0x0000000112124836 */ /* 0x000fe20000000000 */
[----:B------:R-:W-:-:S03]  /*08a0*/  ISETP.NE.AND P4, PT, R11, RZ, PT ;  /* 0x000000ff0b00720c */ /* 0x000fc60003f85270 */
[----:B------:R-:W-:Y:S02]  /*08b0*/  @!P2 IADD3 R20, PT, PT, -R20, RZ, RZ ;  /* 0x000000ff1414a210 */ /* 0x000fe40007ffe1ff */
[----:B------:R-:W-:Y:S02]  /*08c0*/  @!P1 IADD3 R18, PT, PT, -R18, RZ, RZ ;  /* 0x000000ff12129210 */ /* 0x000fe40007ffe1ff */
[----:B------:R-:W-:-:S04]  /*08d0*/  @!P5 LOP3.LUT R18, RZ, R12, RZ, 0x33, !PT ;  /* 0x0000000cff12d212 */ /* 0x000fc800078e33ff */
[----:B-1----:R-:W-:Y:S02]  /*08e0*/  IADD3 R18, PT, PT, R18, UR6, RZ ;  /* 0x0000000612127c10 */ /* 0x002fe4000fffe0ff */
[----:B------:R-:W-:Y:S01]  /*08f0*/  @!P4 LOP3.LUT R20, RZ, R11, RZ, 0x33, !PT ;  /* 0x0000000bff14c212 */ /* 0x000fe200078e33ff */
[----:B------:R-:W-:-:S04]  /*0900*/  IMAD R11, R2, R8, R9 ;  /* 0x00000008020b7224 */ /* 0x000fc800078e0209 */
[----:B------:R-:W-:Y:S02]  /*0910*/  IMAD R11, R12, R18, R11 ;  /* 0x000000120c0b7224 */ /* 0x000fe400078e020b */
[----:B------:R-:W-:-:S04]  /*0920*/  IMAD R2, R20, R2, R19 ;  /* 0x0000000214027224 */ /* 0x000fc800078e0213 */
[----:B------:R-:W-:-:S04]  /*0930*/  IMAD R11, R2, R3, R11 ;  /* 0x00000003020b7224 */ /* 0x000fc800078e020b */
[----:B---3--:R-:W-:-:S05]  /*0940*/  IMAD.WIDE R4, R11, 0x4, R4 ;  /* 0x000000040b047825 */ /* 0x008fca00078e0204 */
[----:B------:R-:W2:Y:S02]  /*0950*/  LDG.E R3, desc[UR4][R4.64] ;  /* 0x0000000404037981 */ /* 0x000ea4000c1e1900 */
[----:B--2---:R-:W-:-:S05]  /*0960*/  FADD R3, R6, R3 ;  /* 0x0000000306037221 */ /* 0x004fca0000000000 */
[----:B------:R-:W-:Y:S01]  /*0970*/  STG.E desc[UR4][R4.64], R3 ;  /* 0x0000000304007986 */ /* 0x000fe2000c101904 */
[----:B------:R-:W-:Y:S05]  /*0980*/  EXIT ;  /* 0x000000000000794d */ /* 0x000fea0003800000 */
.L_x_139:
        /* <DEDUP_REMOVED lines=15> */
.L_x_193:


//--------------------- .text.add_scalar_kernel   --------------------------
	.section	.text.add_scalar_kernel,"ax",@progbits
	.align	128
        .global         add_scalar_kernel
        .type           add_scalar_kernel,@function
        .size           add_scalar_kernel,(.L_x_194 - add_scalar_kernel)
        .other          add_scalar_kernel,@"STO_CUDA_ENTRY STV_DEFAULT"
add_scalar_kernel:
.text.add_scalar_kernel:
        /* <DEDUP_REMOVED lines=18> */
[----:B--2---:R-:W-:-:S05]  /*0120*/  FADD R7, R2, UR6 ;  /* 0x0000000602077e21 */ /* 0x004fca0008000000 */
[----:B------:R-:W-:Y:S01]  /*0130*/  STG.E desc[UR4][R4.64], R7 ;  /* 0x0000000704007986 */ /* 0x000fe2000c101904 */
[----:B------:R-:W-:Y:S05]  /*0140*/  EXIT ;  /* 0x000000000000794d */ /* 0x000fea0003800000 */
.L_x_140:
        /* <DEDUP_REMOVED lines=11> */
.L_x_194:


//--------------------- .text.sum_channel_kernel  --------------------------
	.section	.text.sum_channel_kernel,"ax",@progbits
	.align	128
        .global         sum_channel_kernel
        .type           sum_channel_kernel,@function
        .size           sum_channel_kernel,(.L_x_195 - sum_channel_kernel)
        .other          sum_channel_kernel,@"STO_CUDA_ENTRY STV_DEFAULT"
sum_channel_kernel:
.text.sum_channel_kernel:
        /* <DEDUP_REMOVED lines=11> */
[----:B------:R-:W0:Y:S01]  /*00b0*/  LDC R6, c[0x0][0x3a0] ;  /* 0x0000e800ff067b82 */ /* 0x000e220000000800 */
[----:B------:R-:W1:Y:S02]  /*00c0*/  LDCU.64 UR4, c[0x0][0x398] ;  /* 0x00007300ff0477ac */ /* 0x000e640008000a00 */
[----:B-1----:R-:W-:-:S06]  /*00d0*/  UIMAD UR4, UR5, UR4, URZ ;  /* 0x00000004050472a4 */ /* 0x002fcc000f8e02ff */
[----:B0-----:R-:W-:-:S05]  /*00e0*/  IMAD R6, R6, UR4, RZ ;  /* 0x0000000406067c24 */ /* 0x001fca000f8e02ff */
[----:B------:R-:W-:-:S13]  /*00f0*/  ISETP.GE.AND P0, PT, R6, 0x1, PT ;  /* 0x000000010600780c */ /* 0x000fda0003f06270 */
[----:B------:R-:W-:Y:S05]  /*0100*/  @!P0 EXIT ;  /* 0x000000000000894d */ /* 0x000fea0003800000 */
[----:B------:R-:W0:Y:S01]  /*0110*/  LDC.64 R2, c[0x0][0x390] ;  /* 0x0000e400ff027b82 */ /* 0x000e220000000a00 */
[----:B------:R-:W1:Y:S01]  /*0120*/  LDCU.64 UR6, c[0x0][0x358] ;  /* 0x00006b00ff0677ac */ /* 0x000e620008000a00 */
[C---:B------:R-:W-:Y:S02]  /*0130*/  ISETP.GE.U32.AND P1, PT, R6.reuse, 0x10, PT ;  /* 0x000000100600780c */ /* 0x040fe40003f26070 */
[----:B------:R-:W-:Y:S01]  /*0140*/  LOP3.LUT R8, R6, 0xf, RZ, 0xc0, !PT ;  /* 0x0000000f06087812 */ /* 0x000fe200078ec0ff */
[----:B------:R-:W-:Y:S02]  /*0150*/  HFMA2 R7, -RZ, RZ, 0, 0 ;  /* 0x00000000ff077431 */ /* 0x000fe400000001ff */
[C---:B------:R-:W-:Y:S01]  /*0160*/  IMAD R0, R5.reuse, R6, RZ ;  /* 0x0000000605007224 */ /* 0x040fe200078e02ff */
[----:B------:R-:W-:Y:S01]  /*0170*/  ISETP.NE.AND P0, PT, R8, RZ, PT ;  /* 0x000000ff0800720c */ /* 0x000fe20003f05270 */
[----:B0-----:R-:W-:-:S05]  /*0180*/  IMAD.WIDE R2, R5, 0x4, R2 ;  /* 0x0000000405027825 */ /* 0x001fca00078e0202 */
[----:B-1----:R0:W5:Y:S01]  /*0190*/  LDG.E R11, desc[UR6][R2.64] ;  /* 0x00000006020b7981 */ /* 0x002162000c1e1900 */
[----:B------:R-:W-:Y:S06]  /*01a0*/  @!P1 BRA `(.L_x_141) ;  /* 0x0000000000f49947 */ /* 0x000fec0003800000 */
[----:B------:R-:W1:Y:S01]  /*01b0*/  LDCU.64 UR4, c[0x0][0x388] ;  /* 0x00007100ff0477ac */ /* 0x000e620008000a00 */
[----:B------:R-:W-:Y:S02]  /*01c0*/  LOP3.LUT R7, R6, 0x7ffffff0, RZ, 0xc0, !PT ;  /* 0x7ffffff006077812 */ /* 0x000fe400078ec0ff */
[----:B------:R-:W-:Y:S02]  /*01d0*/  MOV R10, R0 ;  /* 0x00000000000a7202 */ /* 0x000fe40000000f00 */
[----:B------:R-:W-:Y:S01]  /*01e0*/  IADD3 R9, PT, PT, -R7, RZ, RZ ;  /* 0x000000ff07097210 */ /* 0x000fe20007ffe1ff */
[----:B-1----:R-:W-:-:S04]  /*01f0*/  UIADD3 UR4, UP0, UPT, UR4, 0x20, URZ ;  /* 0x0000002004047890 */ /* 0x002fc8000ff1e0ff */
[----:B------:R-:W-:-:S12]  /*0200*/  UIADD3.X UR5, UPT, UPT, URZ, UR5, URZ, UP0, !UPT ;  /* 0x00000005ff057290 */ /* 0x000fd800087fe4ff */
.L_x_142:
[----:B------:R-:W-:Y:S02]  /*0210*/  MOV R4, UR4 ;  /* 0x0000000400047c02 */ /* 0x000fe40008000f00 */
[----:B------:R-:W-:-:S03]  /*0220*/  MOV R5, UR5 ;  /* 0x0000000500057c02 */ /* 0x000fc60008000f00 */
[----:B------:R-:W-:-:S05]  /*0230*/  IMAD.WIDE R4, R10, 0x4, R4 ;  /* 0x000000040a047825 */ /* 0x000fca00078e0204 */
[----:B------:R-:W2:Y:S02]  /*0240*/  LDG.E R12, desc[UR6][R4.64+-0x20] ;  /* 0xffffe006040c7981 */ /* 0x000ea4000c1e1900 */
[----:B--23-5:R-:W-:-:S05]  /*0250*/  FADD R11, R12, R11 ;  /* 0x0000000b0c0b7221 */ /* 0x02cfca0000000000 */
[----:B------:R1:W-:Y:S04]  /*0260*/  STG.E desc[UR6][R2.64], R11 ;  /* 0x0000000b02007986 */ /* 0x0003e8000c101906 */
[----:B------:R-:W2:Y:S02]  /*0270*/  LDG.E R12, desc[UR6][R4.64+-0x1c] ;  /* 0xffffe406040c7981 */ /* 0x000ea4000c1e1900 */
[----:B--2---:R-:W-:-:S05]  /*0280*/  FADD R13, R11, R12 ;  /* 0x0000000c0b0d7221 */ /* 0x004fca0000000000 */
[----:B------:R2:W-:Y:S04]  /*0290*/  STG.E desc[UR6][R2.64], R13 ;  /* 0x0000000d02007986 */ /* 0x0005e8000c101906 */
[----:B------:R-:W3:Y:S02]  /*02a0*/  LDG.E R12, desc[UR6][R4.64+-0x18] ;  /* 0xffffe806040c7981 */ /* 0x000ee4000c1e1900 */
[----:B---3--:R-:W-:-:S05]  /*02b0*/  FADD R15, R13, R12 ;  /* 0x0000000c0d0f7221 */ /* 0x008fca0000000000 */
[----:B------:R3:W-:Y:S04]  /*02c0*/  STG.E desc[UR6][R2.64], R15 ;  /* 0x0000000f02007986 */ /* 0x0007e8000c101906 */
[----:B------:R-:W4:Y:S02]  /*02d0*/  LDG.E R12, desc[UR6][R4.64+-0x14] ;  /* 0xffffec06040c7981 */ /* 0x000f24000c1e1900 */
[----:B----4-:R-:W-:-:S05]  /*02e0*/  FADD R17, R15, R12 ;  /* 0x0000000c0f117221 */ /* 0x010fca0000000000 */
[----:B------:R4:W-:Y:S04]  /*02f0*/  STG.E desc[UR6][R2.64], R17 ;  /* 0x0000001102007986 */ /* 0x0009e8000c101906 */
[----:B------:R-:W1:Y:S02]  /*0300*/  LDG.E R12, desc[UR6][R4.64+-0x10] ;  /* 0xfffff006040c7981 */ /* 0x000e64000c1e1900 */
[----:B-1----:R-:W-:-:S05]  /*0310*/  FADD R11, R17, R12 ;  /* 0x0000000c110b7221 */ /* 0x002fca0000000000 */
        /* <DEDUP_REMOVED lines=12> */
[----:B------:R-:W-:Y:S04]  /*03e0*/  STG.E desc[UR6][R2.64], R11 ;  /* 0x0000000b02007986 */ /* 0x000fe8000c101906 */
        /* <DEDUP_REMOVED lines=9> */
[----:B------:R-:W4:Y:S02]  /*0480*/  LDG.E R12, desc[UR6][R4.64+0x10] ;  /* 0x00001006040c7981 */ /* 0x000f24000c1e1900 */
[----:B----4-:R-:W-:-:S05]  /*0490*/  FADD R19, R17, R12 ;  /* 0x0000000c11137221 */ /* 0x010fca0000000000 */
[----:B------:R3:W-:Y:S04]  /*04a0*/  STG.E desc[UR6][R2.64], R19 ;  /* 0x0000001302007986 */ /* 0x0007e8000c101906 */
[----:B------:R-:W1:Y:S02]  /*04b0*/  LDG.E R12, desc[UR6][R4.64+0x14] ;  /* 0x00001406040c7981 */ /* 0x000e64000c1e1900 */
[----:B-1----:R-:W-:-:S05]  /*04c0*/  FADD R13, R19, R12 ;  /* 0x0000000c130d7221 */ /* 0x002fca0000000000 */
[----:B------:R3:W-:Y:S04]  /*04d0*/  STG.E desc[UR6][R2.64], R13 ;  /* 0x0000000d02007986 */ /* 0x0007e8000c101906 */
[----:B------:R-:W2:Y:S01]  /*04e0*/  LDG.E R12, desc[UR6][R4.64+0x18] ;  /* 0x00001806040c7981 */ /* 0x000ea2000c1e1900 */
[----:B------:R-:W-:Y:S01]  /*04f0*/  IADD3 R9, PT, PT, R9, 0x10, RZ ;  /* 0x0000001009097810 */ /* 0x000fe20007ffe0ff */
[----:B--2---:R-:W-:-:S05]  /*0500*/  FADD R15, R13, R12 ;  /* 0x0000000c0d0f7221 */ /* 0x004fca0000000000 */
[----:B------:R3:W-:Y:S04]  /*0510*/  STG.E desc[UR6][R2.64], R15 ;  /* 0x0000000f02007986 */ /* 0x0007e8000c101906 */
[----:B------:R-:W2:Y:S01]  /*0520*/  LDG.E R12, desc[UR6][R4.64+0x1c] ;  /* 0x00001c06040c7981 */ /* 0x000ea2000c1e1900 */
[----:B------:R-:W-:Y:S02]  /*0530*/  ISETP.NE.AND P1, PT, R9, RZ, PT ;  /* 0x000000ff0900720c */ /* 0x000fe40003f25270 */
[----:B------:R-:W-:Y:S01]  /*0540*/  IADD3 R10, PT, PT, R10, 0x10, RZ ;  /* 0x000000100a0a7810 */ /* 0x000fe20007ffe0ff */
[----:B--2---:R-:W-:-:S05]  /*0550*/  FADD R11, R15, R12 ;  /* 0x0000000c0f0b7221 */ /* 0x004fca0000000000 */
[----:B------:R3:W-:Y:S05]  /*0560*/  STG.E desc[UR6][R2.64], R11 ;  /* 0x0000000b02007986 */ /* 0x0007ea000c101906 */
[----:B------:R-:W-:Y:S05]  /*0570*/  @P1 BRA `(.L_x_142) ;  /* 0xfffffffc00241947 */ /* 0x000fea000383ffff */
.L_x_141:
[----:B------:R-:W-:Y:S05]  /*0580*/  @!P0 EXIT ;  /* 0x000000000000894d */ /* 0x000fea0003800000 */
[----:B------:R-:W-:Y:S02]  /*0590*/  ISETP.GE.U32.AND P0, PT, R8, 0x8, PT ;  /* 0x000000080800780c */ /* 0x000fe40003f06070 */
[----:B------:R-:W-:-:S04]  /*05a0*/  LOP3.LUT R10, R6, 0x7, RZ, 0xc0, !PT ;  /* 0x00000007060a7812 */ /* 0x000fc800078ec0ff */
[----:B------:R-:W-:-:S07]  /*05b0*/  ISETP.NE.AND P1, PT, R10, RZ, PT ;  /* 0x000000ff0a00720c */ /* 0x000fce0003f25270 */
[----:B------:R-:W-:Y:S06]  /*05c0*/  @!P0 BRA `(.L_x_143) ;  /* 0x0000000000708947 */ /* 0x000fec0003800000 */
[----:B------:R-:W1:Y:S01]  /*05d0*/  LDC.64 R4, c[0x0][0x388] ;  /* 0x0000e200ff047b82 */ /* 0x000e620000000a00 */
[----:B------:R-:W-:-:S05]  /*05e0*/  IADD3 R9, PT, PT, R0, R7, RZ ;  /* 0x0000000700097210 */ /* 0x000fca0007ffe0ff */
[----:B-1----:R-:W-:-:S05]  /*05f0*/  IMAD.WIDE R4, R9, 0x4, R4 ;  /* 0x0000000409047825 */ /* 0x002fca00078e0204 */
[----:B------:R-:W3:Y:S02]  /*0600*/  LDG.E R8, desc[UR6][R4.64] ;  /* 0x0000000604087981 */ /* 0x000ee4000c1e1900 */
[----:B---3-5:R-:W-:-:S05]  /*0610*/  FADD R11, R11, R8 ;  /* 0x000000080b0b7221 */ /* 0x028fca0000000000 */
[----:B------:R-:W-:Y:S04]  /*0620*/  STG.E desc[UR6][R2.64], R11 ;  /* 0x0000000b02007986 */ /* 0x000fe8000c101906 */
[----:B------:R-:W2:Y:S02]  /*0630*/  LDG.E R8, desc[UR6][R4.64+0x4] ;  /* 0x0000040604087981 */ /* 0x000ea4000c1e1900 */
[----:B--2---:R-:W-:-:S05]  /*0640*/  FADD R9, R11, R8 ;  /* 0x000000080b097221 */ /* 0x004fca0000000000 */
[----:B------:R1:W-:Y:S04]  /*0650*/  STG.E desc[UR6][R2.64], R9 ;  /* 0x0000000902007986 */ /* 0x0003e8000c101906 */
[----:B------:R-:W2:Y:S02]  /*0660*/  LDG.E R8, desc[UR6][R4.64+0x8] ;  /* 0x0000080604087981 */ /* 0x000ea4000c1e1900 */
[----:B--2---:R-:W-:-:S05]  /*0670*/  FADD R13, R9, R8 ;  /* 0x00000008090d7221 */ /* 0x004fca0000000000 */
[----:B------:R2:W-:Y:S04]  /*0680*/  STG.E desc[UR6][R2.64], R13 ;  /* 0x0000000d02007986 */ /* 0x0005e8000c101906 */
[----:B------:R-:W3:Y:S02]  /*0690*/  LDG.E R8, desc[UR6][R4.64+0xc] ;  /* 0x00000c0604087981 */ /* 0x000ee4000c1e1900 */
[----:B---3--:R-:W-:-:S05]  /*06a0*/  FADD R15, R13, R8 ;  /* 0x000000080d0f7221 */ /* 0x008fca0000000000 */
[----:B------:R4:W-:Y:S04]  /*06b0*/  STG.E desc[UR6][R2.64], R15 ;  /* 0x0000000f02007986 */ /* 0x0009e8000c101906 */
[----:B------:R-:W3:Y:S02]  /*06c0*/  LDG.E R8, desc[UR6][R4.64+0x10] ;  /* 0x0000100604087981 */ /* 0x000ee4000c1e1900 */
[----:B---3--:R-:W-:-:S05]  /*06d0*/  FADD R17, R15, R8 ;  /* 0x000000080f117221 */ /* 0x008fca0000000000 */
[----:B------:R4:W-:Y:S04]  /*06e0*/  STG.E desc[UR6][R2.64], R17 ;  /* 0x0000001102007986 */ /* 0x0009e8000c101906 */
[----:B------:R-:W1:Y:S02]  /*06f0*/  LDG.E R8, desc[UR6][R4.64+0x14] ;  /* 0x0000140604087981 */ /* 0x000e64000c1e1900 */
[----:B-1----:R-:W-:-:S05]  /*0700*/  FADD R9, R17, R8 ;  /* 0x0000000811097221 */ /* 0x002fca0000000000 */
[----:B------:R4:W-:Y:S04]  /*0710*/  STG.E desc[UR6][R2.64], R9 ;  /* 0x0000000902007986 */ /* 0x0009e8000c101906 */
[----:B------:R-:W2:Y:S02]  /*0720*/  LDG.E R8, desc[UR6][R4.64+0x18] ;  /* 0x0000180604087981 */ /* 0x000ea4000c1e1900 */
[----:B--2---:R-:W-:-:S05]  /*0730*/  FADD R13, R9, R8 ;  /* 0x00000008090d7221 */ /* 0x004fca0000000000 */
[----:B------:R4:W-:Y:S04]  /*0740*/  STG.E desc[UR6][R2.64], R13 ;  /* 0x0000000d02007986 */ /* 0x0009e8000c101906 */
[----:B------:R-:W2:Y:S01]  /*0750*/  LDG.E R8, desc[UR6][R4.64+0x1c] ;  /* 0x00001c0604087981 */ /* 0x000ea2000c1e1900 */
[----:B------:R-:W-:Y:S01]  /*0760*/  IADD3 R7, PT, PT, R7, 0x8, RZ ;  /* 0x0000000807077810 */ /* 0x000fe20007ffe0ff */
[----:B--2---:R-:W-:-:S05]  /*0770*/  FADD R11, R13, R8 ;  /* 0x000000080d0b7221 */ /* 0x004fca0000000000 */
[----:B------:R4:W-:Y:S02]  /*0780*/  STG.E desc[UR6][R2.64], R11 ;  /* 0x0000000b02007986 */ /* 0x0009e4000c101906 */
.L_x_143:
[----:B------:R-:W-:Y:S05]  /*0790*/  @!P1 EXIT ;  /* 0x000000000000994d */ /* 0x000fea0003800000 */
[----:B------:R-:W-:Y:S02]  /*07a0*/  ISETP.GE.U32.AND P0, PT, R10, 0x4, PT ;  /* 0x000000040a00780c */ /* 0x000fe40003f06070 */
[----:B------:R-:W-:-:S04]  /*07b0*/  LOP3.LUT R6, R6, 0x3, RZ, 0xc0, !PT ;  /* 0x0000000306067812 */ /* 0x000fc800078ec0ff */
[----:B------:R-:W-:-:S07]  /*07c0*/  ISETP.NE.AND P1, PT, R6, RZ, PT ;  /* 0x000000ff0600720c */ /* 0x000fce0003f25270 */
[----:B------:R-:W-:Y:S06]  /*07d0*/  @!P0 BRA `(.L_x_144) ;  /* 0x0000000000408947 */ /* 0x000fec0003800000 */
[----:B------:R-:W1:Y:S01]  /*07e0*/  LDC.64 R4, c[0x0][0x388] ;  /* 0x0000e200ff047b82 */ /* 0x000e620000000a00 */
[----:B----4-:R-:W-:-:S05]  /*07f0*/  IADD3 R9, PT, PT, R0, R7, RZ ;  /* 0x0000000700097210 */ /* 0x010fca0007ffe0ff */
[----:B-1----:R-:W-:-:S05]  /*0800*/  IMAD.WIDE R4, R9, 0x4, R4 ;  /* 0x0000000409047825 */ /* 0x002fca00078e0204 */
[----:B------:R-:W2:Y:S02]  /*0810*/  LDG.E R8, desc[UR6][R4.64] ;  /* 0x0000000604087981 */ /* 0x000ea4000c1e1900 */
[----:B--2--5:R-:W-:-:S05]  /*0820*/  FADD R9, R11, R8 ;  /* 0x000000080b097221 */ /* 0x024fca0000000000 */
[----:B------:R1:W-:Y:S04]  /*0830*/  STG.E desc[UR6][R2.64], R9 ;  /* 0x0000000902007986 */ /* 0x0003e8000c101906 */
[----:B------:R-:W3:Y:S02]  /*0840*/  LDG.E R8, desc[UR6][R4.64+0x4] ;  /* 0x0000040604087981 */ /* 0x000ee4000c1e1900 */
[----:B---3--:R-:W-:-:S05]  /*0850*/  FADD R13, R9, R8 ;  /* 0x00000008090d7221 */ /* 0x008fca0000000000 */
        /* <DEDUP_REMOVED lines=8> */
.L_x_144:
[----:B------:R-:W-:Y:S05]  /*08e0*/  @!P1 EXIT ;  /* 0x000000000000994d */ /* 0x000fea0003800000 */
[----:B-1--4-:R-:W1:Y:S01]  /*08f0*/  LDC.64 R8, c[0x0][0x388] ;  /* 0x0000e200ff087b82 */ /* 0x012e620000000a00 */
[----:B------:R-:W-:Y:S02]  /*0900*/  IADD3 R7, PT, PT, R0, R7, RZ ;  /* 0x0000000700077210 */ /* 0x000fe40007ffe0ff */
[----:B------:R-:W-:-:S07]  /*0910*/  IADD3 R6, PT, PT, -R6, RZ, RZ ;  /* 0x000000ff06067210 */ /* 0x000fce0007ffe1ff */
.L_x_145:
[----:B-1----:R-:W-:-:S06]  /*0920*/  IMAD.WIDE R4, R7, 0x4, R8 ;  /* 0x0000000407047825 */ /* 0x002fcc00078e0208 */
[----:B------:R-:W3:Y:S01]  /*0930*/  LDG.E R4, desc[UR6][R4.64] ;  /* 0x0000000604047981 */ /* 0x000ee2000c1e1900 */
[----:B------:R-:W-:Y:S02]  /*0940*/  IADD3 R6, PT, PT, R6, 0x1, RZ ;  /* 0x0000000106067810 */ /* 0x000fe40007ffe0ff */
[----:B------:R-:W-:Y:S02]  /*0950*/  IADD3 R7, PT, PT, R7, 0x1, RZ ;  /* 0x0000000107077810 */ /* 0x000fe40007ffe0ff */
[----:B------:R-:W-:Y:S01]  /*0960*/  ISETP.NE.AND P0, PT, R6, RZ, PT ;  /* 0x000000ff0600720c */ /* 0x000fe20003f05270 */
[----:B--23-5:R-:W-:-:S05]  /*0970*/  FADD R11, R4, R11 ;  /* 0x0000000b040b7221 */ /* 0x02cfca0000000000 */
[----:B------:R2:W-:Y:S07]  /*0980*/  STG.E desc[UR6][R2.64], R11 ;  /* 0x0000000b02007986 */ /* 0x0005ee000c101906 */
[----:B------:R-:W-:Y:S05]  /*0990*/  @P0 BRA `(.L_x_145) ;  /* 0xfffffffc00e00947 */ /* 0x000fea000383ffff */
[----:B------:R-:W-:Y:S05]  /*09a0*/  EXIT ;  /* 0x000000000000794d */ /* 0x000fea0003800000 */
.L_x_146:
        /* <DEDUP_REMOVED lines=13> */
.L_x_195:


//--------------------- .text.sum_kernel          --------------------------
	.section	.text.sum_kernel,"ax",@progbits
	.align	128
        .global         sum_kernel
        .type           sum_kernel,@function
        .size           sum_kernel,(.L_x_196 - sum_kernel)
        .other          sum_kernel,@"STO_CUDA_ENTRY STV_DEFAULT"
sum_kernel:
.text.sum_kernel:
        /* <DEDUP_REMOVED lines=8> */
[----:B0-----:R-:W-:Y:S01]  /*0080*/  IMAD R0, R0, UR4, R3 ;  /* 0x0000000400007c24 */ /* 0x001fe2000f8e0203 */
[----:B--2---:R-:W-:-:S04]  /*0090*/  ISETP.GE.AND P0, PT, R6, 0x1, PT ;  /* 0x000000010600780c */ /* 0x004fc80003f06270 */
[----:B------:R-:W-:-:S13]  /*00a0*/  ISETP.GT.OR P0, PT, R0, RZ, !P0 ;  /* 0x000000ff0000720c */ /* 0x000fda0004704670 */
[----:B------:R-:W-:Y:S05]  /*00b0*/  @P0 EXIT ;  /* 0x000000000000094d */ /* 0x000fea0003800000 */
[----:B------:R-:W0:Y:S01]  /*00c0*/  LDC.64 R2, c[0x0][0x390] ;  /* 0x0000e400ff027b82 */ /* 0x000e220000000a00 */
[----:B------:R-:W0:Y:S01]  /*00d0*/  LDCU.64 UR6, c[0x0][0x358] ;  /* 0x00006b00ff0677ac */ /* 0x000e220008000a00 */
[C---:B------:R-:W-:Y:S02]  /*00e0*/  ISETP.GE.U32.AND P1, PT, R6.reuse, 0x10, PT ;  /* 0x000000100600780c */ /* 0x040fe40003f26070 */
[----:B------:R-:W-:Y:S01]  /*00f0*/  LOP3.LUT R8, R6, 0xf, RZ, 0xc0, !PT ;  /* 0x0000000f06087812 */ /* 0x000fe200078ec0ff */
[----:B------:R-:W-:-:S03]  /*0100*/  HFMA2 R0, -RZ, RZ, 0, 0 ;  /* 0x00000000ff007431 */ /* 0x000fc600000001ff */
[----:B------:R-:W-:Y:S01]  /*0110*/  ISETP.NE.AND P0, PT, R8, RZ, PT ;  /* 0x000000ff0800720c */ /* 0x000fe20003f05270 */
[----:B0-----:R0:W5:Y:S06]  /*0120*/  LDG.E R9, desc[UR6][R2.64] ;  /* 0x0000000602097981 */ /* 0x00116c000c1e1900 */
[----:B------:R-:W-:Y:S06]  /*0130*/  @!P1 BRA `(.L_x_147) ;  /* 0x0000000000f89947 */ /* 0x000fec0003800000 */
[----:B------:R-:W1:Y:S01]  /*0140*/  LDCU.64 UR4, c[0x0][0x388] ;  /* 0x00007100ff0477ac */ /* 0x000e620008000a00 */
[----:B------:R-:W-:-:S04]  /*0150*/  LOP3.LUT R0, R6, 0x7ffffff0, RZ, 0xc0, !PT ;  /* 0x7ffffff006007812 */ /* 0x000fc800078ec0ff */
[----:B------:R-:W-:Y:S01]  /*0160*/  IADD3 R7, PT, PT, -R0, RZ, RZ ;  /* 0x000000ff00077210 */ /* 0x000fe20007ffe1ff */
[----:B-1----:R-:W-:-:S04]  /*0170*/  UIADD3 UR4, UP0, UPT, UR4, 0x20, URZ ;  /* 0x0000002004047890 */ /* 0x002fc8000ff1e0ff */
[----:B------:R-:W-:Y:S02]  /*0180*/  UIADD3.X UR5, UPT, UPT, URZ, UR5, URZ, UP0, !UPT ;  /* 0x00000005ff057290 */ /* 0x000fe400087fe4ff */
[----:B------:R-:W-:-:S04]  /*0190*/  MOV R10, UR4 ;  /* 0x00000004000a7c02 */ /* 0x000fc80008000f00 */
[----:B------:R-:W-:-:S07]  /*01a0*/  MOV R15, UR5 ;  /* 0x00000005000f7c02 */ /* 0x000fce0008000f00 */
.L_x_148:
[----:B------:R-:W-:Y:S02]  /*01b0*/  MOV R4, R10 ;  /* 0x0000000a00047202 */ /* 0x000fe40000000f00 */
[----:B------:R-:W-:-:S05]  /*01c0*/  MOV R5, R15 ;  /* 0x0000000f00057202 */ /* 0x000fca0000000f00 */
        /* <DEDUP_REMOVED lines=47> */
[----:B------:R-:W-:Y:S01]  /*04c0*/  ISETP.NE.AND P1, PT, R7, RZ, PT ;  /* 0x000000ff0700720c */ /* 0x000fe20003f25270 */
[----:B--2---:R-:W-:Y:S01]  /*04d0*/  FADD R9, R13, R10 ;  /* 0x0000000a0d097221 */ /* 0x004fe20000000000 */
[----:B------:R-:W-:-:S04]  /*04e0*/  IADD3 R10, P2, PT, R4, 0x40, RZ ;  /* 0x00000040040a7810 */ /* 0x000fc80007f5e0ff */
[----:B------:R4:W-:Y:S01]  /*04f0*/  STG.E desc[UR6][R2.64], R9 ;  /* 0x0000000902007986 */ /* 0x0009e2000c101906 */
[----:B---3--:R-:W-:-:S06]  /*0500*/  IADD3.X R15, PT, PT, RZ, R5, RZ, P2, !PT ;  /* 0x00000005ff0f7210 */ /* 0x008fcc00017fe4ff */
[----:B------:R-:W-:Y:S05]  /*0510*/  @P1 BRA `(.L_x_148) ;  /* 0xfffffffc00241947 */ /* 0x000fea000383ffff */
.L_x_147:
[----:B------:R-:W-:Y:S05]  /*0520*/  @!P0 EXIT ;  /* 0x000000000000894d */ /* 0x000fea0003800000 */
[----:B------:R-:W-:Y:S02]  /*0530*/  ISETP.GE.U32.AND P0, PT, R8, 0x8, PT ;  /* 0x000000080800780c */ /* 0x000fe40003f06070 */
[----:B------:R-:W-:-:S04]  /*0540*/  LOP3.LUT R10, R6, 0x7, RZ, 0xc0, !PT ;  /* 0x00000007060a7812 */ /* 0x000fc800078ec0ff */
[----:B------:R-:W-:-:S07]  /*0550*/  ISETP.NE.AND P1, PT, R10, RZ, PT ;  /* 0x000000ff0a00720c */ /* 0x000fce0003f25270 */
[----:B------:R-:W-:Y:S06]  /*0560*/  @!P0 BRA `(.L_x_149) ;  /* 0x00000000006c8947 */ /* 0x000fec0003800000 */
[----:B------:R-:W1:Y:S02]  /*0570*/  LDC.64 R4, c[0x0][0x388] ;  /* 0x0000e200ff047b82 */ /* 0x000e640000000a00 */
[----:B-1----:R-:W-:-:S05]  /*0580*/  IMAD.WIDE.U32 R4, R0, 0x4, R4 ;  /* 0x0000000400047825 */ /* 0x002fca00078e0004 */
[----:B------:R-:W4:Y:S02]  /*0590*/  LDG.E R8, desc[UR6][R4.64] ;  /* 0x0000000604087981 */ /* 0x000f24000c1e1900 */
[----:B----45:R-:W-:-:S05]  /*05a0*/  FADD R9, R9, R8 ;  /* 0x0000000809097221 */ /* 0x030fca0000000000 */
        /* <DEDUP_REMOVED lines=23> */
.L_x_149:
[----:B------:R-:W-:Y:S05]  /*0720*/  @!P1 EXIT ;  /* 0x000000000000994d */ /* 0x000fea0003800000 */
[----:B------:R-:W-:Y:S02]  /*0730*/  ISETP.GE.U32.AND P0, PT, R10, 0x4, PT ;  /* 0x000000040a00780c */ /* 0x000fe40003f06070 */
[----:B------:R-:W-:-:S04]  /*0740*/  LOP3.LUT R6, R6, 0x3, RZ, 0xc0, !PT ;  /* 0x0000000306067812 */ /* 0x000fc800078ec0ff */
[----:B------:R-:W-:-:S07]  /*0750*/  ISETP.NE.AND P1, PT, R6, RZ, PT ;  /* 0x000000ff0600720c */ /* 0x000fce0003f25270 */
[----:B------:R-:W-:Y:S06]  /*0760*/  @!P0 BRA `(.L_x_150) ;  /* 0x00000000003c8947 */ /* 0x000fec0003800000 */
[----:B------:R-:W1:Y:S02]  /*0770*/  LDC.64 R4, c[0x0][0x388] ;  /* 0x0000e200ff047b82 */ /* 0x000e640000000a00 */
[----:B-1----:R-:W-:-:S05]  /*0780*/  IMAD.WIDE.U32 R4, R0, 0x4, R4 ;  /* 0x0000000400047825 */ /* 0x002fca00078e0004 */
[----:B------:R-:W3:Y:S02]  /*0790*/  LDG.E R8, desc[UR6][R4.64] ;  /* 0x0000000604087981 */ /* 0x000ee4000c1e1900 */
[----:B---3-5:R-:W-:-:S05]  /*07a0*/  FADD R7, R9, R8 ;  /* 0x0000000809077221 */ /* 0x028fca0000000000 */
[----:B------:R1:W-:Y:S04]  /*07b0*/  STG.E desc[UR6][R2.64], R7 ;  /* 0x0000000702007986 */ /* 0x0003e8000c101906 */
[----:B------:R-:W4:Y:S02]  /*07c0*/  LDG.E R8, desc[UR6][R4.64+0x4] ;  /* 0x0000040604087981 */ /* 0x000f24000c1e1900 */
[----:B----4-:R-:W-:-:S05]  /*07d0*/  FADD R11, R7, R8 ;  /* 0x00000008070b7221 */ /* 0x010fca0000000000 */
        /* <DEDUP_REMOVED lines=8> */
.L_x_150:
[----:B------:R-:W-:Y:S05]  /*0860*/  @!P1 EXIT ;  /* 0x000000000000994d */ /* 0x000fea0003800000 */
[----:B------:R-:W2:Y:S01]  /*0870*/  LDC.64 R4, c[0x0][0x388] ;  /* 0x0000e200ff047b82 */ /* 0x000ea20000000a00 */
[----:B------:R-:W-:Y:S01]  /*0880*/  IADD3 R6, PT, PT, -R6, RZ, RZ ;  /* 0x000000ff06067210 */ /* 0x000fe20007ffe1ff */
[----:B--2---:R-:W-:-:S07]  /*0890*/  IMAD.WIDE.U32 R4, R0, 0x4, R4 ;  /* 0x0000000400047825 */ /* 0x004fce00078e0004 */
.L_x_151:
[----:B--2---:R2:W1:Y:S01]  /*08a0*/  LDG.E R0, desc[UR6][R4.64] ;  /* 0x0000000604007981 */ /* 0x004462000c1e1900 */
[----:B------:R-:W-:-:S04]  /*08b0*/  IADD3 R6, PT, PT, R6, 0x1, RZ ;  /* 0x0000000106067810 */ /* 0x000fc80007ffe0ff */
[----:B------:R-:W-:Y:S02]  /*08c0*/  ISETP.NE.AND P0, PT, R6, RZ, PT ;  /* 0x000000ff0600720c */ /* 0x000fe40003f05270 */
[----:B--2---:R-:W-:-:S04]  /*08d0*/  IADD3 R4, P1, PT, R4, 0x4, RZ ;  /* 0x0000000404047810 */ /* 0x004fc80007f3e0ff */
[----:B------:R-:W-:Y:S01]  /*08e0*/  IADD3.X R5, PT, PT, RZ, R5, RZ, P1, !PT ;  /* 0x00000005ff057210 */ /* 0x000fe20000ffe4ff */
[----:B-1-345:R-:W-:-:S05]  /*08f0*/  FADD R9, R0, R9 ;  /* 0x0000000900097221 */ /* 0x03afca0000000000 */
[----:B------:R2:W-:Y:S01]  /*0900*/  STG.E desc[UR6][R2.64], R9 ;  /* 0x0000000902007986 */ /* 0x0005e2000c101906 */
[----:B------:R-:W-:Y:S05]  /*0910*/  @P0 BRA `(.L_x_151) ;  /* 0xfffffffc00e00947 */ /* 0x000fea000383ffff */
[----:B------:R-:W-:Y:S05]  /*0920*/  EXIT ;  /* 0x000000000000794d */ /* 0x000fea0003800000 */
.L_x_152:
        /* <DEDUP_REMOVED lines=13> */
.L_x_196:


//--------------------- .text.add_kernel          --------------------------
	.section	.text.add_kernel,"ax",@progbits
	.align	128
        .global         add_kernel
        .type           add_kernel,@function
        .size           add_kernel,(.L_x_197 - add_kernel)
        .other          add_kernel,@"STO_CUDA_ENTRY STV_DEFAULT"
add_kernel:
.text.add_kernel:
        /* <DEDUP_REMOVED lines=20> */
[----:B----4-:R-:W-:-:S05]  /*0140*/  FADD R9, R2, R5 ;  /* 0x0000000502097221 */ /* 0x010fca0000000000 */
[----:B------:R-:W-:Y:S01]  /*0150*/  STG.E desc[UR4][R6.64], R9 ;  /* 0x0000000906007986 */ /* 0x000fe2000c101904 */
[----:B------:R-:W-:Y:S05]  /*0160*/  EXIT ;  /* 0x000000000000794d */ /* 0x000fea0003800000 */
.L_x_153:
        /* <DEDUP_REMOVED lines=9> */
.L_x_197:


//--------------------- .text.broadcast_number_kernel --------------------------
	.section	.text.broadcast_number_kernel,"ax",@progbits
	.align	128
        .global         broadcast_number_kernel
        .type           broadcast_number_kernel,@function
        .size           broadcast_number_kernel,(.L_x_198 - broadcast_number_kernel)
        .other          broadcast_number_kernel,@"STO_CUDA_ENTRY STV_DEFAULT"
broadcast_number_kernel:
.text.broadcast_number_kernel:
        /* <DEDUP_REMOVED lines=12> */
[----:B------:R-:W-:Y:S01]  /*00c0*/  IABS R10, R0 ;  /* 0x00000000000a7213 */ /* 0x000fe20000000000 */
[----:B------:R-:W1:Y:S06]  /*00d0*/  LDCU.64 UR4, c[0x0][0x358] ;  /* 0x00006b00ff0477ac */ /* 0x000e6c0008000a00 */
[----:B------:R-:W2:Y:S01]  /*00e0*/  LDC R2, c[0x0][0x39c] ;  /* 0x0000e700ff027b82 */ /* 0x000ea20000000800 */
[----:B0-----:R-:W-:-:S04]  /*00f0*/  IABS R8, R5 ;  /* 0x0000000500087213 */ /* 0x001fc80000000000 */
[----:B------:R-:W0:Y:S01]  /*0100*/  I2F.RP R3, R8 ;  /* 0x0000000800037306 */ /* 0x000e220000209400 */
[----:B--2---:R-:W-:-:S07]  /*0110*/  IABS R4, R2 ;  /* 0x0000000200047213 */ /* 0x004fce0000000000 */
[----:B0-----:R-:W0:Y:S02]  /*0120*/  MUFU.RCP R3, R3 ;  /* 0x0000000300037308 */ /* 0x001e240000001000 */
[----:B0-----:R-:W-:-:S06]  /*0130*/  VIADD R6, R3, 0xffffffe ;  /* 0x0ffffffe03067836 */ /* 0x001fcc0000000000 */
[----:B------:R0:W2:Y:S02]  /*0140*/  F2I.FTZ.U32.TRUNC.NTZ R7, R6 ;  /* 0x0000000600077305 */ /* 0x0000a4000021f000 */
[----:B0-----:R-:W-:Y:S02]  /*0150*/  HFMA2 R6, -RZ, RZ, 0, 0 ;  /* 0x00000000ff067431 */ /* 0x001fe400000001ff */
[----:B--2---:R-:W-:-:S04]  /*0160*/  IMAD.MOV R9, RZ, RZ, -R7 ;  /* 0x000000ffff097224 */ /* 0x004fc800078e0a07 */
[----:B------:R-:W-:-:S04]  /*0170*/  IMAD R9, R9, R8, RZ ;  /* 0x0000000809097224 */ /* 0x000fc800078e02ff */
[----:B------:R-:W-:Y:S02]  /*0180*/  IMAD.HI.U32 R7, R7, R9, R6 ;  /* 0x0000000907077227 */ /* 0x000fe400078e0006 */
[----:B------:R-:W0:Y:S04]  /*0190*/  I2F.RP R9, R4 ;  /* 0x0000000400097306 */ /* 0x000e280000209400 */
[----:B------:R-:W-:-:S04]  /*01a0*/  IMAD.HI.U32 R6, R7, R10, RZ ;  /* 0x0000000a07067227 */ /* 0x000fc800078e00ff */
[----:B------:R-:W-:-:S04]  /*01b0*/  IMAD.MOV R3, RZ, RZ, -R6 ;  /* 0x000000ffff037224 */ /* 0x000fc800078e0a06 */
[C---:B------:R-:W-:Y:S01]  /*01c0*/  IMAD R3, R8.reuse, R3, R10 ;  /* 0x0000000308037224 */ /* 0x040fe200078e020a */
[----:B0-----:R-:W0:Y:S04]  /*01d0*/  MUFU.RCP R9, R9 ;  /* 0x0000000900097308 */ /* 0x001e280000001000 */
[----:B------:R-:W-:-:S13]  /*01e0*/  ISETP.GT.U32.AND P2, PT, R8, R3, PT ;  /* 0x000000030800720c */ /* 0x000fda0003f44070 */
[----:B------:R-:W-:Y:S01]  /*01f0*/  @!P2 IMAD.IADD R3, R3, 0x1, -R8 ;  /* 0x000000010303a824 */ /* 0x000fe200078e0a08 */
[----:B0-----:R-:W-:Y:S01]  /*0200*/  IADD3 R7, PT, PT, R9, 0xffffffe, RZ ;  /* 0x0ffffffe09077810 */ /* 0x001fe20007ffe0ff */
[----:B------:R-:W-:Y:S01]  /*0210*/  @!P2 VIADD R6, R6, 0x1 ;  /* 0x000000010606a836 */ /* 0x000fe20000000000 */
[----:B------:R-:W-:Y:S02]  /*0220*/  ISETP.NE.AND P2, PT, R5, RZ, PT ;  /* 0x000000ff0500720c */ /* 0x000fe40003f45270 */
[----:B------:R-:W-:Y:S02]  /*0230*/  ISETP.GE.U32.AND P0, PT, R3, R8, PT ;  /* 0x000000080300720c */ /* 0x000fe40003f06070 */
[----:B------:R-:W-:Y:S01]  /*0240*/  LOP3.LUT R8, R0, R5, RZ, 0x3c, !PT ;  /* 0x0000000500087212 */ /* 0x000fe200078e3cff */
[----:B------:R-:W0:Y:S01]  /*0250*/  LDC R3, c[0x0][0x3a0] ;  /* 0x0000e800ff037b82 */ /* 0x000e220000000800 */
[----:B------:R-:W2:Y:S02]  /*0260*/  F2I.FTZ.U32.TRUNC.NTZ R7, R7 ;  /* 0x0000000700077305 */ /* 0x000ea4000021f000 */
[----:B------:R-:W-:-:S07]  /*0270*/  ISETP.GE.AND P1, PT, R8, RZ, PT ;  /* 0x000000ff0800720c */ /* 0x000fce0003f26270 */
[----:B------:R-:W-:-:S05]  /*0280*/  @P0 VIADD R6, R6, 0x1 ;  /* 0x0000000106060836 */ /* 0x000fca0000000000 */
[----:B------:R-:W-:Y:S01]  /*0290*/  MOV R9, R6 ;  /* 0x0000000600097202 */ /* 0x000fe20000000f00 */
[----:B------:R-:W-:Y:S02]  /*02a0*/  HFMA2 R6, -RZ, RZ, 0, 0 ;  /* 0x00000000ff067431 */ /* 0x000fe400000001ff */
[----:B--2---:R-:W-:Y:S02]  /*02b0*/  IMAD.MOV R11, RZ, RZ, -R7 ;  /* 0x000000ffff0b7224 */ /* 0x004fe400078e0a07 */
[----:B------:R-:W-:Y:S01]  /*02c0*/  @!P1 IMAD.MOV R9, RZ, RZ, -R9 ;  /* 0x000000ffff099224 */ /* 0x000fe200078e0a09 */
[----:B------:R-:W-:Y:S01]  /*02d0*/  @!P2 LOP3.LUT R9, RZ, R5, RZ, 0x33, !PT ;  /* 0x00000005ff09a212 */ /* 0x000fe200078e33ff */
[----:B------:R-:W-:Y:S01]  /*02e0*/  IMAD R11, R11, R4, RZ ;  /* 0x000000040b0b7224 */ /* 0x000fe200078e02ff */
[----:B0-----:R-:W-:Y:S02]  /*02f0*/  IABS R5, R3 ;  /* 0x0000000300057213 */ /* 0x001fe40000000000 */
[----:B------:R-:W-:Y:S01]  /*0300*/  IABS R8, R9 ;  /* 0x0000000900087213 */ /* 0x000fe20000000000 */
[----:B------:R-:W-:Y:S01]  /*0310*/  IMAD.HI.U32 R6, R7, R11, R6 ;  /* 0x0000000b07067227 */ /* 0x000fe200078e0006 */
[----:B------:R-:W-:-:S03]  /*0320*/  LOP3.LUT R9, R9, R2, RZ, 0x3c, !PT ;  /* 0x0000000209097212 */ /* 0x000fc600078e3cff */
[----:B------:R-:W-:Y:S01]  /*0330*/  IMAD.MOV.U32 R7, RZ, RZ, R8 ;  /* 0x000000ffff077224 */ /* 0x000fe200078e0008 */
[----:B------:R-:W-:Y:S01]  /*0340*/  ISETP.GE.AND P1, PT, R9, RZ, PT ;  /* 0x000000ff0900720c */ /* 0x000fe20003f26270 */
[----:B------:R-:W0:Y:S02]  /*0350*/  I2F.RP R8, R5 ;  /* 0x0000000500087306 */ /* 0x000e240000209400 */
[----:B------:R-:W-:-:S04]  /*0360*/  IMAD.HI.U32 R6, R6, R7, RZ ;  /* 0x0000000706067227 */ /* 0x000fc800078e00ff */
[----:B------:R-:W-:-:S04]  /*0370*/  IMAD.MOV R10, RZ, RZ, -R6 ;  /* 0x000000ffff0a7224 */ /* 0x000fc800078e0a06 */
[C---:B------:R-:W-:Y:S01]  /*0380*/  IMAD R7, R4.reuse, R10, R7 ;  /* 0x0000000a04077224 */ /* 0x040fe200078e0207 */
[----:B0-----:R-:W0:Y:S04]  /*0390*/  MUFU.RCP R8, R8 ;  /* 0x0000000800087308 */ /* 0x001e280000001000 */
[----:B------:R-:W-:-:S13]  /*03a0*/  ISETP.GT.U32.AND P2, PT, R4, R7, PT ;  /* 0x000000070400720c */ /* 0x000fda0003f44070 */
[-C--:B------:R-:W-:Y:S01]  /*03b0*/  @!P2 IADD3 R7, PT, PT, R7, -R4.reuse, RZ ;  /* 0x800000040707a210 */ /* 0x080fe20007ffe0ff */
[----:B------:R-:W-:Y:S01]  /*03c0*/  @!P2 VIADD R6, R6, 0x1 ;  /* 0x000000010606a836 */ /* 0x000fe20000000000 */
[----:B------:R-:W-:Y:S01]  /*03d0*/  ISETP.NE.AND P2, PT, R2, RZ, PT ;  /* 0x000000ff0200720c */ /* 0x000fe20003f45270 */
[----:B0-----:R-:W-:Y:S01]  /*03e0*/  VIADD R10, R8, 0xffffffe ;  /* 0x0ffffffe080a7836 */ /* 0x001fe20000000000 */
[----:B------:R-:W-:-:S03]  /*03f0*/  ISETP.GE.U32.AND P0, PT, R7, R4, PT ;  /* 0x000000040700720c */ /* 0x000fc60003f06070 */
[----:B------:R-:W0:Y:S10]  /*0400*/  F2I.FTZ.U32.TRUNC.NTZ R7, R10 ;  /* 0x0000000a00077305 */ /* 0x000e34000021f000 */
[----:B------:R-:W-:-:S05]  /*0410*/  @P0 IADD3 R6, PT, PT, R6, 0x1, RZ ;  /* 0x0000000106060810 */ /* 0x000fca0007ffe0ff */
[----:B------:R-:W-:Y:S02]  /*0420*/  IMAD.MOV.U32 R4, RZ, RZ, R6 ;  /* 0x000000ffff047224 */ /* 0x000fe400078e0006 */
[----:B0-----:R-:W-:-:S03]  /*0430*/  IMAD.MOV R6, RZ, RZ, -R7 ;  /* 0x000000ffff067224 */ /* 0x001fc600078e0a07 */
[----:B------:R-:W-:Y:S01]  /*0440*/  @!P1 IADD3 R4, PT, PT, -R4, RZ, RZ ;  /* 0x000000ff04049210 */ /* 0x000fe20007ffe1ff */
[----:B------:R-:W-:Y:S01]  /*0450*/  IMAD R9, R6, R5, RZ ;  /* 0x0000000506097224 */ /* 0x000fe200078e02ff */
[----:B------:R-:W-:Y:S01]  /*0460*/  @!P2 LOP3.LUT R4, RZ, R2, RZ, 0x33, !PT ;  /* 0x00000002ff04a212 */ /* 0x000fe200078e33ff */
[----:B------:R-:W-:-:S03]  /*0470*/  IMAD.MOV.U32 R6, RZ, RZ, RZ ;  /* 0x000000ffff067224 */ /* 0x000fc600078e00ff */
[----:B------:R-:W-:Y:S01]  /*0480*/  IABS R2, R4 ;  /* 0x0000000400027213 */ /* 0x000fe20000000000 */
[----:B------:R-:W-:-:S06]  /*0490*/  IMAD.HI.U32 R6, R7, R9, R6 ;  /* 0x0000000907067227 */ /* 0x000fcc00078e0006 */
[----:B------:R-:W-:-:S05]  /*04a0*/  IMAD.HI.U32 R6, R6, R2, RZ ;  /* 0x0000000206067227 */ /* 0x000fca00078e00ff */
[----:B------:R-:W-:-:S05]  /*04b0*/  IADD3 R7, PT, PT, -R6, RZ, RZ ;  /* 0x000000ff06077210 */ /* 0x000fca0007ffe1ff */
[----:B------:R-:W-:-:S05]  /*04c0*/  IMAD R2, R5, R7, R2 ;  /* 0x0000000705027224 */ /* 0x000fca00078e0202 */
[----:B------:R-:W-:-:S13]  /*04d0*/  ISETP.GT.U32.AND P2, PT, R5, R2, PT ;  /* 0x000000020500720c */ /* 0x000fda0003f44070 */
[----:B------:R-:W-:Y:S01]  /*04e0*/  @!P2 IMAD.IADD R2, R2, 0x1, -R5 ;  /* 0x000000010202a824 */ /* 0x000fe200078e0a05 */
[----:B------:R-:W-:Y:S02]  /*04f0*/  @!P2 IADD3 R6, PT, PT, R6, 0x1, RZ ;  /* 0x000000010606a810 */ /* 0x000fe40007ffe0ff */
[----:B------:R-:W-:Y:S02]  /*0500*/  ISETP.NE.AND P2, PT, R3, RZ, PT ;  /* 0x000000ff0300720c */ /* 0x000fe40003f45270 */
[----:B------:R-:W-:Y:S02]  /*0510*/  ISETP.GE.U32.AND P0, PT, R2, R5, PT ;  /* 0x000000050200720c */ /* 0x000fe40003f06070 */
[----:B------:R-:W-:Y:S02]  /*0520*/  LOP3.LUT R2, R4, R3, RZ, 0x3c, !PT ;  /* 0x0000000304027212 */ /* 0x000fe400078e3cff */
[----:B------:R-:W0:Y:S02]  /*0530*/  LDC.64 R4, c[0x0][0x388] ;  /* 0x0000e200ff047b82 */ /* 0x000e240000000a00 */
[----:B------:R-:W-:-:S07]  /*0540*/  ISETP.GE.AND P1, PT, R2, RZ, PT ;  /* 0x000000ff0200720c */ /* 0x000fce0003f26270 */
[----:B------:R-:W-:-:S06]  /*0550*/  @P0 VIADD R6, R6, 0x1 ;  /* 0x0000000106060836 */ /* 0x000fcc0000000000 */
[----:B------:R-:W-:Y:S02]  /*0560*/  @!P1 IADD3 R6, PT, PT, -R6, RZ, RZ ;  /* 0x000000ff06069210 */ /* 0x000fe40007ffe1ff */
[----:B------:R-:W-:-:S05]  /*0570*/  @!P2 LOP3.LUT R6, RZ, R3, RZ, 0x33, !PT ;  /* 0x00000003ff06a212 */ /* 0x000fca00078e33ff */
[----:B0-----:R-:W-:Y:S02]  /*0580*/  IMAD.WIDE R2, R6, 0x4, R4 ;  /* 0x0000000406027825 */ /* 0x001fe400078e0204 */
[----:B------:R-:W0:Y:S04]  /*0590*/  LDC.64 R4, c[0x0][0x390] ;  /* 0x0000e400ff047b82 */ /* 0x000e280000000a00 */
[----:B-1----:R-:W2:Y:S01]  /*05a0*/  LDG.E R3, desc[UR4][R2.64] ;  /* 0x0000000402037981 */ /* 0x002ea2000c1e1900 */
[----:B0-----:R-:W-:-:S05]  /*05b0*/  IMAD.WIDE R4, R0, 0x4, R4 ;  /* 0x0000000400047825 */ /* 0x001fca00078e0204 */
[----:B--2---:R-:W-:Y:S01]  /*05c0*/  STG.E desc[UR4][R4.64], R3 ;  /* 0x0000000304007986 */ /* 0x004fe2000c101904 */
[----:B------:R-:W-:Y:S05]  /*05d0*/  EXIT ;  /* 0x000000000000794d */ /* 0x000fea0003800000 */
.L_x_154:
        /* <DEDUP_REMOVED lines=10> */
.L_x_198:


//--------------------- .text.broadcast_kernel    --------------------------
	.section	.text.broadcast_kernel,"ax",@progbits
	.align	128
        .global         broadcast_kernel
        .type           broadcast_kernel,@function
        .size           broadcast_kernel,(.L_x_199 - broadcast_kernel)
        .other          broadcast_kernel,@"STO_CUDA_ENTRY STV_DEFAULT"
broadcast_kernel:
.text.broadcast_kernel:
        /* <DEDUP_REMOVED lines=12> */
[----:B------:R-:W0:Y:S07]  /*00c0*/  LDCU.64 UR4, c[0x0][0x358] ;  /* 0x00006b00ff0477ac */ /* 0x000e2e0008000a00 */
[----:B------:R-:W1:Y:S01]  /*00d0*/  LDC.64 R4, c[0x0][0x390] ;  /* 0x0000e400ff047b82 */ /* 0x000e620000000a00 */
[----:B0-----:R-:W2:Y:S01]  /*00e0*/  LDG.E R3, desc[UR4][R2.64] ;  /* 0x0000000402037981 */ /* 0x001ea2000c1e1900 */
[----:B-1----:R-:W-:-:S05]  /*00f0*/  IMAD.WIDE R4, R7, 0x4, R4 ;  /* 0x0000000407047825 */ /* 0x002fca00078e0204 */
[----:B--2---:R-:W-:Y:S01]  /*0100*/  STG.E desc[UR4][R4.64], R3 ;  /* 0x0000000304007986 */ /* 0x004fe2000c101904 */
[----:B------:R-:W-:Y:S05]  /*0110*/  EXIT ;  /* 0x000000000000794d */ /* 0x000fea0003800000 */
.L_x_155:
        /* <DEDUP_REMOVED lines=14> */
.L_x_199:


//--------------------- .text.copy_channel_kernel --------------------------
	.section	.text.copy_channel_kernel,"ax",@progbits
	.align	128
        .global         copy_channel_kernel
        .type           copy_channel_kernel,@function
        .size           copy_channel_kernel,(.L_x_200 - copy_channel_kernel)
        .other          copy_channel_kernel,@"STO_CUDA_ENTRY STV_DEFAULT"
copy_channel_kernel:
.text.copy_channel_kernel:
        /* <DEDUP_REMOVED lines=16> */
[----:B------:R-:W4:Y:S01]  /*0100*/  LDCU UR5, c[0x0][0x39c] ;  /* 0x00007380ff0577ac */ /* 0x000f220008000800 */
[----:B0-----:R-:W-:Y:S01]  /*0110*/  IABS R13, R2 ;  /* 0x00000002000d7213 */ /* 0x001fe20000000000 */
[----:B--2---:R-:W-:-:S03]  /*0120*/  UISETP.NE.AND UP0, UPT, UR6, URZ, UPT ;  /* 0x000000ff0600728c */ /* 0x004fc6000bf05270 */
[----:B------:R-:W0:Y:S08]  /*0130*/  I2F.RP R3, R13 ;  /* 0x0000000d00037306 */ /* 0x000e300000209400 */
[----:B0-----:R-:W0:Y:S02]  /*0140*/  MUFU.RCP R3, R3 ;  /* 0x0000000300037308 */ /* 0x001e240000001000 */
[----:B0-----:R-:W-:-:S06]  /*0150*/  VIADD R4, R3, 0xffffffe ;  /* 0x0ffffffe03047836 */ /* 0x001fcc0000000000 */
[----:B------:R0:W2:Y:S02]  /*0160*/  F2I.FTZ.U32.TRUNC.NTZ R5, R4 ;  /* 0x0000000400057305 */ /* 0x0000a4000021f000 */
[----:B0-----:R-:W-:Y:S02]  /*0170*/  IMAD.MOV.U32 R4, RZ, RZ, RZ ;  /* 0x000000ffff047224 */ /* 0x001fe400078e00ff */
[----:B--2---:R-:W-:-:S04]  /*0180*/  IMAD.MOV R6, RZ, RZ, -R5 ;  /* 0x000000ffff067224 */ /* 0x004fc800078e0a05 */
[----:B------:R-:W-:Y:S01]  /*0190*/  IMAD R9, R6, R13, RZ ;  /* 0x0000000d06097224 */ /* 0x000fe200078e02ff */
[----:B---3--:R-:W-:-:S03]  /*01a0*/  IABS R6, R7 ;  /* 0x0000000700067213 */ /* 0x008fc60000000000 */
[----:B------:R-:W-:Y:S02]  /*01b0*/  IMAD.HI.U32 R5, R5, R9, R4 ;  /* 0x0000000905057227 */ /* 0x000fe400078e0004 */
[----:B------:R-:W0:Y:S04]  /*01c0*/  I2F.RP R9, R6 ;  /* 0x0000000600097306 */ /* 0x000e280000209400 */
[----:B------:R-:W-:-:S05]  /*01d0*/  IMAD.HI.U32 R3, R5, R8, RZ ;  /* 0x0000000805037227 */ /* 0x000fca00078e00ff */
[----:B------:R-:W-:-:S05]  /*01e0*/  IADD3 R4, PT, PT, -R3, RZ, RZ ;  /* 0x000000ff03047210 */ /* 0x000fca0007ffe1ff */
[C---:B------:R-:W-:Y:S01]  /*01f0*/  IMAD R4, R13.reuse, R4, R8 ;  /* 0x000000040d047224 */ /* 0x040fe200078e0208 */
[----:B0-----:R-:W0:Y:S01]  /*0200*/  MUFU.RCP R9, R9 ;  /* 0x0000000900097308 */ /* 0x001e220000001000 */
[----:B------:R-:W2:Y:S03]  /*0210*/  LDC R8, c[0x0][0x3a4] ;  /* 0x0000e900ff087b82 */ /* 0x000ea60000000800 */
[----:B------:R-:W-:-:S13]  /*0220*/  ISETP.GT.U32.AND P1, PT, R13, R4, PT ;  /* 0x000000040d00720c */ /* 0x000fda0003f24070 */
[----:B------:R-:W-:Y:S01]  /*0230*/  @!P1 IMAD.IADD R4, R4, 0x1, -R13 ;  /* 0x0000000104049824 */ /* 0x000fe200078e0a0d */
[----:B------:R-:W-:Y:S01]  /*0240*/  @!P1 IADD3 R3, PT, PT, R3, 0x1, RZ ;  /* 0x0000000103039810 */ /* 0x000fe20007ffe0ff */
[----:B0-----:R-:W-:Y:S01]  /*0250*/  VIADD R5, R9, 0xffffffe ;  /* 0x0ffffffe09057836 */ /* 0x001fe20000000000 */
[----:B------:R-:W-:Y:S02]  /*0260*/  ISETP.NE.AND P1, PT, R2, RZ, PT ;  /* 0x000000ff0200720c */ /* 0x000fe40003f25270 */
[----:B------:R-:W-:Y:S02]  /*0270*/  ISETP.GE.U32.AND P0, PT, R4, R13, PT ;  /* 0x0000000d0400720c */ /* 0x000fe40003f06070 */
[----:B------:R-:W-:Y:S01]  /*0280*/  LOP3.LUT R4, R11, R2, RZ, 0x3c, !PT ;  /* 0x000000020b047212 */ /* 0x000fe200078e3cff */
[----:B------:R-:W0:Y:S01]  /*0290*/  F2I.FTZ.U32.TRUNC.NTZ R5, R5 ;  /* 0x0000000500057305 */ /* 0x000e22000021f000 */
[----:B--2---:R-:W-:Y:S02]  /*02a0*/  IMAD R15, R7, R8, RZ ;  /* 0x00000008070f7224 */ /* 0x004fe400078e02ff */
[----:B------:R-:W-:Y:S01]  /*02b0*/  ISETP.GE.AND P2, PT, R4, RZ, PT ;  /* 0x000000ff0400720c */ /* 0x000fe20003f46270 */
[----:B------:R-:W-:-:S06]  /*02c0*/  IMAD.MOV.U32 R4, RZ, RZ, RZ ;  /* 0x000000ffff047224 */ /* 0x000fcc00078e00ff */
[----:B------:R-:W-:Y:S02]  /*02d0*/  @P0 VIADD R3, R3, 0x1 ;  /* 0x0000000103030836 */ /* 0x000fe40000000000 */
[----:B0-----:R-:W-:-:S04]  /*02e0*/  IMAD.MOV R9, RZ, RZ, -R5 ;  /* 0x000000ffff097224 */ /* 0x001fc800078e0a05 */
[----:B------:R-:W-:Y:S02]  /*02f0*/  @!P2 IADD3 R3, PT, PT, -R3, RZ, RZ ;  /* 0x000000ff0303a210 */ /* 0x000fe40007ffe1ff */
[----:B------:R-:W-:Y:S01]  /*0300*/  @!P1 LOP3.LUT R3, RZ, R2, RZ, 0x33, !PT ;  /* 0x00000002ff039212 */ /* 0x000fe200078e33ff */
[----:B------:R-:W-:Y:S01]  /*0310*/  IMAD R9, R9, R6, RZ ;  /* 0x0000000609097224 */ /* 0x000fe200078e02ff */
[----:B------:R-:W-:Y:S02]  /*0320*/  IABS R2, R8 ;  /* 0x0000000800027213 */ /* 0x000fe40000000000 */
[----:B------:R-:W-:Y:S01]  /*0330*/  IABS R10, R3 ;  /* 0x00000003000a7213 */ /* 0x000fe20000000000 */
[----:B------:R-:W-:Y:S01]  /*0340*/  IMAD.HI.U32 R9, R5, R9, R4 ;  /* 0x0000000905097227 */ /* 0x000fe200078e0004 */
[----:B------:R-:W-:-:S03]  /*0350*/  LOP3.LUT R3, R3, R7, RZ, 0x3c, !PT ;  /* 0x0000000703037212 */ /* 0x000fc600078e3cff */
[----:B------:R-:W-:Y:S01]  /*0360*/  IMAD.MOV.U32 R5, RZ, RZ, R10 ;  /* 0x000000ffff057224 */ /* 0x000fe200078e000a */
[----:B------:R-:W-:Y:S01]  /*0370*/  ISETP.GE.AND P2, PT, R3, RZ, PT ;  /* 0x000000ff0300720c */ /* 0x000fe20003f46270 */
[----:B------:R-:W0:Y:S02]  /*0380*/  I2F.RP R10, R2 ;  /* 0x00000002000a7306 */ /* 0x000e240000209400 */
        /* <DEDUP_REMOVED lines=10> */
[----:B------:R0:W2:Y:S02]  /*0430*/  F2I.FTZ.U32.TRUNC.NTZ R5, R11 ;  /* 0x0000000b00057305 */ /* 0x0000a4000021f000 */
[----:B0-----:R-:W-:-:S09]  /*0440*/  IABS R11, R0 ;  /* 0x00000000000b7213 */ /* 0x001fd20000000000 */
[----:B------:R-:W-:Y:S01]  /*0450*/  @P0 VIADD R4, R4, 0x1 ;  /* 0x0000000104040836 */ /* 0x000fe20000000000 */
[----:B------:R-:W-:Y:S01]  /*0460*/  ISETP.NE.AND P0, PT, R7, RZ, PT ;  /* 0x000000ff0700720c */ /* 0x000fe20003f05270 */
[----:B--2---:R-:W-:-:S03]  /*0470*/  IMAD.MOV R13, RZ, RZ, -R5 ;  /* 0x000000ffff0d7224 */ /* 0x004fc600078e0a05 */
[----:B------:R-:W-:Y:S01]  /*0480*/  @!P2 IADD3 R4, PT, PT, -R4, RZ, RZ ;  /* 0x000000ff0404a210 */ /* 0x000fe20007ffe1ff */
[----:B------:R-:W-:-:S03]  /*0490*/  IMAD R13, R13, R2, RZ ;  /* 0x000000020d0d7224 */ /* 0x000fc600078e02ff */
[----:B------:R-:W-:Y:S01]  /*04a0*/  SEL R3, R10, R4, !P0 ;  /* 0x000000040a037207 */ /* 0x000fe20004000000 */
[----:B------:R-:W-:-:S03]  /*04b0*/  IMAD.MOV.U32 R4, RZ, RZ, RZ ;  /* 0x000000ffff047224 */ /* 0x000fc600078e00ff */
[----:B------:R-:W-:Y:S01]  /*04c0*/  IABS R12, R3 ;  /* 0x00000003000c7213 */ /* 0x000fe20000000000 */
[----:B------:R-:W-:Y:S01]  /*04d0*/  IMAD.HI.U32 R18, R5, R13, R4 ;  /* 0x0000000d05127227 */ /* 0x000fe200078e0004 */
[----:B------:R-:W-:-:S03]  /*04e0*/  LOP3.LUT R3, R3, R8, RZ, 0x3c, !PT ;  /* 0x0000000803037212 */ /* 0x000fc600078e3cff */
[----:B------:R-:W-:Y:S01]  /*04f0*/  IMAD.MOV.U32 R5, RZ, RZ, R12 ;  /* 0x000000ffff057224 */ /* 0x000fe200078e000c */
[----:B------:R-:W-:Y:S01]  /*0500*/  ISETP.GE.AND P3, PT, R3, RZ, PT ;  /* 0x000000ff0300720c */ /* 0x000fe20003f66270 */
[----:B------:R-:W-:-:S04]  /*0510*/  IMAD.HI.U32 R12, R9, R11, RZ ;  /* 0x0000000b090c7227 */ /* 0x000fc800078e00ff */
[----:B------:R-:W-:Y:S01]  /*0520*/  IMAD.HI.U32 R4, R18, R5, RZ ;  /* 0x0000000512047227 */ /* 0x000fe200078e00ff */
[----:B------:R-:W-:-:S03]  /*0530*/  IADD3 R13, PT, PT, -R12, RZ, RZ ;  /* 0x000000ff0c0d7210 */ /* 0x000fc60007ffe1ff */
[----:B------:R-:W-:Y:S02]  /*0540*/  IMAD.MOV R14, RZ, RZ, -R4 ;  /* 0x000000ffff0e7224 */ /* 0x000fe400078e0a04 */
[----:B------:R-:W-:Y:S02]  /*0550*/  IMAD R13, R6, R13, R11 ;  /* 0x0000000d060d7224 */ /* 0x000fe400078e020b */
[----:B------:R-:W-:Y:S02]  /*0560*/  IMAD R5, R2, R14, R5 ;  /* 0x0000000e02057224 */ /* 0x000fe400078e0205 */
[----:B------:R-:W-:Y:S01]  /*0570*/  IMAD.HI.U32 R17, R18, R11, RZ ;  /* 0x0000000b12117227 */ /* 0x000fe200078e00ff */
[----:B------:R-:W-:Y:S02]  /*0580*/  ISETP.GT.U32.AND P6, PT, R6, R13, PT ;  /* 0x0000000d0600720c */ /* 0x000fe40003fc4070 */
[----:B------:R-:W-:Y:S01]  /*0590*/  ISETP.GT.U32.AND P5, PT, R2, R5, PT ;  /* 0x000000050200720c */ /* 0x000fe20003fa4070 */
[----:B------:R-:W-:-:S04]  /*05a0*/  IMAD.MOV R19, RZ, RZ, -R17 ;  /* 0x000000ffff137224 */ /* 0x000fc800078e0a11 */
[----:B------:R-:W-:-:S06]  /*05b0*/  IMAD R19, R2, R19, R11 ;  /* 0x0000001302137224 */ /* 0x000fcc00078e020b */
[----:B------:R-:W-:Y:S02]  /*05c0*/  @!P6 IMAD.IADD R13, R13, 0x1, -R6 ;  /* 0x000000010d0de824 */ /* 0x000fe400078e0a06 */
[-C--:B------:R-:W-:Y:S01]  /*05d0*/  @!P5 IADD3 R5, PT, PT, R5, -R2.reuse, RZ ;  /* 0x800000020505d210 */ /* 0x080fe20007ffe0ff */
[----:B------:R-:W-:Y:S01]  /*05e0*/  @!P5 VIADD R4, R4, 0x1 ;  /* 0x000000010404d836 */ /* 0x000fe20000000000 */
[----:B------:R-:W-:Y:S01]  /*05f0*/  ISETP.GT.U32.AND P5, PT, R2, R19, PT ;  /* 0x000000130200720c */ /* 0x000fe20003fa4070 */
[----:B------:R-:W-:Y:S01]  /*0600*/  @!P6 VIADD R12, R12, 0x1 ;  /* 0x000000010c0ce836 */ /* 0x000fe20000000000 */
[----:B------:R-:W-:Y:S02]  /*0610*/  ISETP.GE.U32.AND P1, PT, R5, R2, PT ;  /* 0x000000020500720c */ /* 0x000fe40003f26070 */
[----:B------:R-:W-:Y:S02]  /*0620*/  ISETP.GE.U32.AND P4, PT, R13, R6, PT ;  /* 0x000000060d00720c */ /* 0x000fe40003f86070 */
[----:B------:R-:W-:-:S04]  /*0630*/  LOP3.LUT R5, R0, R7, RZ, 0x3c, !PT ;  /* 0x0000000700057212 */ /* 0x000fc800078e3cff */
[----:B------:R-:W-:-:S03]  /*0640*/  ISETP.GE.AND P2, PT, R5, RZ, PT ;  /* 0x000000ff0500720c */ /* 0x000fc60003f46270 */
[----:B------:R-:W-:Y:S01]  /*0650*/  @!P5 IMAD.IADD R19, R19, 0x1, -R2 ;  /* 0x000000011313d824 */ /* 0x000fe200078e0a02 */
[----:B------:R-:W-:Y:S01]  /*0660*/  @!P5 IADD3 R17, PT, PT, R17, 0x1, RZ ;  /* 0x000000011111d810 */ /* 0x000fe20007ffe0ff */
[----:B------:R-:W-:Y:S01]  /*0670*/  @P1 VIADD R4, R4, 0x1 ;  /* 0x0000000104041836 */ /* 0x000fe20000000000 */
[----:B------:R-:W-:Y:S02]  /*0680*/  ISETP.NE.AND P1, PT, R8, RZ, PT ;  /* 0x000000ff0800720c */ /* 0x000fe40003f25270 */
[----:B------:R-:W-:Y:S01]  /*0690*/  @P4 IADD3 R12, PT, PT, R12, 0x1, RZ ;  /* 0x000000010c0c4810 */ /* 0x000fe20007ffe0ff */
[----:B------:R-:W-:Y:S01]  /*06a0*/  IMAD.MOV.U32 R3, RZ, RZ, R4 ;  /* 0x000000ffff037224 */ /* 0x000fe200078e0004 */
[----:B------:R-:W-:Y:S02]  /*06b0*/  LOP3.LUT R4, RZ, R8, RZ, 0x33, !PT ;  /* 0x00000008ff047212 */ /* 0x000fe400078e33ff */
[----:B------:R-:W-:Y:S01]  /*06c0*/  ISETP.GE.U32.AND P4, PT, R19, R2, PT ;  /* 0x000000021300720c */ /* 0x000fe20003f86070 */
[----:B------:R-:W-:Y:S01]  /*06d0*/  @!P3 IMAD.MOV R3, RZ, RZ, -R3 ;  /* 0x000000ffff03b224 */ /* 0x000fe200078e0a03 */
[----:B------:R-:W-:-:S04]  /*06e0*/  @!P2 IADD3 R12, PT, PT, -R12, RZ, RZ ;  /* 0x000000ff0c0ca210 */ /* 0x000fc80007ffe1ff */
[----:B------:R-:W-:Y:S02]  /*06f0*/  SEL R13, R10, R12, !P0 ;  /* 0x0000000c0a0d7207 */ /* 0x000fe40004000000 */
[----:B------:R-:W-:Y:S02]  /*0700*/  SEL R12, R4, R3, !P1 ;  /* 0x00000003040c7207 */ /* 0x000fe40004800000 */
[----:B------:R-:W-:Y:S02]  /*0710*/  IABS R3, R13 ;  /* 0x0000000d00037213 */ /* 0x000fe40000000000 */
[----:B------:R-:W-:Y:S01]  /*0720*/  IABS R14, R12 ;  /* 0x0000000c000e7213 */ /* 0x000fe20000000000 */
[----:B------:R-:W-:Y:S01]  /*0730*/  IMAD R15, R12, R15, RZ ;  /* 0x0000000f0c0f7224 */ /* 0x000fe200078e02ff */
[----:B------:R-:W-:Y:S01]  /*0740*/  LOP3.LUT R19, R13, R8, RZ, 0x3c, !PT ;  /* 0x000000080d137212 */ /* 0x000fe200078e3cff */
[----:B------:R-:W-:Y:S01]  /*0750*/  IMAD.HI.U32 R18, R18, R3, RZ ;  /* 0x0000000312127227 */ /* 0x000fe200078e00ff */
[----:B------:R-:W0:Y:S02]  /*0760*/  I2F.RP R20, R14 ;  /* 0x0000000e00147306 */ /* 0x000e240000209400 */
[----:B------:R-:W-:Y:S01]  /*0770*/  IABS R16, R15 ;  /* 0x0000000f00107213 */ /* 0x000fe20000000000 */
[----:B------:R-:W-:Y:S01]  /*0780*/  @P4 VIADD R17, R17, 0x1 ;  /* 0x0000000111114836 */ /* 0x000fe20000000000 */
[----:B------:R-:W-:-:S04]  /*0790*/  IADD3 R21, PT, PT, -R18, RZ, RZ ;  /* 0x000000ff12157210 */ /* 0x000fc80007ffe1ff */
[----:B------:R-:W2:Y:S01]  /*07a0*/  I2F.RP R5, R16 ;  /* 0x0000001000057306 */ /* 0x000ea20000209400 */
[----:B------:R-:W-:-:S05]  /*07b0*/  IMAD R3, R2, R21, R3 ;  /* 0x0000001502037224 */ /* 0x000fca00078e0203 */
[----:B------:R-:W-:Y:S02]  /*07c0*/  ISETP.GT.U32.AND P6, PT, R2, R3, PT ;  /* 0x000000030200720c */ /* 0x000fe40003fc4070 */
[----:B0-----:R-:W0:Y:S08]  /*07d0*/  MUFU.RCP R20, R20 ;  /* 0x0000001400147308 */ /* 0x001e300000001000 */
[----:B--2---:R-:W2:Y:S03]  /*07e0*/  MUFU.RCP R5, R5 ;  /* 0x0000000500057308 */ /* 0x004ea60000001000 */
[----:B------:R-:W-:-:S02]  /*07f0*/  @!P6 IMAD.IADD R3, R3, 0x1, -R2 ;  /* 0x000000010303e824 */ /* 0x000fc400078e0a02 */
[----:B------:R-:W-:Y:S01]  /*0800*/  @!P6 VIADD R18, R18, 0x1 ;  /* 0x000000011212e836 */ /* 0x000fe20000000000 */
[----:B------:R-:W-:Y:S02]  /*0810*/  ISETP.GE.AND P6, PT, R19, RZ, PT ;  /* 0x000000ff1300720c */ /* 0x000fe40003fc6270 */
[----:B------:R-:W-:Y:S02]  /*0820*/  ISETP.GE.U32.AND P3, PT, R3, R2, PT ;  /* 0x000000020300720c */ /* 0x000fe40003f66070 */
[----:B0-----:R-:W-:Y:S02]  /*0830*/  IADD3 R21, PT, PT, R20, 0xffffffe, RZ ;  /* 0x0ffffffe14157810 */ /* 0x001fe40007ffe0ff */
[----:B------:R-:W-:Y:S02]  /*0840*/  LOP3.LUT R2, R0, R8, RZ, 0x3c, !PT ;  /* 0x0000000800027212 */ /* 0x000fe400078e3cff */
[----:B------:R-:W0:Y:S01]  /*0850*/  F2I.FTZ.U32.TRUNC.NTZ R3, R21 ;  /* 0x0000001500037305 */ /* 0x000e22000021f000 */
[----:B------:R-:W-:-:S02]  /*0860*/  MOV R19, R17 ;  /* 0x0000001100137202 */ /* 0x000fc40000000f00 */
[----:B------:R-:W-:Y:S01]  /*0870*/  ISETP.GE.AND P2, PT, R2, RZ, PT ;  /* 0x000000ff0200720c */ /* 0x000fe20003f46270 */
[----:B--2---:R-:W-:Y:S01]  /*0880*/  VIADD R2, R5, 0xffffffe ;  /* 0x0ffffffe05027836 */ /* 0x004fe20000000000 */
[----:B------:R-:W-:Y:S02]  /*0890*/  IABS R20, R12 ;  /* 0x0000000c00147213 */ /* 0x000fe40000000000 */
[----:B------:R-:W-:Y:S01]  /*08a0*/  @P3 VIADD R18, R18, 0x1 ;  /* 0x0000000112123836 */ /* 0x000fe20000000000 */
[----:B------:R2:W3:Y:S02]  /*08b0*/  F2I.FTZ.U32.TRUNC.NTZ R5, R2 ;  /* 0x0000000200057305 */ /* 0x0004e4000021f000 */
[----:B------:R-:W-:Y:S02]  /*08c0*/  IMAD.MOV R20, RZ, RZ, -R20 ;  /* 0x000000ffff147224 */ /* 0x000fe400078e0a14 */
[----:B------:R-:W-:Y:S01]  /*08d0*/  @!P6 IADD3 R18, PT, PT, -R18, RZ, RZ ;  /* 0x000000ff1212e210 */ /* 0x000fe20007ffe1ff */
[----:B0-----:R-:W-:-:S03]  /*08e0*/  IMAD.MOV R23, RZ, RZ, -R3 ;  /* 0x000000ffff177224 */ /* 0x001fc600078e0a03 */
[C---:B------:R-:W-:Y:S01]  /*08f0*/  SEL R17, R4.reuse, R18, !P1 ;  /* 0x0000001204117207 */ /* 0x040fe20004800000 */
[----:B------:R-:W-:Y:S02]  /*0900*/  @!P2 IMAD.MOV R19, RZ, RZ, -R19 ;  /* 0x000000ffff13a224 */ /* 0x000fe400078e0a13 */
[----:B--2---:R-:W-:Y:S01]  /*0910*/  IMAD.MOV.U32 R2, RZ, RZ, RZ ;  /* 0x000000ffff027224 */ /* 0x004fe200078e00ff */
[----:B------:R-:W-:Y:S02]  /*0920*/  ISETP.GE.AND P3, PT, R17, RZ, PT ;  /* 0x000000ff1100720c */ /* 0x000fe40003f66270 */
[----:B------:R-:W-:Y:S01]  /*0930*/  SEL R18, R4, R19, !P1 ;  /* 0x0000001304127207 */ /* 0x000fe20004800000 */
[----:B------:R-:W-:Y:S01]  /*0940*/  IMAD R19, R23, R14, RZ ;  /* 0x0000000e17137224 */ /* 0x000fe200078e02ff */
[----:B------:R-:W-:Y:S01]  /*0950*/  IABS R4, R17 ;  /* 0x0000001100047213 */ /* 0x000fe20000000000 */
[----:B---3--:R-:W-:Y:S02]  /*0960*/  IMAD.MOV R21, RZ, RZ, -R5 ;  /* 0x000000ffff157224 */ /* 0x008fe400078e0a05 */
[----:B------:R-:W-:Y:S01]  /*0970*/  IMAD.HI.U32 R2, R3, R19, R2 ;  /* 0x0000001303027227 */ /* 0x000fe200078e0002 */
[----:B------:R-:W-:-:S03]  /*0980*/  MOV R19, R4 ;  /* 0x0000000400137202 */ /* 0x000fc60000000f00 */
[----:B------:R-:W-:Y:S01]  /*0990*/  IMAD R3, R21, R16, RZ ;  /* 0x0000001015037224 */ /* 0x000fe200078e02ff */
[----:B------:R-:W-:Y:S01]  /*09a0*/  IABS R21, R18 ;  /* 0x0000001200157213 */ /* 0x000fe20000000000 */
[----:B------:R-:W-:Y:S02]  /*09b0*/  IMAD.MOV.U32 R4, RZ, RZ, RZ ;  /* 0x000000ffff047224 */ /* 0x000fe400078e00ff */
[----:B------:R-:W-:-:S04]  /*09c0*/  IMAD.HI.U32 R2, R2, R19, RZ ;  /* 0x0000001302027227 */ /* 0x000fc800078e00ff */
[----:B------:R-:W-:Y:S01]  /*09d0*/  IMAD.HI.U32 R4, R5, R3, R4 ;  /* 0x0000000305047227 */ /* 0x000fe200078e0004 */
[----:B------:R-:W-:Y:S02]  /*09e0*/  IABS R5, R15 ;  /* 0x0000000f00057213 */ /* 0x000fe40000000000 */
[----:B------:R-:W-:-:S03]  /*09f0*/  MOV R3, R20 ;  /* 0x0000001400037202 */ /* 0x000fc60000000f00 */
[----:B------:R-:W-:Y:S02]  /*0a00*/  IMAD.MOV R20, RZ, RZ, -R5 ;  /* 0x000000ffff147224 */ /* 0x000fe400078e0a05 */
[----:B------:R-:W-:Y:S02]  /*0a10*/  IMAD R3, R2, R3, R19 ;  /* 0x0000000302037224 */ /* 0x000fe400078e0213 */
[----:B------:R-:W-:Y:S01]  /*0a20*/  IMAD.HI.U32 R4, R4, R11, RZ ;  /* 0x0000000b04047227 */ /* 0x000fe200078e00ff */
[----:B------:R-:W-:Y:S02]  /*0a30*/  MOV R2, R20 ;  /* 0x0000001400027202 */ /* 0x000fe40000000f00 */
[----:B------:R-:W-:Y:S01]  /*0a40*/  ISETP.GT.U32.AND P1, PT, R14, R3, PT ;  /* 0x000000030e00720c */ /* 0x000fe20003f24070 */
[----:B------:R-:W-:Y:S02]  /*0a50*/  IMAD.MOV.U32 R5, RZ, RZ, R21 ;  /* 0x000000ffff057224 */ /* 0x000fe400078e0015 */
[----:B------:R-:W-:Y:S01]  /*0a60*/  IMAD R11, R4, R2, R11 ;  /* 0x00000002040b7224 */ /* 0x000fe200078e020b */
[----:B------:R-:W-:Y:S01]  /*0a70*/  LOP3.LUT R2, R0, R15, RZ, 0x3c, !PT ;  /* 0x0000000f00027212 */ /* 0x000fe200078e3cff */
[----:B------:R-:W-:-:S03]  /*0a80*/  IMAD.HI.U32 R9, R9, R5, RZ ;  /* 0x0000000509097227 */ /* 0x000fc600078e00ff */
[----:B------:R-:W-:Y:S01]  /*0a90*/  ISETP.GT.U32.AND P5, PT, R16, R11, PT ;  /* 0x0000000b1000720c */ /* 0x000fe20003fa4070 */
[----:B------:R-:W-:-:S04]  /*0aa0*/  IMAD.MOV R9, RZ, RZ, -R9 ;  /* 0x000000ffff097224 */ /* 0x000fc800078e0a09 */
[----:B------:R-:W-:Y:S02]  /*0ab0*/  IMAD R5, R6, R9, R5 ;  /* 0x0000000906057224 */ /* 0x000fe400078e0205 */
[----:B------:R-:W-:-:S03]  /*0ac0*/  @!P1 IMAD.IADD R3, R3, 0x1, -R14 ;  /* 0x0000000103039824 */ /* 0x000fc600078e0a0e */
[----:B------:R-:W-:Y:S02]  /*0ad0*/  ISETP.GT.U32.AND P2, PT, R6, R5, PT ;  /* 0x000000050600720c */ /* 0x000fe40003f44070 */
[----:B------:R-:W-:Y:S02]  /*0ae0*/  ISETP.GT.U32.AND P6, PT, R14, R3, PT ;  /* 0x000000030e00720c */ /* 0x000fe40003fc4070 */
[-C--:B------:R-:W-:Y:S02]  /*0af0*/  @!P5 IADD3 R11, PT, PT, R11, -R16.reuse, RZ ;  /* 0x800000100b0bd210 */ /* 0x080fe40007ffe0ff */
[----:B------:R-:W-:Y:S02]  /*0b00*/  @!P5 IADD3 R4, PT, PT, R4, 0x1, RZ ;  /* 0x000000010404d810 */ /* 0x000fe40007ffe0ff */
[----:B------:R-:W-:Y:S02]  /*0b10*/  ISETP.GE.U32.AND P4, PT, R11, R16, PT ;  /* 0x000000100b00720c */ /* 0x000fe40003f86070 */
[----:B------:R-:W-:-:S03]  /*0b20*/  ISETP.NE.AND P5, PT, R15, RZ, PT ;  /* 0x000000ff0f00720c */ /* 0x000fc60003fa5270 */
[----:B------:R-:W-:Y:S01]  /*0b30*/  @!P2 IMAD.IADD R5, R5, 0x1, -R6 ;  /* 0x000000010505a824 */ /* 0x000fe200078e0a06 */
[----:B------:R-:W-:Y:S01]  /*0b40*/  ISETP.GE.AND P2, PT, R2, RZ, PT ;  /* 0x000000ff0200720c */ /* 0x000fe20003f46270 */
[----:B------:R-:W-:Y:S01]  /*0b50*/  @!P6 IMAD.IADD R3, R3, 0x1, -R14 ;  /* 0x000000010303e824 */ /* 0x000fe200078e0a0e */
[----:B------:R-:W-:Y:S02]  /*0b60*/  ISETP.NE.AND P6, PT, R12, RZ, PT ;  /* 0x000000ff0c00720c */ /* 0x000fe40003fc5270 */
[----:B------:R-:W-:Y:S02]  /*0b70*/  ISETP.GT.U32.AND P1, PT, R6, R5, PT ;  /* 0x000000050600720c */ /* 0x000fe40003f24070 */
[----:B------:R-:W-:Y:S01]  /*0b80*/  @!P3 IADD3 R3, PT, PT, -R3, RZ, RZ ;  /* 0x000000ff0303b210 */ /* 0x000fe20007ffe1ff */
[----:B------:R-:W-:Y:S01]  /*0b90*/  @P4 VIADD R4, R4, 0x1 ;  /* 0x0000000104044836 */ /* 0x000fe20000000000 */
[----:B------:R-:W-:-:S05]  /*0ba0*/  ISETP.GE.AND P4, PT, R18, RZ, PT ;  /* 0x000000ff1200720c */ /* 0x000fca0003f86270 */
[----:B------:R-:W-:Y:S01]  /*0bb0*/  @!P2 IMAD.MOV R4, RZ, RZ, -R4 ;  /* 0x000000ffff04a224 */ /* 0x000fe200078e0a04 */
[----:B------:R-:W-:Y:S02]  /*0bc0*/  @!P5 LOP3.LUT R4, RZ, R15, RZ, 0x33, !PT ;  /* 0x0000000fff04d212 */ /* 0x000fe400078e33ff */
[----:B------:R-:W-:Y:S01]  /*0bd0*/  @!P6 LOP3.LUT R3, RZ, R12, RZ, 0x33, !PT ;  /* 0x0000000cff03e212 */ /* 0x000fe200078e33ff */
[----:B------:R-:W-:-:S03]  /*0be0*/  @!P1 IMAD.IADD R5, R5, 0x1, -R6 ;  /* 0x0000000105059824 */ /* 0x000fc600078e0a06 */
[----:B-1----:R-:W-:Y:S01]  /*0bf0*/  IADD3 R9, PT, PT, R3, UR4, RZ ;  /* 0x0000000403097c10 */ /* 0x002fe2000fffe0ff */
[----:B------:R-:W-:Y:S02]  /*0c00*/  @!P4 IMAD.MOV R5, RZ, RZ, -R5 ;  /* 0x000000ffff05c224 */ /* 0x000fe400078e0a05 */
[----:B------:R-:W-:Y:S02]  /*0c10*/  IMAD.MOV R3, RZ, RZ, -R13 ;  /* 0x000000ffff037224 */ /* 0x000fe400078e0a0d */
[----:B----4-:R-:W-:Y:S01]  /*0c20*/  IMAD R2, R4, UR5, R9 ;  /* 0x0000000504027c24 */ /* 0x010fe2000f8e0209 */
[----:B------:R-:W-:Y:S01]  /*0c30*/  SEL R10, R10, R5, !P0 ;  /* 0x000000050a0a7207 */ /* 0x000fe20004000000 */
[----:B------:R-:W-:Y:S01]  /*0c40*/  IMAD R3, R7, R3, R0 ;  /* 0x0000000307037224 */ /* 0x000fe200078e0200 */
[----:B------:R-:W0:Y:S03]  /*0c50*/  LDCU.64 UR4, c[0x0][0x358] ;  /* 0x00006b00ff0477ac */ /* 0x000e260008000a00 */
[----:B------:R-:W-:-:S04]  /*0c60*/  IMAD R2, R2, R7, R10 ;  /* 0x0000000702027224 */ /* 0x000fc800078e020a */
[----:B------:R-:W-:Y:S01]  /*0c70*/  IMAD R7, R2, R8, R3 ;  /* 0x0000000802077224 */ /* 0x000fe200078e0203 */
[----:B------:R-:W-:Y:S06]  /*0c80*/  BRA.U UP0, `(.L_x_156) ;  /* 0x00000001001c7547 */ /* 0x000fec000b800000 */
[----:B------:R-:W1:Y:S08]  /*0c90*/  LDC.64 R2, c[0x0][0x388] ;  /* 0x0000e200ff027b82 */ /* 0x000e700000000a00 */
[----:B------:R-:W2:Y:S01]  /*0ca0*/  LDC.64 R4, c[0x0][0x390] ;  /* 0x0000e400ff047b82 */ /* 0x000ea20000000a00 */
[----:B-1----:R-:W-:-:S06]  /*0cb0*/  IMAD.WIDE R2, R7, 0x4, R2 ;  /* 0x0000000407027825 */ /* 0x002fcc00078e0202 */
[----:B0-----:R-:W3:Y:S01]  /*0cc0*/  LDG.E R3, desc[UR4][R2.64] ;  /* 0x0000000402037981 */ /* 0x001ee2000c1e1900 */
[----:B--2---:R-:W-:-:S05]  /*0cd0*/  IMAD.WIDE R4, R0, 0x4, R4 ;  /* 0x0000000400047825 */ /* 0x004fca00078e0204 */
[----:B---3--:R-:W-:Y:S01]  /*0ce0*/  STG.E desc[UR4][R4.64], R3 ;  /* 0x0000000304007986 */ /* 0x008fe2000c101904 */
[----:B------:R-:W-:Y:S05]  /*0cf0*/  EXIT ;  /* 0x000000000000794d */ /* 0x000fea0003800000 */
.L_x_156:
[----:B------:R-:W1:Y:S08]  /*0d00*/  LDC.64 R2, c[0x0][0x390] ;  /* 0x0000e400ff027b82 */ /* 0x000e700000000a00 */
[----:B------:R-:W2:Y:S01]  /*0d10*/  LDC.64 R4, c[0x0][0x388] ;  /* 0x0000e200ff047b82 */ /* 0x000ea20000000a00 */
[----:B-1----:R-:W-:-:S06]  /*0d20*/  IMAD.WIDE R2, R0, 0x4, R2 ;  /* 0x0000000400027825 */ /* 0x002fcc00078e0202 */
[----:B0-----:R-:W3:Y:S01]  /*0d30*/  LDG.E R3, desc[UR4][R2.64] ;  /* 0x0000000402037981 */ /* 0x001ee2000c1e1900 */
[----:B--2---:R-:W-:-:S05]  /*0d40*/  IMAD.WIDE R4, R7, 0x4, R4 ;  /* 0x0000000407047825 */ /* 0x004fca00078e0204 */
[----:B---3--:R-:W-:Y:S01]  /*0d50*/  STG.E desc[UR4][R4.64], R3 ;  /* 0x0000000304007986 */ /* 0x008fe2000c101904 */
[----:B------:R-:W-:Y:S05]  /*0d60*/  EXIT ;  /* 0x000000000000794d */ /* 0x000fea0003800000 */
.L_x_157:
        /* <DEDUP_REMOVED lines=9> */
.L_x_200:


//--------------------- .text.copy_number_kernel  --------------------------
	.section	.text.copy_number_kernel,"ax",@progbits
	.align	128
        .global         copy_number_kernel
        .type           copy_number_kernel,@function
        .size           copy_number_kernel,(.L_x_201 - copy_number_kernel)
        .other          copy_number_kernel,@"STO_CUDA_ENTRY STV_DEFAULT"
copy_number_kernel:
.text.copy_number_kernel:
        /* <DEDUP_REMOVED lines=15> */
[----:B------:R-:W2:Y:S04]  /*00f0*/  LDCU UR4, c[0x0][0x3a8] ;  /* 0x00007500ff0477ac */ /* 0x000ea80008000800 */
[----:B------:R-:W3:Y:S01]  /*0100*/  LDC R13, c[0x0][0x39c] ;  /* 0x0000e700ff0d7b82 */ /* 0x000ee20000000800 */
[----:B-1----:R-:W-:Y:S01]  /*0110*/  UISETP.NE.AND UP0, UPT, UR5, URZ, UPT ;  /* 0x000000ff0500728c */ /* 0x002fe2000bf05270 */
[----:B0-----:R-:W-:-:S02]  /*0120*/  IABS R0, R2 ;  /* 0x0000000200007213 */ /* 0x001fc40000000000 */
[----:B------:R-:W-:Y:S02]  /*0130*/  IABS R14, R3 ;  /* 0x00000003000e7213 */ /* 0x000fe40000000000 */
[----:B------:R-:W0:Y:S01]  /*0140*/  I2F.RP R4, R0 ;  /* 0x0000000000047306 */ /* 0x000e220000209400 */
[-C--:B---3--:R-:W-:Y:S01]  /*0150*/  IMAD R12, R2, R13.reuse, RZ ;  /* 0x0000000d020c7224 */ /* 0x088fe200078e02ff */
[----:B------:R-:W-:-:S06]  /*0160*/  IABS R15, R13 ;  /* 0x0000000d000f7213 */ /* 0x000fcc0000000000 */
[----:B------:R-:W1:Y:S01]  /*0170*/  I2F.RP R8, R14 ;  /* 0x0000000e00087306 */ /* 0x000e620000209400 */
[----:B------:R-:W-:-:S05]  /*0180*/  IMAD R12, R12, R3, RZ ;  /* 0x000000030c0c7224 */ /* 0x000fca00078e02ff */
[----:B------:R-:W-:Y:S02]  /*0190*/  IABS R16, R12 ;  /* 0x0000000c00107213 */ /* 0x000fe40000000000 */
[----:B0-----:R-:W0:Y:S08]  /*01a0*/  MUFU.RCP R4, R4 ;  /* 0x0000000400047308 */ /* 0x001e300000001000 */
[----:B-1----:R-:W-:Y:S08]  /*01b0*/  MUFU.RCP R8, R8 ;  /* 0x0000000800087308 */ /* 0x002ff00000001000 */
[----:B------:R-:W1:Y:S01]  /*01c0*/  I2F.RP R20, R15 ;  /* 0x0000000f00147306 */ /* 0x000e620000209400 */
[----:B0-----:R-:W-:-:S07]  /*01d0*/  VIADD R7, R4, 0xffffffe ;  /* 0x0ffffffe04077836 */ /* 0x001fce0000000000 */
[----:B------:R-:W0:Y:S08]  /*01e0*/  F2I.FTZ.U32.TRUNC.NTZ R7, R7 ;  /* 0x0000000700077305 */ /* 0x000e30000021f000 */
[----:B-1----:R-:W-:Y:S01]  /*01f0*/  MUFU.RCP R20, R20 ;  /* 0x0000001400147308 */ /* 0x002fe20000001000 */
[----:B0-----:R-:W-:-:S04]  /*0200*/  IMAD.MOV R5, RZ, RZ, -R7 ;  /* 0x000000ffff057224 */ /* 0x001fc800078e0a07 */
[----:B------:R-:W-:-:S04]  /*0210*/  IMAD R5, R5, R0, RZ ;  /* 0x0000000005057224 */ /* 0x000fc800078e02ff */
[----:B------:R-:W-:-:S04]  /*0220*/  IMAD.HI.U32 R6, R7, R5, R6 ;  /* 0x0000000507067227 */ /* 0x000fc800078e0006 */
[----:B------:R-:W-:Y:S01]  /*0230*/  VIADD R5, R8, 0xffffffe ;  /* 0x0ffffffe08057836 */ /* 0x000fe20000000000 */
[----:B------:R-:W-:Y:S01]  /*0240*/  LOP3.LUT R8, RZ, R2, RZ, 0x33, !PT ;  /* 0x00000002ff087212 */ /* 0x000fe200078e33ff */
[----:B------:R-:W-:-:S04]  /*0250*/  IMAD.HI.U32 R4, R6, R11, RZ ;  /* 0x0000000b06047227 */ /* 0x000fc800078e00ff */
[----:B------:R-:W-:Y:S01]  /*0260*/  IMAD.MOV R7, RZ, RZ, -R4 ;  /* 0x000000ffff077224 */ /* 0x000fe200078e0a04 */
[----:B------:R-:W0:Y:S03]  /*0270*/  F2I.FTZ.U32.TRUNC.NTZ R5, R5 ;  /* 0x0000000500057305 */ /* 0x000e26000021f000 */
[----:B------:R-:W-:-:S05]  /*0280*/  IMAD R7, R0, R7, R11 ;  /* 0x0000000700077224 */ /* 0x000fca00078e020b */
[----:B------:R-:W-:-:S13]  /*0290*/  ISETP.GT.U32.AND P1, PT, R0, R7, PT ;  /* 0x000000070000720c */ /* 0x000fda0003f24070 */
[-C--:B------:R-:W-:Y:S01]  /*02a0*/  @!P1 IADD3 R7, PT, PT, R7, -R0.reuse, RZ ;  /* 0x8000000007079210 */ /* 0x080fe20007ffe0ff */
[----:B------:R-:W-:Y:S01]  /*02b0*/  @!P1 VIADD R4, R4, 0x1 ;  /* 0x0000000104049836 */ /* 0x000fe20000000000 */
[----:B------:R-:W-:Y:S02]  /*02c0*/  ISETP.NE.AND P1, PT, R2, RZ, PT ;  /* 0x000000ff0200720c */ /* 0x000fe40003f25270 */
[----:B------:R-:W-:Y:S02]  /*02d0*/  ISETP.GE.U32.AND P0, PT, R7, R0, PT ;  /* 0x000000000700720c */ /* 0x000fe40003f06070 */
[----:B------:R-:W-:-:S04]  /*02e0*/  LOP3.LUT R7, R9, R2, RZ, 0x3c, !PT ;  /* 0x0000000209077212 */ /* 0x000fc800078e3cff */
[----:B------:R-:W-:Y:S02]  /*02f0*/  ISETP.GE.AND P2, PT, R7, RZ, PT ;  /* 0x000000ff0700720c */ /* 0x000fe40003f46270 */
[----:B0-----:R-:W-:-:S05]  /*0300*/  IADD3 R7, PT, PT, RZ, -R5, RZ ;  /* 0x80000005ff077210 */ /* 0x001fca0007ffe0ff */
[----:B------:R-:W-:Y:S02]  /*0310*/  @P0 VIADD R4, R4, 0x1 ;  /* 0x0000000104040836 */ /* 0x000fe40000000000 */
[----:B------:R-:W-:-:S04]  /*0320*/  IMAD R7, R7, R14, RZ ;  /* 0x0000000e07077224 */ /* 0x000fc800078e02ff */
[----:B------:R-:W-:-:S05]  /*0330*/  @!P2 IMAD.MOV R4, RZ, RZ, -R4 ;  /* 0x000000ffff04a224 */ /* 0x000fca00078e0a04 */
[----:B------:R-:W-:Y:S01]  /*0340*/  SEL R10, R8, R4, !P1 ;  /* 0x00000004080a7207 */ /* 0x000fe20004800000 */
[----:B------:R-:W-:-:S03]  /*0350*/  IMAD.MOV.U32 R4, RZ, RZ, RZ ;  /* 0x000000ffff047224 */ /* 0x000fc600078e00ff */
[----:B------:R-:W-:Y:S01]  /*0360*/  IABS R19, R10 ;  /* 0x0000000a00137213 */ /* 0x000fe20000000000 */
[----:B------:R-:W-:Y:S02]  /*0370*/  IMAD.HI.U32 R18, R5, R7, R4 ;  /* 0x0000000705127227 */ /* 0x000fe400078e0004 */
[----:B------:R-:W0:Y:S04]  /*0380*/  I2F.RP R7, R16 ;  /* 0x0000001000077306 */ /* 0x000e280000209400 */
[----:B------:R-:W-:-:S04]  /*0390*/  IMAD.HI.U32 R4, R18, R11, RZ ;  /* 0x0000000b12047227 */ /* 0x000fc800078e00ff */
[----:B------:R-:W-:Y:S01]  /*03a0*/  IMAD.HI.U32 R17, R18, R19, RZ ;  /* 0x0000001312117227 */ /* 0x000fe200078e00ff */
[----:B------:R-:W-:-:S03]  /*03b0*/  IADD3 R5, PT, PT, -R4, RZ, RZ ;  /* 0x000000ff04057210 */ /* 0x000fc60007ffe1ff */
[----:B------:R-:W-:Y:S02]  /*03c0*/  IMAD.MOV R18, RZ, RZ, -R17 ;  /* 0x000000ffff127224 */ /* 0x000fe400078e0a11 */
[C---:B------:R-:W-:Y:S01]  /*03d0*/  IMAD R5, R14.reuse, R5, R11 ;  /* 0x000000050e057224 */ /* 0x040fe200078e020b */
[----:B0-----:R-:W0:Y:S01]  /*03e0*/  MUFU.RCP R7, R7 ;  /* 0x0000000700077308 */ /* 0x001e220000001000 */
[C---:B------:R-:W-:Y:S01]  /*03f0*/  IMAD R19, R14.reuse, R18, R19 ;  /* 0x000000120e137224 */ /* 0x040fe200078e0213 */
[----:B------:R-:W-:Y:S02]  /*0400*/  LOP3.LUT R18, R9, R3, RZ, 0x3c, !PT ;  /* 0x0000000309127212 */ /* 0x000fe400078e3cff */
[C---:B------:R-:W-:Y:S02]  /*0410*/  ISETP.GT.U32.AND P5, PT, R14.reuse, R5, PT ;  /* 0x000000050e00720c */ /* 0x040fe40003fa4070 */
[----:B------:R-:W-:Y:S02]  /*0420*/  ISETP.GT.U32.AND P4, PT, R14, R19, PT ;  /* 0x000000130e00720c */ /* 0x000fe40003f84070 */
[----:B------:R-:W-:-:S02]  /*0430*/  ISETP.GE.AND P2, PT, R18, RZ, PT ;  /* 0x000000ff1200720c */ /* 0x000fc40003f46270 */
[----:B------:R-:W-:-:S07]  /*0440*/  LOP3.LUT R18, R10, R3, RZ, 0x3c, !PT ;  /* 0x000000030a127212 */ /* 0x000fce00078e3cff */
[--C-:B------:R-:W-:Y:S01]  /*0450*/  @!P5 IMAD.IADD R5, R5, 0x1, -R14.reuse ;  /* 0x000000010505d824 */ /* 0x100fe200078e0a0e */
[----:B------:R-:W-:Y:S01]  /*0460*/  @!P5 IADD3 R4, PT, PT, R4, 0x1, RZ ;  /* 0x000000010404d810 */ /* 0x000fe20007ffe0ff */
[----:B------:R-:W-:Y:S01]  /*0470*/  @!P4 IMAD.IADD R19, R19, 0x1, -R14 ;  /* 0x000000011313c824 */ /* 0x000fe200078e0a0e */
[----:B------:R-:W-:Y:S01]  /*0480*/  ISETP.GE.AND P5, PT, R18, RZ, PT ;  /* 0x000000ff1200720c */ /* 0x000fe20003fa6270 */
[----:B------:R-:W-:Y:S01]  /*0490*/  @!P4 VIADD R17, R17, 0x1 ;  /* 0x000000011111c836 */ /* 0x000fe20000000000 */
[-C--:B------:R-:W-:Y:S02]  /*04a0*/  ISETP.GE.U32.AND P3, PT, R5, R14.reuse, PT ;  /* 0x0000000e0500720c */ /* 0x080fe40003f66070 */
[----:B------:R-:W-:Y:S01]  /*04b0*/  ISETP.GE.U32.AND P0, PT, R19, R14, PT ;  /* 0x0000000e1300720c */ /* 0x000fe20003f06070 */
[----:B0-----:R-:W-:Y:S01]  /*04c0*/  VIADD R14, R7, 0xffffffe ;  /* 0x0ffffffe070e7836 */ /* 0x001fe20000000000 */
[----:B------:R-:W-:-:S03]  /*04d0*/  IADD3 R5, PT, PT, R20, 0xffffffe, RZ ;  /* 0x0ffffffe14057810 */ /* 0x000fc60007ffe0ff */
[----:B------:R-:W0:Y:S06]  /*04e0*/  F2I.FTZ.U32.TRUNC.NTZ R7, R14 ;  /* 0x0000000e00077305 */ /* 0x000e2c000021f000 */
[----:B------:R-:W-:Y:S01]  /*04f0*/  @P3 VIADD R4, R4, 0x1 ;  /* 0x0000000104043836 */ /* 0x000fe20000000000 */
[----:B------:R-:W-:Y:S01]  /*0500*/  ISETP.NE.AND P3, PT, R3, RZ, PT ;  /* 0x000000ff0300720c */ /* 0x000fe20003f65270 */
[----:B------:R-:W1:Y:S01]  /*0510*/  F2I.FTZ.U32.TRUNC.NTZ R5, R5 ;  /* 0x0000000500057305 */ /* 0x000e62000021f000 */
[----:B------:R-:W-:Y:S02]  /*0520*/  @P0 VIADD R17, R17, 0x1 ;  /* 0x0000000111110836 */ /* 0x000fe40000000000 */
[----:B------:R-:W-:-:S02]  /*0530*/  MOV R19, R4 ;  /* 0x0000000400137202 */ /* 0x000fc40000000f00 */
[----:B------:R-:W-:Y:S01]  /*0540*/  @!P5 IMAD.MOV R17, RZ, RZ, -R17 ;  /* 0x000000ffff11d224 */ /* 0x000fe200078e0a11 */
[----:B------:R-:W-:Y:S01]  /*0550*/  LOP3.LUT R4, RZ, R3, RZ, 0x33, !PT ;  /* 0x00000003ff047212 */ /* 0x000fe200078e33ff */
[----:B0-----:R-:W-:Y:S01]  /*0560*/  IMAD.MOV R23, RZ, RZ, -R7 ;  /* 0x000000ffff177224 */ /* 0x001fe200078e0a07 */
[----:B------:R-:W-:Y:S02]  /*0570*/  @!P2 IADD3 R19, PT, PT, -R19, RZ, RZ ;  /* 0x000000ff1313a210 */ /* 0x000fe40007ffe1ff */
[C---:B------:R-:W-:Y:S02]  /*0580*/  SEL R17, R4.reuse, R17, !P3 ;  /* 0x0000001104117207 */ /* 0x040fe40005800000 */
[----:B------:R-:W-:Y:S01]  /*0590*/  SEL R14, R4, R19, !P3 ;  /* 0x00000013040e7207 */ /* 0x000fe20005800000 */
[----:B------:R-:W-:Y:S01]  /*05a0*/  HFMA2 R4, -RZ, RZ, 0, 0 ;  /* 0x00000000ff047431 */ /* 0x000fe200000001ff */
[----:B------:R-:W-:Y:S01]  /*05b0*/  IABS R22, R17 ;  /* 0x0000001100167213 */ /* 0x000fe20000000000 */
[----:B-1----:R-:W-:Y:S01]  /*05c0*/  IMAD.MOV R18, RZ, RZ, -R5 ;  /* 0x000000ffff127224 */ /* 0x002fe200078e0a05 */
[----:B------:R-:W-:-:S02]  /*05d0*/  IABS R19, R14 ;  /* 0x0000000e00137213 */ /* 0x000fc40000000000 */
[----:B------:R-:W-:Y:S01]  /*05e0*/  ISETP.GE.AND P3, PT, R14, RZ, PT ;  /* 0x000000ff0e00720c */ /* 0x000fe20003f66270 */
[----:B------:R-:W-:Y:S01]  /*05f0*/  IMAD R21, R18, R15, RZ ;  /* 0x0000000f12157224 */ /* 0x000fe200078e02ff */
[----:B------:R-:W-:-:S03]  /*0600*/  IABS R18, R12 ;  /* 0x0000000c00127213 */ /* 0x000fc60000000000 */
[----:B------:R-:W-:-:S04]  /*0610*/  IMAD.HI.U32 R4, R5, R21, R4 ;  /* 0x0000001505047227 */ /* 0x000fc800078e0004 */
[----:B------:R-:W-:-:S04]  /*0620*/  IMAD.HI.U32 R5, R6, R19, RZ ;  /* 0x0000001306057227 */ /* 0x000fc800078e00ff */
[----:B------:R-:W-:Y:S02]  /*0630*/  IMAD R21, R23, R16, RZ ;  /* 0x0000001017157224 */ /* 0x000fe400078e02ff */
[----:B------:R-:W-:Y:S02]  /*0640*/  IMAD.MOV.U32 R6, RZ, RZ, RZ ;  /* 0x000000ffff067224 */ /* 0x000fe400078e00ff */
[----:B------:R-:W-:Y:S02]  /*0650*/  IMAD.MOV R20, RZ, RZ, -R18 ;  /* 0x000000ffff147224 */ /* 0x000fe400078e0a12 */
[----:B------:R-:W-:Y:S01]  /*0660*/  IMAD.HI.U32 R6, R7, R21, R6 ;  /* 0x0000001507067227 */ /* 0x000fe200078e0006 */
[----:B------:R-:W-:-:S03]  /*0670*/  MOV R7, R22 ;  /* 0x0000001600077202 */ /* 0x000fc60000000f00 */
[----:B------:R-:W-:Y:S02]  /*0680*/  IMAD.MOV R18, RZ, RZ, -R5 ;  /* 0x000000ffff127224 */ /* 0x000fe400078e0a05 */
[----:B------:R-:W-:Y:S02]  /*0690*/  IMAD.MOV.U32 R5, RZ, RZ, R20 ;  /* 0x000000ffff057224 */ /* 0x000fe400078e0014 */
[----:B------:R-:W-:-:S04]  /*06a0*/  IMAD.HI.U32 R6, R6, R11, RZ ;  /* 0x0000000b06067227 */ /* 0x000fc800078e00ff */
[----:B------:R-:W-:-:S04]  /*06b0*/  IMAD.HI.U32 R4, R4, R7, RZ ;  /* 0x0000000704047227 */ /* 0x000fc800078e00ff */
[----:B------:R-:W-:Y:S01]  /*06c0*/  IMAD R19, R0, R18, R19 ;  /* 0x0000001200137224 */ /* 0x000fe200078e0213 */
[----:B------:R-:W-:Y:S01]  /*06d0*/  IADD3 R4, PT, PT, -R4, RZ, RZ ;  /* 0x000000ff04047210 */ /* 0x000fe20007ffe1ff */
[----:B------:R-:W-:Y:S01]  /*06e0*/  IMAD R11, R6, R5, R11 ;  /* 0x00000005060b7224 */ /* 0x000fe200078e020b */
[----:B------:R-:W-:Y:S02]  /*06f0*/  LOP3.LUT R5, R9, R12, RZ, 0x3c, !PT ;  /* 0x0000000c09057212 */ /* 0x000fe400078e3cff */
[----:B------:R-:W-:Y:S01]  /*0700*/  ISETP.GT.U32.AND P2, PT, R0, R19, PT ;  /* 0x000000130000720c */ /* 0x000fe20003f44070 */
[----:B------:R-:W-:Y:S01]  /*0710*/  IMAD R4, R15, R4, R7 ;  /* 0x000000040f047224 */ /* 0x000fe200078e0207 */
[----:B------:R-:W-:-:S04]  /*0720*/  ISETP.GT.U32.AND P5, PT, R16, R11, PT ;  /* 0x0000000b1000720c */ /* 0x000fc80003fa4070 */
[----:B------:R-:W-:-:S07]  /*0730*/  ISETP.GT.U32.AND P0, PT, R15, R4, PT ;  /* 0x000000040f00720c */ /* 0x000fce0003f04070 */
[----:B------:R-:W-:Y:S01]  /*0740*/  @!P2 IMAD.IADD R19, R19, 0x1, -R0 ;  /* 0x000000011313a824 */ /* 0x000fe200078e0a00 */
[----:B------:R-:W-:Y:S01]  /*0750*/  ISETP.GE.AND P2, PT, R5, RZ, PT ;  /* 0x000000ff0500720c */ /* 0x000fe20003f46270 */
[----:B------:R-:W-:Y:S01]  /*0760*/  IMAD.MOV R5, RZ, RZ, -R10 ;  /* 0x000000ffff057224 */ /* 0x000fe200078e0a0a */
[-C--:B------:R-:W-:Y:S02]  /*0770*/  @!P5 IADD3 R11, PT, PT, R11, -R16.reuse, RZ ;  /* 0x800000100b0bd210 */ /* 0x080fe40007ffe0ff */
[----:B------:R-:W-:Y:S01]  /*0780*/  ISETP.GT.U32.AND P6, PT, R0, R19, PT ;  /* 0x000000130000720c */ /* 0x000fe20003fc4070 */
[----:B------:R-:W-:Y:S01]  /*0790*/  @!P0 IMAD.IADD R4, R4, 0x1, -R15 ;  /* 0x0000000104048824 */ /* 0x000fe200078e0a0f */
[----:B------:R-:W-:Y:S01]  /*07a0*/  ISETP.GE.U32.AND P4, PT, R11, R16, PT ;  /* 0x000000100b00720c */ /* 0x000fe20003f86070 */
[----:B------:R-:W-:Y:S01]  /*07b0*/  IMAD R5, R2, R5, R9 ;  /* 0x0000000502057224 */ /* 0x000fe200078e0209 */
[----:B------:R-:W-:Y:S02]  /*07c0*/  @!P5 IADD3 R6, PT, PT, R6, 0x1, RZ ;  /* 0x000000010606d810 */ /* 0x000fe40007ffe0ff */
[----:B------:R-:W-:-:S02]  /*07d0*/  ISETP.GT.U32.AND P0, PT, R15, R4, PT ;  /* 0x000000040f00720c */ /* 0x000fc40003f04070 */
[----:B------:R-:W-:-:S05]  /*07e0*/  ISETP.NE.AND P5, PT, R12, RZ, PT ;  /* 0x000000ff0c00720c */ /* 0x000fca0003fa5270 */
[----:B------:R-:W-:Y:S01]  /*07f0*/  @!P6 IMAD.IADD R19, R19, 0x1, -R0 ;  /* 0x000000011313e824 */ /* 0x000fe200078e0a00 */
[----:B------:R-:W-:Y:S02]  /*0800*/  ISETP.GE.AND P6, PT, R17, RZ, PT ;  /* 0x000000ff1100720c */ /* 0x000fe40003fc6270 */
[----:B------:R-:W-:Y:S02]  /*0810*/  @P4 IADD3 R6, PT, PT, R6, 0x1, RZ ;  /* 0x0000000106064810 */ /* 0x000fe40007ffe0ff */
[----:B------:R-:W-:Y:S01]  /*0820*/  ISETP.NE.AND P4, PT, R13, RZ, PT ;  /* 0x000000ff0d00720c */ /* 0x000fe20003f85270 */
[----:B------:R-:W-:Y:S01]  /*0830*/  @!P0 IMAD.IADD R4, R4, 0x1, -R15 ;  /* 0x0000000104048824 */ /* 0x000fe200078e0a0f */
[----:B------:R-:W-:Y:S02]  /*0840*/  @!P2 IADD3 R6, PT, PT, -R6, RZ, RZ ;  /* 0x000000ff0606a210 */ /* 0x000fe40007ffe1ff */
[----:B------:R-:W-:Y:S02]  /*0850*/  @!P3 IADD3 R19, PT, PT, -R19, RZ, RZ ;  /* 0x000000ff1313b210 */ /* 0x000fe40007ffe1ff */
[----:B------:R-:W-:-:S02]  /*0860*/  @!P5 LOP3.LUT R6, RZ, R12, RZ, 0x33, !PT ;  /* 0x0000000cff06d212 */ /* 0x000fc400078e33ff */
[----:B------:R-:W-:Y:S01]  /*0870*/  SEL R19, R8, R19, !P1 ;  /* 0x0000001308137207 */ /* 0x000fe20004800000 */
[----:B------:R-:W-:Y:S01]  /*0880*/  @!P6 IMAD.MOV R4, RZ, RZ, -R4 ;  /* 0x000000ffff04e224 */ /* 0x000fe200078e0a04 */
[----:B--2---:R-:W-:Y:S01]  /*0890*/  IADD3 R6, PT, PT, R6, UR4, RZ ;  /* 0x0000000406067c10 */ /* 0x004fe2000fffe0ff */
[----:B------:R-:W0:Y:S02]  /*08a0*/  LDCU.64 UR4, c[0x0][0x358] ;  /* 0x00006b00ff0477ac */ /* 0x000e240008000a00 */
[----:B------:R-:W-:Y:S02]  /*08b0*/  @!P4 LOP3.LUT R4, RZ, R13, RZ, 0x33, !PT ;  /* 0x0000000dff04c212 */ /* 0x000fe400078e33ff */
[----:B------:R-:W-:-:S03]  /*08c0*/  IMAD R5, R12, R6, R5 ;  /* 0x000000060c057224 */ /* 0x000fc600078e0205 */
        /* <DEDUP_REMOVED lines=10> */
.L_x_158:
[----:B------:R-:W1:Y:S08]  /*0970*/  LDC.64 R2, c[0x0][0x390] ;  /* 0x0000e400ff027b82 */ /* 0x000e700000000a00 */
[----:B------:R-:W2:Y:S01]  /*0980*/  LDC.64 R4, c[0x0][0x388] ;  /* 0x0000e200ff047b82 */ /* 0x000ea20000000a00 */
[----:B-1----:R-:W-:-:S06]  /*0990*/  IMAD.WIDE R2, R9, 0x4, R2 ;  /* 0x0000000409027825 */ /* 0x002fcc00078e0202 */
[----:B0-----:R-:W3:Y:S01]  /*09a0*/  LDG.E R3, desc[UR4][R2.64] ;  /* 0x0000000402037981 */ /* 0x001ee2000c1e1900 */
[----:B--2---:R-:W-:-:S05]  /*09b0*/  IMAD.WIDE R4, R7, 0x4, R4 ;  /* 0x0000000407047825 */ /* 0x004fca00078e0204 */
[----:B---3--:R-:W-:Y:S01]  /*09c0*/  STG.E desc[UR4][R4.64], R3 ;  /* 0x0000000304007986 */ /* 0x008fe2000c101904 */
[----:B------:R-:W-:Y:S05]  /*09d0*/  EXIT ;  /* 0x000000000000794d */ /* 0x000fea0003800000 */
.L_x_159:
        /* <DEDUP_REMOVED lines=10> */
.L_x_201:


//--------------------- .text.copy_kernel         --------------------------
	.section	.text.copy_kernel,"ax",@progbits
	.align	128
        .global         copy_kernel
        .type           copy_kernel,@function
        .size           copy_kernel,(.L_x_202 - copy_kernel)
        .other          copy_kernel,@"STO_CUDA_ENTRY STV_DEFAULT"
copy_kernel:
.text.copy_kernel:
        /* <DEDUP_REMOVED lines=12> */
[----:B------:R-:W1:Y:S01]  /*00c0*/  LDCU UR6, c[0x0][0x390] ;  /* 0x00007200ff0677ac */ /* 0x000e620008000800 */
[----:B------:R-:W2:Y:S01]  /*00d0*/  LDCU.64 UR4, c[0x0][0x358] ;  /* 0x00006b00ff0477ac */ /* 0x000ea20008000a00 */
[C---:B-1----:R-:W-:Y:S01]  /*00e0*/  IADD3 R5, PT, PT, R0.reuse, UR6, RZ ;  /* 0x0000000600057c10 */ /* 0x042fe2000fffe0ff */
[----:B------:R-:W1:Y:S04]  /*00f0*/  LDCU UR6, c[0x0][0x3a0] ;  /* 0x00007400ff0677ac */ /* 0x000e680008000800 */
[----:B0-----:R-:W-:Y:S02]  /*0100*/  IMAD.WIDE R2, R5, 0x4, R2 ;  /* 0x0000000405027825 */ /* 0x001fe400078e0202 */
[----:B------:R-:W0:Y:S04]  /*0110*/  LDC.64 R4, c[0x0][0x398] ;  /* 0x0000e600ff047b82 */ /* 0x000e280000000a00 */
[----:B--2---:R-:W2:Y:S01]  /*0120*/  LDG.E R3, desc[UR4][R2.64] ;  /* 0x0000000402037981 */ /* 0x004ea2000c1e1900 */
[----:B-1----:R-:W-:-:S05]  /*0130*/  IADD3 R7, PT, PT, R0, UR6, RZ ;  /* 0x0000000600077c10 */ /* 0x002fca000fffe0ff */
[----:B0-----:R-:W-:-:S05]  /*0140*/  IMAD.WIDE R4, R7, 0x4, R4 ;  /* 0x0000000407047825 */ /* 0x001fca00078e0204 */
[----:B--2---:R-:W-:Y:S01]  /*0150*/  STG.E desc[UR4][R4.64], R3 ;  /* 0x0000000304007986 */ /* 0x004fe2000c101904 */
[----:B------:R-:W-:Y:S05]  /*0160*/  EXIT ;  /* 0x000000000000794d */ /* 0x000fea0003800000 */
.L_x_160:
        /* <DEDUP_REMOVED lines=9> */
.L_x_202:


//--------------------- .text.fill_kernel         --------------------------
	.section	.text.fill_kernel,"ax",@progbits
	.align	128
        .global         fill_kernel
        .type           fill_kernel,@function
        .size           fill_kernel,(.L_x_203 - fill_kernel)
        .other          fill_kernel,@"STO_CUDA_ENTRY STV_DEFAULT"
fill_kernel:
.text.fill_kernel:
        /* <DEDUP_REMOVED lines=13> */
[----:B------:R-:W1:Y:S01]  /*00d0*/  LDC R7, c[0x0][0x384] ;  /* 0x0000e100ff077b82 */ /* 0x000e620000000800 */
[----:B0-----:R-:W-:-:S05]  /*00e0*/  IMAD.WIDE R2, R5, 0x4, R2 ;  /* 0x0000000405027825 */ /* 0x001fca00078e0202 */
[----:B-1----:R-:W-:Y:S01]  /*00f0*/  STG.E desc[UR4][R2.64], R7 ;  /* 0x0000000702007986 */ /* 0x002fe2000c101904 */
[----:B------:R-:W-:Y:S05]  /*0100*/  EXIT ;  /* 0x000000000000794d */ /* 0x000fea0003800000 */
.L_x_161:
        /* <DEDUP_REMOVED lines=15> */
.L_x_203:


//--------------------- .nv.global.init           --------------------------
	.section	.nv.global.init,"aw",@progbits
	.align	4
.nv.global.init:
	.type		__cudart_i2opi_f,@object
	.size		__cudart_i2opi_f,(.L_0 - __cudart_i2opi_f)
__cudart_i2opi_f:
        /*0000*/ 	.byte	0x41, 0x90, 0x43, 0x3c, 0x99, 0x95, 0x62, 0xdb, 0xc0, 0xdd, 0x34, 0xf5, 0xd1, 0x57, 0x27, 0xfc
        /*0010*/ 	.byte	0x29, 0x15, 0x44, 0x4e, 0x6e, 0x83, 0xf9, 0xa2
.L_0:


//--------------------- .nv.shared.reserved.0     --------------------------
	.section	.nv.shared.reserved.0,"aw",@nobits
	.weak		__nv_reservedSMEM_offset_0_alias
	.size		__nv_reservedSMEM_offset_0_alias, 0, 64
	.other		__nv_reservedSMEM_offset_0_alias,@"STO_CUDA_RESERVED_SHARED STV_DEFAULT"
__nv_reservedSMEM_offset_0_alias:
	.zero		0
	.zero		64


//--------------------- .nv.constant0.clamp_back_kernel --------------------------
	.section	.nv.constant0.clamp_back_kernel,"a",@progbits
	.sectionflags	@""
	.align	4
.nv.constant0.clamp_back_kernel:
	.zero		928


//--------------------- .nv.constant0.clamp_kernel --------------------------
	.section	.nv.constant0.clamp_kernel,"a",@progbits
	.sectionflags	@""
	.align	4
.nv.constant0.clamp_kernel:
	.zero		928


//--------------------- .nv.constant0.cos_kernel  --------------------------
	.section	.nv.constant0.cos_kernel,"a",@progbits
	.sectionflags	@""
	.align	4
.nv.constant0.cos_kernel:
	.zero		920


//--------------------- .nv.constant0.sin_kernel  --------------------------
	.section	.nv.constant0.sin_kernel,"a",@progbits
	.sectionflags	@""
	.align	4
.nv.constant0.sin_kernel:
	.zero		920


//--------------------- .nv.constant0.exp_kernel  --------------------------
	.section	.nv.constant0.exp_kernel,"a",@progbits
	.sectionflags	@""
	.align	4
.nv.constant0.exp_kernel:
	.zero		920


//--------------------- .nv.constant0.log_kernel  --------------------------
	.section	.nv.constant0.log_kernel,"a",@progbits
	.sectionflags	@""
	.align	4
.nv.constant0.log_kernel:
	.zero		920


//--------------------- .nv.constant0.pow_kernel  --------------------------
	.section	.nv.constant0.pow_kernel,"a",@progbits
	.sectionflags	@""
	.align	4
.nv.constant0.pow_kernel:
	.zero		928


//--------------------- .nv.constant0.scalar_plus_div_kernel --------------------------
	.section	.nv.constant0.scalar_plus_div_kernel,"a",@progbits
	.sectionflags	@""
	.align	4
.nv.constant0.scalar_plus_div_kernel:
	.zero		928


//--------------------- .nv.constant0.div_plus_scalar_kernel --------------------------
	.section	.nv.constant0.div_plus_scalar_kernel,"a",@progbits
	.sectionflags	@""
	.align	4
.nv.constant0.div_plus_scalar_kernel:
	.zero		928


//--------------------- .nv.constant0.div_plus_kernel --------------------------
	.section	.nv.constant0.div_plus_kernel,"a",@progbits
	.sectionflags	@""
	.align	4
.nv.constant0.div_plus_kernel:
	.zero		928


//--------------------- .nv.constant0.div_scalar_bGrad_kernel --------------------------
	.section	.nv.constant0.div_scalar_bGrad_kernel,"a",@progbits
	.sectionflags	@""
	.align	4
.nv.constant0.div_scalar_bGrad_kernel:
	.zero		936


//--------------------- .nv.constant0.div_bGrad_kernel --------------------------
	.section	.nv.constant0.div_bGrad_kernel,"a",@progbits
	.sectionflags	@""
	.align	4
.nv.constant0.div_bGrad_kernel:
	.zero		936


//--------------------- .nv.constant0.scalar_div_kernel --------------------------
	.section	.nv.constant0.scalar_div_kernel,"a",@progbits
	.sectionflags	@""
	.align	4
.nv.constant0.scalar_div_kernel:
	.zero		928


//--------------------- .nv.constant0.div_scalar_kernel --------------------------
	.section	.nv.constant0.div_scalar_kernel,"a",@progbits
	.sectionflags	@""
	.align	4
.nv.constant0.div_scalar_kernel:
	.zero		928


//--------------------- .nv.constant0.div_kernel  --------------------------
	.section	.nv.constant0.div_kernel,"a",@progbits
	.sectionflags	@""
	.align	4
.nv.constant0.div_kernel:
	.zero		928


//--------------------- .nv.constant0.mul_plus_scalar_kernel --------------------------
	.section	.nv.constant0.mul_plus_scalar_kernel,"a",@progbits
	.sectionflags	@""
	.align	4
.nv.constant0.mul_plus_scalar_kernel:
	.zero		928


//--------------------- .nv.constant0.mul_plus_kernel --------------------------
	.section	.nv.constant0.mul_plus_kernel,"a",@progbits
	.sectionflags	@""
	.align	4
.nv.constant0.mul_plus_kernel:
	.zero		928


//--------------------- .nv.constant0.mul_scalar_kernel --------------------------
	.section	.nv.constant0.mul_scalar_kernel,"a",@progbits
	.sectionflags	@""
	.align	4
.nv.constant0.mul_scalar_kernel:
	.zero		928


//--------------------- .nv.constant0.mul_kernel  --------------------------
	.section	.nv.constant0.mul_kernel,"a",@progbits
	.sectionflags	@""
	.align	4
.nv.constant0.mul_kernel:
	.zero		928


//--------------------- .nv.constant0.scalar_sub_kernel --------------------------
	.section	.nv.constant0.scalar_sub_kernel,"a",@progbits
	.sectionflags	@""
	.align	4
.nv.constant0.scalar_sub_kernel:
	.zero		920


//--------------------- .nv.constant0.sub_scalar_kernel --------------------------
	.section	.nv.constant0.sub_scalar_kernel,"a",@progbits
	.sectionflags	@""
	.align	4
.nv.constant0.sub_scalar_kernel:
	.zero		928


//--------------------- .nv.constant0.sub_kernel  --------------------------
	.section	.nv.constant0.sub_kernel,"a",@progbits
	.sectionflags	@""
	.align	4
.nv.constant0.sub_kernel:
	.zero		928


//--------------------- .nv.constant0.add_channel_kernel --------------------------
	.section	.nv.constant0.add_channel_kernel,"a",@progbits
	.sectionflags	@""
	.align	4
.nv.constant0.add_channel_kernel:
	.zero		940


//--------------------- .nv.constant0.add_number_kernel --------------------------
	.section	.nv.constant0.add_number_kernel,"a",@progbits
	.sectionflags	@""
	.align	4
.nv.constant0.add_number_kernel:
	.zero		940


//--------------------- .nv.constant0.add_scalar_kernel --------------------------
	.section	.nv.constant0.add_scalar_kernel,"a",@progbits
	.sectionflags	@""
	.align	4
.nv.constant0.add_scalar_kernel:
	.zero		928


//--------------------- .nv.constant0.sum_channel_kernel --------------------------
	.section	.nv.constant0.sum_channel_kernel,"a",@progbits
	.sectionflags	@""
	.align	4
.nv.constant0.sum_channel_kernel:
	.zero		932


//--------------------- .nv.constant0.sum_kernel  --------------------------
	.section	.nv.constant0.sum_kernel,"a",@progbits
	.sectionflags	@""
	.align	4
.nv.constant0.sum_kernel:
	.zero		920


//--------------------- .nv.constant0.add_kernel  --------------------------
	.section	.nv.constant0.add_kernel,"a",@progbits
	.sectionflags	@""
	.align	4
.nv.constant0.add_kernel:
	.zero		928


//--------------------- .nv.constant0.broadcast_number_kernel --------------------------
	.section	.nv.constant0.broadcast_number_kernel,"a",@progbits
	.sectionflags	@""
	.align	4
.nv.constant0.broadcast_number_kernel:
	.zero		932


//--------------------- .nv.constant0.broadcast_kernel --------------------------
	.section	.nv.constant0.broadcast_kernel,"a",@progbits
	.sectionflags	@""
	.align	4
.nv.constant0.broadcast_kernel:
	.zero		920


//--------------------- .nv.constant0.copy_channel_kernel --------------------------
	.section	.nv.constant0.copy_channel_kernel,"a",@progbits
	.sectionflags	@""
	.align	4
.nv.constant0.copy_channel_kernel:
	.zero		944


//--------------------- .nv.constant0.copy_number_kernel --------------------------
	.section	.nv.constant0.copy_number_kernel,"a",@progbits
	.sectionflags	@""
	.align	4
.nv.constant0.copy_number_kernel:
	.zero		944


//--------------------- .nv.constant0.copy_kernel --------------------------
	.section	.nv.constant0.copy_kernel,"a",@progbits
	.sectionflags	@""
	.align	4
.nv.constant0.copy_kernel:
	.zero		932


//--------------------- .nv.constant0.fill_kernel --------------------------
	.section	.nv.constant0.fill_kernel,"a",@progbits
	.sectionflags	@""
	.align	4
.nv.constant0.fill_kernel:
	.zero		912


//--------------------- SYMBOLS --------------------------

	.type		.nv.reservedSmem.offset0,@object
	.size		.nv.reservedSmem.offset0,0x4
